	.target	sm_90a

	.elftype	@"ET_EXEC"


//--------------------- .note.nv.tkinfo           --------------------------
	.section	.note.nv.tkinfo,"",@"SHT_NOTE"
	.sectionflags	@"SHF_NOTE_NV_TKINFO"
	.tkinfo
        /*0018*/ 	.word	0x00000002
        /*0030*/ 	.string	""
        /*0030*/ 	.string	"ptxas"
        /*0030*/ 	.string	"Cuda compilation tools, release 13.0, V13.0.88"
        /*0030*/ 	.string	"Build cuda_13.0.r13.0/compiler.36424714_0"
        /*0030*/ 	.string	"-v  -suppress-debug-info  -lineinfo  -arch sm_90a "



//--------------------- .note.nv.cuinfo           --------------------------
	.section	.note.nv.cuinfo,"",@"SHT_NOTE"
	.sectionflags	@"SHF_NOTE_NV_CUINFO"
        /*0018*/ 	.short	0x0002
        /*001a*/ 	.short	0x005a
        /*001c*/ 	.short	0x0082
	.zero		2


//--------------------- .nv.info                  --------------------------
	.section	.nv.info,"",@"SHT_CUDA_INFO"
	.align	4


	//----- nvinfo : EIATTR_REGCOUNT
	.align		4
        /*0000*/ 	.byte	0x04, 0x2f
        /*0002*/ 	.short	(.L_1 - .L_0)
	.align		4
.L_0:
        /*0004*/ 	.word	index@(matmul_kernel)
        /*0008*/ 	.word	0x000000ff


	//----- nvinfo : EIATTR_FRAME_SIZE
	.align		4
.L_1:
        /*000c*/ 	.byte	0x04, 0x11
        /*000e*/ 	.short	(.L_3 - .L_2)
	.align		4
.L_2:
        /*0010*/ 	.word	index@(matmul_kernel)
        /*0014*/ 	.word	0x00001758


	//----- nvinfo : EIATTR_MIN_STACK_SIZE
	.align		4
.L_3:
        /*0018*/ 	.byte	0x04, 0x12
        /*001a*/ 	.short	(.L_5 - .L_4)
	.align		4
.L_4:
        /*001c*/ 	.word	index@(matmul_kernel)
        /*0020*/ 	.word	0x00001758
.L_5:


//--------------------- .nv.compat                --------------------------
	.section	.nv.compat,"",@"SHT_CUDA_COMPAT_INFO"
	.align	4
        /*0000*/ 	.byte	0x02, 0x09, 0x01, 0x00, 0x02, 0x02, 0x04, 0x00, 0x02, 0x05, 0x05, 0x00, 0x03, 0x07, 0x01, 0x01
        /*0010*/ 	.byte	0x02, 0x03, 0x00, 0x00, 0x02, 0x06, 0x01, 0x00, 0x04, 0x0b, 0x08, 0x00, 0x00, 0x00, 0x00, 0x00
        /*0020*/ 	.byte	0x00, 0x00, 0x00, 0x00


//--------------------- .nv.info.matmul_kernel    --------------------------
	.section	.nv.info.matmul_kernel,"",@"SHT_CUDA_INFO"
	.sectionflags	@""
	.align	4


	//----- nvinfo : EIATTR_CUDA_API_VERSION
	.align		4
        /*0000*/ 	.byte	0x04, 0x37
        /*0002*/ 	.short	(.L_7 - .L_6)
.L_6:
        /*0004*/ 	.word	0x00000082


	//----- nvinfo : EIATTR_KPARAM_INFO
	.align		4
.L_7:
        /*0008*/ 	.byte	0x04, 0x17
        /*000a*/ 	.short	(.L_9 - .L_8)
.L_8:
        /*000c*/ 	.word	0x00000000
        /*0010*/ 	.short	0x000d
        /*0012*/ 	.short	0x0048
        /*0014*/ 	.byte	0x00, 0xf4, 0x21, 0x00


	//----- nvinfo : EIATTR_KPARAM_INFO
	.align		4
.L_9:
        /*0018*/ 	.byte	0x04, 0x17
        /*001a*/ 	.short	(.L_11 - .L_10)
.L_10:
        /*001c*/ 	.word	0x00000000
        /*0020*/ 	.short	0x000c
        /*0022*/ 	.short	0x0040
        /*0024*/ 	.byte	0x00, 0xf4, 0x21, 0x00


	//----- nvinfo : EIATTR_KPARAM_INFO
	.align		4
.L_11:
        /*0028*/ 	.byte	0x04, 0x17
        /*002a*/ 	.short	(.L_13 - .L_12)
.L_12:
        /*002c*/ 	.word	0x00000000
        /*0030*/ 	.short	0x000b
        /*0032*/ 	.short	0x0038
        /*0034*/ 	.byte	0x00, 0xf0, 0x11, 0x00


	//----- nvinfo : EIATTR_KPARAM_INFO
	.align		4
.L_13:
        /*0038*/ 	.byte	0x04, 0x17
        /*003a*/ 	.short	(.L_15 - .L_14)
.L_14:
        /*003c*/ 	.word	0x00000000
        /*0040*/ 	.short	0x000a
        /*0042*/ 	.short	0x0034
        /*0044*/ 	.byte	0x00, 0xf0, 0x11, 0x00


	//----- nvinfo : EIATTR_KPARAM_INFO
	.align		4
.L_15:
        /*0048*/ 	.byte	0x04, 0x17
        /*004a*/ 	.short	(.L_17 - .L_16)
.L_16:
        /*004c*/ 	.word	0x00000000
        /*0050*/ 	.short	0x0009
        /*0052*/ 	.short	0x0030
        /*0054*/ 	.byte	0x00, 0xf0, 0x11, 0x00


	//----- nvinfo : EIATTR_KPARAM_INFO
	.align		4
.L_17:
        /*0058*/ 	.byte	0x04, 0x17
        /*005a*/ 	.short	(.L_19 - .L_18)
.L_18:
        /*005c*/ 	.word	0x00000000
        /*0060*/ 	.short	0x0008
        /*0062*/ 	.short	0x002c
        /*0064*/ 	.byte	0x00, 0xf0, 0x11, 0x00


	//----- nvinfo : EIATTR_KPARAM_INFO
	.align		4
.L_19:
        /*0068*/ 	.byte	0x04, 0x17
        /*006a*/ 	.short	(.L_21 - .L_20)
.L_20:
        /*006c*/ 	.word	0x00000000
        /*0070*/ 	.short	0x0007
        /*0072*/ 	.short	0x0028
        /*0074*/ 	.byte	0x00, 0xf0, 0x11, 0x00


	//----- nvinfo : EIATTR_KPARAM_INFO
	.align		4
.L_21:
        /*0078*/ 	.byte	0x04, 0x17
        /*007a*/ 	.short	(.L_23 - .L_22)
.L_22:
        /*007c*/ 	.word	0x00000000
        /*0080*/ 	.short	0x0006
        /*0082*/ 	.short	0x0024
        /*0084*/ 	.byte	0x00, 0xf0, 0x11, 0x00


	//----- nvinfo : EIATTR_KPARAM_INFO
	.align		4
.L_23:
        /*0088*/ 	.byte	0x04, 0x17
        /*008a*/ 	.short	(.L_25 - .L_24)
.L_24:
        /*008c*/ 	.word	0x00000000
        /*0090*/ 	.short	0x0005
        /*0092*/ 	.short	0x0020
        /*0094*/ 	.byte	0x00, 0xf0, 0x11, 0x00


	//----- nvinfo : EIATTR_KPARAM_INFO
	.align		4
.L_25:
        /*0098*/ 	.byte	0x04, 0x17
        /*009a*/ 	.short	(.L_27 - .L_26)
.L_26:
        /*009c*/ 	.word	0x00000000
        /*00a0*/ 	.short	0x0004
        /*00a2*/ 	.short	0x001c
        /*00a4*/ 	.byte	0x00, 0xf0, 0x11, 0x00


	//----- nvinfo : EIATTR_KPARAM_INFO
	.align		4
.L_27:
        /*00a8*/ 	.byte	0x04, 0x17
        /*00aa*/ 	.short	(.L_29 - .L_28)
.L_28:
        /*00ac*/ 	.word	0x00000000
        /*00b0*/ 	.short	0x0003
        /*00b2*/ 	.short	0x0018
        /*00b4*/ 	.byte	0x00, 0xf0, 0x11, 0x00


	//----- nvinfo : EIATTR_KPARAM_INFO
	.align		4
.L_29:
        /*00b8*/ 	.byte	0x04, 0x17
        /*00ba*/ 	.short	(.L_31 - .L_30)
.L_30:
        /*00bc*/ 	.word	0x00000000
        /*00c0*/ 	.short	0x0002
        /*00c2*/ 	.short	0x0010
        /*00c4*/ 	.byte	0x00, 0xf4, 0x21, 0x00


	//----- nvinfo : EIATTR_KPARAM_INFO
	.align		4
.L_31:
        /*00c8*/ 	.byte	0x04, 0x17
        /*00ca*/ 	.short	(.L_33 - .L_32)
.L_32:
        /*00cc*/ 	.word	0x00000000
        /*00d0*/ 	.short	0x0001
        /*00d2*/ 	.short	0x0008
        /*00d4*/ 	.byte	0x00, 0xf4, 0x21, 0x00


	//----- nvinfo : EIATTR_KPARAM_INFO
	.align		4
.L_33:
        /*00d8*/ 	.byte	0x04, 0x17
        /*00da*/ 	.short	(.L_35 - .L_34)
.L_34:
        /*00dc*/ 	.word	0x00000000
        /*00e0*/ 	.short	0x0000
        /*00e2*/ 	.short	0x0000
        /*00e4*/ 	.byte	0x00, 0xf4, 0x21, 0x00


	//----- nvinfo : EIATTR_SPARSE_MMA_MASK
	.align		4
.L_35:
        /*00e8*/ 	.byte	0x03, 0x50
        /*00ea*/ 	.short	0x0000


	//----- nvinfo : EIATTR_MAXREG_COUNT
	.align		4
        /*00ec*/ 	.byte	0x03, 0x1b
        /*00ee*/ 	.short	0x00ff


	//----- nvinfo : EIATTR_NUM_BARRIERS
	.align		4
        /*00f0*/ 	.byte	0x02, 0x4c
        /*00f2*/ 	.byte	0x01
	.zero		1


	//----- nvinfo : EIATTR_ANNOTATIONS
	.align		4
        /*00f4*/ 	.byte	0x04, 0x55
        /*00f6*/ 	.short	(.L_37 - .L_36)


	//   ....[0]....
.L_36:
        /*00f8*/ 	.word	0x00000001
        /*00fc*/ 	.byte	0x80, 0x0c, 0x00, 0x00, 0x01, 0x00, 0x00, 0x00, 0x90, 0x0c, 0x00, 0x00, 0x01, 0x00, 0x00, 0x00
        /* <DEDUP_REMOVED lines=2902> */
        /*b66c*/ 	.byte	0xe0, 0x97, 0x04, 0x00


	//----- nvinfo : EIATTR_MERCURY_ISA_VERSION
	.align		4
.L_37:
        /*b670*/ 	.byte	0x03, 0x5f
        /*b672*/ 	.short	0x0101


	//----- nvinfo : EIATTR_EXIT_INSTR_OFFSETS
	.align		4
        /*b674*/ 	.byte	0x04, 0x1c
        /*b676*/ 	.short	(.L_39 - .L_38)


	//   ....[0]....
.L_38:
        /*b678*/ 	.word	0x00049e90


	//   ....[1]....
        /*b67c*/ 	.word	0x00049ec0


	//----- nvinfo : EIATTR_REQNTID
	.align		4
.L_39:
        /*b680*/ 	.byte	0x04, 0x10
        /*b682*/ 	.short	(.L_41 - .L_40)
.L_40:
        /*b684*/ 	.word	0x00000100
        /*b688*/ 	.word	0x00000001
        /*b68c*/ 	.word	0x00000001


	//----- nvinfo : EIATTR_CBANK_PARAM_SIZE
	.align		4
.L_41:
        /*b690*/ 	.byte	0x03, 0x19
        /*b692*/ 	.short	0x0050


	//----- nvinfo : EIATTR_PARAM_CBANK
	.align		4
        /*b694*/ 	.byte	0x04, 0x0a
        /*b696*/ 	.short	(.L_43 - .L_42)
	.align		4
.L_42:
        /*b698*/ 	.word	index@(.nv.constant0.matmul_kernel)
        /*b69c*/ 	.short	0x0210
        /*b69e*/ 	.short	0x0050


	//----- nvinfo : EIATTR_SW_WAR
	.align		4
.L_43:
        /*b6a0*/ 	.byte	0x04, 0x36
        /*b6a2*/ 	.short	(.L_45 - .L_44)
.L_44:
        /*b6a4*/ 	.word	0x00000008
.L_45:


//--------------------- .nv.callgraph             --------------------------
	.section	.nv.callgraph,"",@"SHT_CUDA_CALLGRAPH"
	.align	4
	.sectionentsize	8
	.align		4
        /*0000*/ 	.word	0x00000000
	.align		4
        /*0004*/ 	.word	0xffffffff
	.align		4
        /*0008*/ 	.word	0x00000000
	.align		4
        /*000c*/ 	.word	0xfffffffe
	.align		4
        /*0010*/ 	.word	0x00000000
	.align		4
        /*0014*/ 	.word	0xfffffffd
	.align		4
        /*0018*/ 	.word	0x00000000
	.align		4
        /*001c*/ 	.word	0xfffffffc


//--------------------- .text.matmul_kernel       --------------------------
	.section	.text.matmul_kernel,"ax",@progbits
	.align	128
        .global         matmul_kernel
        .type           matmul_kernel,@function
        .size           matmul_kernel,(.L_x_3 - matmul_kernel)
        .other          matmul_kernel,@"STO_CUDA_ENTRY STV_DEFAULT"
matmul_kernel:
.text.matmul_kernel:
[----:B------:R-:W0:Y:S08]  /*0000*/  LDC R1, c[0x0][0x28] ;  /* 0x00000a00ff017b82 */ /* 0x000e300000000800 */
[----:B------:R-:W1:Y:S01]  /*0010*/  LDC.64 R6, c[0x0][0x228] ;  /* 0x00008a00ff067b82 */ /* 0x000e620000000a00 */
[----:B------:R-:W2:Y:S01]  /*0020*/  S2R R5, SR_CTAID.X ;  /* 0x0000000000057919 */ /* 0x000ea20000002500 */
[----:B0-----:R-:W-:Y:S01]  /*0030*/  VIADD R1, R1, 0xffffe8a8 ;  /* 0xffffe8a801017836 */ /* 0x001fe20000000000 */
[----:B------:R-:W-:Y:S01]  /*0040*/  UMOV UR4, 0x400 ;  /* 0x0000040000047882 */ /* 0x000fe20000000000 */
[----:B------:R-:W-:Y:S01]  /*0050*/  ULDC.64 UR6, c[0x0][0x208] ;  /* 0x0000820000067ab9 */ /* 0x000fe20000000a00 */
[----:B------:R-:W0:Y:S01]  /*0060*/  S2R R249, SR_TID.X ;  /* 0x0000000000f97919 */ /* 0x000e220000002100 */
[----:B------:R-:W-:-:S02]  /*0070*/  CS2R R240, SRZ ;  /* 0x0000000000f07805 */ /* 0x000fc4000001ff00 */
[----:B------:R-:W-:Y:S01]  /*0080*/  CS2R R242, SRZ ;  /* 0x0000000000f27805 */ /* 0x000fe2000001ff00 */
[----:B------:R-:W3:Y:S01]  /*0090*/  S2UR UR5, SR_CgaCtaId ;  /* 0x00000000000579c3 */ /* 0x000ee20000008800 */
[----:B------:R-:W-:Y:S02]  /*00a0*/  CS2R R228, SRZ ;  /* 0x0000000000e47805 */ /* 0x000fe4000001ff00 */
[----:B------:R-:W-:Y:S02]  /*00b0*/  CS2R R230, SRZ ;  /* 0x0000000000e67805 */ /* 0x000fe4000001ff00 */
[----:B------:R-:W-:Y:S02]  /*00c0*/  CS2R R216, SRZ ;  /* 0x0000000000d87805 */ /* 0x000fe4000001ff00 */
[----:B------:R-:W-:Y:S02]  /*00d0*/  CS2R R218, SRZ ;  /* 0x0000000000da7805 */ /* 0x000fe4000001ff00 */
[----:B------:R-:W-:-:S02]  /*00e0*/  CS2R R64, SRZ ;  /* 0x0000000000407805 */ /* 0x000fc4000001ff00 */
[----:B------:R-:W-:Y:S02]  /*00f0*/  CS2R R66, SRZ ;  /* 0x0000000000427805 */ /* 0x000fe4000001ff00 */
        /* <DEDUP_REMOVED lines=8> */
[----:B------:R-:W-:Y:S01]  /*0180*/  CS2R R84, SRZ ;  /* 0x0000000000547805 */ /* 0x000fe2000001ff00 */
[----:B-1----:R-:W-:Y:S01]  /*0190*/  VIADD R0, R7, 0x1ff ;  /* 0x000001ff07007836 */ /* 0x002fe20000000000 */
[----:B------:R-:W-:Y:S02]  /*01a0*/  CS2R R86, SRZ ;  /* 0x0000000000567805 */ /* 0x000fe4000001ff00 */
[----:B------:R-:W-:-:S02]  /*01b0*/  CS2R R96, SRZ ;  /* 0x0000000000607805 */ /* 0x000fc4000001ff00 */
[----:B------:R-:W-:Y:S02]  /*01c0*/  CS2R R98, SRZ ;  /* 0x0000000000627805 */ /* 0x000fe4000001ff00 */
[----:B------:R-:W-:Y:S02]  /*01d0*/  CS2R R68, SRZ ;  /* 0x0000000000447805 */ /* 0x000fe4000001ff00 */
[----:B------:R-:W-:Y:S02]  /*01e0*/  SHF.R.S32.HI R3, RZ, 0x1f, R0 ;  /* 0x0000001fff037819 */ /* 0x000fe40000011400 */
[----:B------:R-:W-:Y:S02]  /*01f0*/  CS2R R70, SRZ ;  /* 0x0000000000467805 */ /* 0x000fe4000001ff00 */
[----:B------:R-:W-:Y:S01]  /*0200*/  CS2R R80, SRZ ;  /* 0x0000000000507805 */ /* 0x000fe2000001ff00 */
[----:B---3--:R-:W-:Y:S01]  /*0210*/  ULEA UR4, UR5, UR4, 0x18 ;  /* 0x0000000405047291 */ /* 0x008fe2000f8ec03f */
[----:B------:R-:W-:-:S02]  /*0220*/  LEA.HI R3, R3, R0, RZ, 0x9 ;  /* 0x0000000003037211 */ /* 0x000fc400078f48ff */
[----:B------:R-:W-:Y:S02]  /*0230*/  CS2R R82, SRZ ;  /* 0x0000000000527805 */ /* 0x000fe4000001ff00 */
[----:B--2---:R-:W-:Y:S02]  /*0240*/  IABS R10, R5 ;  /* 0x00000005000a7213 */ /* 0x004fe40000000000 */
[----:B------:R-:W-:Y:S02]  /*0250*/  CS2R R100, SRZ ;  /* 0x0000000000647805 */ /* 0x000fe4000001ff00 */
[----:B------:R-:W-:Y:S02]  /*0260*/  SHF.R.S32.HI R3, RZ, 0x9, R3 ;  /* 0x00000009ff037819 */ /* 0x000fe40000011403 */
[----:B------:R-:W-:Y:S02]  /*0270*/  CS2R R102, SRZ ;  /* 0x0000000000667805 */ /* 0x000fe4000001ff00 */
[----:B------:R-:W-:-:S02]  /*0280*/  CS2R R92, SRZ ;  /* 0x00000000005c7805 */ /* 0x000fc4000001ff00 */
[----:B------:R-:W-:Y:S02]  /*0290*/  CS2R R94, SRZ ;  /* 0x00000000005e7805 */ /* 0x000fe4000001ff00 */
[----:B------:R-:W-:Y:S01]  /*02a0*/  CS2R R88, SRZ ;  /* 0x0000000000587805 */ /* 0x000fe2000001ff00 */
[----:B------:R-:W-:Y:S01]  /*02b0*/  IMAD.SHL.U32 R4, R3, 0x8, RZ ;  /* 0x0000000803047824 */ /* 0x000fe200078e00ff */
[----:B------:R-:W-:Y:S02]  /*02c0*/  CS2R R90, SRZ ;  /* 0x00000000005a7805 */ /* 0x000fe4000001ff00 */
[----:B------:R-:W-:Y:S02]  /*02d0*/  CS2R R56, SRZ ;  /* 0x0000000000387805 */ /* 0x000fe4000001ff00 */
[----:B------:R-:W-:Y:S02]  /*02e0*/  CS2R R58, SRZ ;  /* 0x00000000003a7805 */ /* 0x000fe4000001ff00 */
[----:B------:R-:W-:-:S02]  /*02f0*/  CS2R R60, SRZ ;  /* 0x00000000003c7805 */ /* 0x000fc4000001ff00 */
[-C--:B------:R-:W-:Y:S02]  /*0300*/  IABS R9, R4.reuse ;  /* 0x0000000400097213 */ /* 0x080fe40000000000 */
[----:B------:R-:W-:Y:S02]  /*0310*/  CS2R R62, SRZ ;  /* 0x00000000003e7805 */ /* 0x000fe4000001ff00 */
[----:B------:R-:W-:Y:S02]  /*0320*/  IABS R12, R4 ;  /* 0x00000004000c7213 */ /* 0x000fe40000000000 */
[----:B------:R-:W-:Y:S01]  /*0330*/  CS2R R52, SRZ ;  /* 0x0000000000347805 */ /* 0x000fe2000001ff00 */
[----:B------:R-:W1:Y:S01]  /*0340*/  I2F.RP R0, R9 ;  /* 0x0000000900007306 */ /* 0x000e620000209400 */
        /* <DEDUP_REMOVED lines=13> */
[----:B------:R-:W-:Y:S01]  /*0420*/  CS2R R24, SRZ ;  /* 0x0000000000187805 */ /* 0x000fe2000001ff00 */
[----:B-1----:R-:W1:Y:S01]  /*0430*/  MUFU.RCP R0, R0 ;  /* 0x0000000000007308 */ /* 0x002e620000001000 */
        /* <DEDUP_REMOVED lines=15> */
[----:B------:R-:W-:Y:S01]  /*0530*/  CS2R R130, SRZ ;  /* 0x0000000000827805 */ /* 0x000fe2000001ff00 */
[----:B-1----:R-:W-:Y:S01]  /*0540*/  VIADD R2, R0, 0xffffffe ;  /* 0x0ffffffe00027836 */ /* 0x002fe20000000000 */
[----:B------:R-:W-:Y:S01]  /*0550*/  CS2R R132, SRZ ;  /* 0x0000000000847805 */ /* 0x000fe2000001ff00 */
[----:B------:R-:W-:Y:S01]  /*0560*/  IMAD.MOV R0, RZ, RZ, -R12 ;  /* 0x000000ffff007224 */ /* 0x000fe200078e0a0c */
[----:B------:R-:W-:Y:S01]  /*0570*/  CS2R R134, SRZ ;  /* 0x0000000000867805 */ /* 0x000fe2000001ff00 */
[----:B------:R1:W2:Y:S01]  /*0580*/  F2I.FTZ.U32.TRUNC.NTZ R3, R2 ;  /* 0x0000000200037305 */ /* 0x0002a2000021f000 */
[----:B------:R-:W-:-:S02]  /*0590*/  CS2R R136, SRZ ;  /* 0x0000000000887805 */ /* 0x000fc4000001ff00 */
[----:B------:R-:W-:Y:S02]  /*05a0*/  CS2R R138, SRZ ;  /* 0x00000000008a7805 */ /* 0x000fe4000001ff00 */
[----:B------:R-:W-:Y:S02]  /*05b0*/  CS2R R140, SRZ ;  /* 0x00000000008c7805 */ /* 0x000fe4000001ff00 */
[----:B------:R-:W-:Y:S02]  /*05c0*/  CS2R R142, SRZ ;  /* 0x00000000008e7805 */ /* 0x000fe4000001ff00 */
[----:B------:R-:W-:Y:S02]  /*05d0*/  CS2R R144, SRZ ;  /* 0x0000000000907805 */ /* 0x000fe4000001ff00 */
[----:B------:R-:W-:Y:S02]  /*05e0*/  CS2R R146, SRZ ;  /* 0x0000000000927805 */ /* 0x000fe4000001ff00 */
[----:B------:R-:W-:-:S02]  /*05f0*/  CS2R R148, SRZ ;  /* 0x0000000000947805 */ /* 0x000fc4000001ff00 */
[----:B------:R-:W-:Y:S01]  /*0600*/  CS2R R150, SRZ ;  /* 0x0000000000967805 */ /* 0x000fe2000001ff00 */
[----:B-1----:R-:W-:Y:S01]  /*0610*/  IMAD.MOV.U32 R2, RZ, RZ, RZ ;  /* 0x000000ffff027224 */ /* 0x002fe200078e00ff */
[----:B------:R-:W-:Y:S02]  /*0620*/  CS2R R152, SRZ ;  /* 0x0000000000987805 */ /* 0x000fe4000001ff00 */
[----:B------:R-:W-:Y:S02]  /*0630*/  CS2R R154, SRZ ;  /* 0x00000000009a7805 */ /* 0x000fe4000001ff00 */
[----:B------:R-:W-:Y:S02]  /*0640*/  CS2R R156, SRZ ;  /* 0x00000000009c7805 */ /* 0x000fe4000001ff00 */
[----:B------:R-:W-:Y:S02]  /*0650*/  CS2R R158, SRZ ;  /* 0x00000000009e7805 */ /* 0x000fe4000001ff00 */
[----:B------:R-:W-:Y:S01]  /*0660*/  CS2R R160, SRZ ;  /* 0x0000000000a07805 */ /* 0x000fe2000001ff00 */
[----:B--2---:R-:W-:Y:S01]  /*0670*/  IMAD.MOV R8, RZ, RZ, -R3 ;  /* 0x000000ffff087224 */ /* 0x004fe200078e0a03 */
[----:B------:R-:W-:-:S02]  /*0680*/  CS2R R162, SRZ ;  /* 0x0000000000a27805 */ /* 0x000fc4000001ff00 */
[----:B------:R-:W-:Y:S02]  /*0690*/  CS2R R164, SRZ ;  /* 0x0000000000a47805 */ /* 0x000fe4000001ff00 */
[----:B------:R-:W-:Y:S01]  /*06a0*/  CS2R R166, SRZ ;  /* 0x0000000000a67805 */ /* 0x000fe2000001ff00 */
[----:B------:R-:W-:Y:S01]  /*06b0*/  IMAD R11, R8, R9, RZ ;  /* 0x00000009080b7224 */ /* 0x000fe200078e02ff */
[----:B------:R-:W-:Y:S01]  /*06c0*/  CS2R R168, SRZ ;  /* 0x0000000000a87805 */ /* 0x000fe2000001ff00 */
[----:B------:R-:W-:Y:S01]  /*06d0*/  IMAD.MOV.U32 R8, RZ, RZ, R10 ;  /* 0x000000ffff087224 */ /* 0x000fe200078e000a */
[----:B------:R-:W-:Y:S01]  /*06e0*/  CS2R R170, SRZ ;  /* 0x0000000000aa7805 */ /* 0x000fe2000001ff00 */
[----:B------:R-:W-:Y:S01]  /*06f0*/  IMAD.HI.U32 R3, R3, R11, R2 ;  /* 0x0000000b03037227 */ /* 0x000fe200078e0002 */
[----:B------:R-:W-:Y:S02]  /*0700*/  CS2R R172, SRZ ;  /* 0x0000000000ac7805 */ /* 0x000fe4000001ff00 */
[----:B------:R-:W-:-:S02]  /*0710*/  CS2R R174, SRZ ;  /* 0x0000000000ae7805 */ /* 0x000fc4000001ff00 */
[----:B------:R-:W-:Y:S02]  /*0720*/  CS2R R176, SRZ ;  /* 0x0000000000b07805 */ /* 0x000fe4000001ff00 */
[----:B------:R-:W-:Y:S02]  /*0730*/  CS2R R178, SRZ ;  /* 0x0000000000b27805 */ /* 0x000fe4000001ff00 */
[----:B------:R-:W-:Y:S01]  /*0740*/  CS2R R180, SRZ ;  /* 0x0000000000b47805 */ /* 0x000fe2000001ff00 */
[----:B------:R-:W-:Y:S01]  /*0750*/  IMAD.HI.U32 R3, R3, R8, RZ ;  /* 0x0000000803037227 */ /* 0x000fe200078e00ff */
[----:B------:R-:W-:Y:S02]  /*0760*/  CS2R R182, SRZ ;  /* 0x0000000000b67805 */ /* 0x000fe4000001ff00 */
[----:B------:R-:W-:Y:S02]  /*0770*/  CS2R R184, SRZ ;  /* 0x0000000000b87805 */ /* 0x000fe4000001ff00 */
[----:B------:R-:W-:Y:S01]  /*0780*/  CS2R R186, SRZ ;  /* 0x0000000000ba7805 */ /* 0x000fe2000001ff00 */
[----:B------:R-:W-:Y:S01]  /*0790*/  IMAD R0, R3, R0, R8 ;  /* 0x0000000003007224 */ /* 0x000fe200078e0208 */
[----:B------:R-:W-:-:S02]  /*07a0*/  CS2R R188, SRZ ;  /* 0x0000000000bc7805 */ /* 0x000fc4000001ff00 */
[----:B------:R-:W-:Y:S02]  /*07b0*/  CS2R R190, SRZ ;  /* 0x0000000000be7805 */ /* 0x000fe4000001ff00 */
[----:B------:R-:W-:Y:S02]  /*07c0*/  CS2R R192, SRZ ;  /* 0x0000000000c07805 */ /* 0x000fe4000001ff00 */
[----:B------:R-:W-:Y:S02]  /*07d0*/  CS2R R194, SRZ ;  /* 0x0000000000c27805 */ /* 0x000fe4000001ff00 */
[----:B------:R-:W-:Y:S02]  /*07e0*/  ISETP.GT.U32.AND P1, PT, R9, R0, PT ;  /* 0x000000000900720c */ /* 0x000fe40003f24070 */
        /* <DEDUP_REMOVED lines=12> */
[----:B------:R-:W-:Y:S01]  /*08b0*/  @!P1 IMAD.IADD R0, R0, 0x1, -R9 ;  /* 0x0000000100009824 */ /* 0x000fe200078e0a09 */
[----:B------:R-:W-:Y:S01]  /*08c0*/  CS2R R224, SRZ ;  /* 0x0000000000e07805 */ /* 0x000fe2000001ff00 */
[----:B------:R-:W-:Y:S01]  /*08d0*/  @!P1 VIADD R3, R3, 0x1 ;  /* 0x0000000103039836 */ /* 0x000fe20000000000 */
[----:B------:R-:W-:-:S02]  /*08e0*/  ISETP.NE.AND P1, PT, R4, RZ, PT ;  /* 0x000000ff0400720c */ /* 0x000fc40003f25270 */
[----:B------:R-:W-:Y:S02]  /*08f0*/  CS2R R226, SRZ ;  /* 0x0000000000e27805 */ /* 0x000fe4000001ff00 */
[----:B------:R-:W-:Y:S02]  /*0900*/  ISETP.GE.U32.AND P0, PT, R0, R9, PT ;  /* 0x000000090000720c */ /* 0x000fe40003f06070 */
[----:B------:R-:W-:Y:S02]  /*0910*/  CS2R R232, SRZ ;  /* 0x0000000000e87805 */ /* 0x000fe4000001ff00 */
[----:B------:R-:W-:Y:S02]  /*0920*/  LOP3.LUT R0, R5, R4, RZ, 0x3c, !PT ;  /* 0x0000000405007212 */ /* 0x000fe400078e3cff */
[----:B------:R-:W-:Y:S02]  /*0930*/  CS2R R234, SRZ ;  /* 0x0000000000ea7805 */ /* 0x000fe4000001ff00 */
[----:B------:R-:W-:-:S02]  /*0940*/  CS2R R236, SRZ ;  /* 0x0000000000ec7805 */ /* 0x000fc4000001ff00 */
[----:B------:R-:W-:Y:S02]  /*0950*/  CS2R R238, SRZ ;  /* 0x0000000000ee7805 */ /* 0x000fe4000001ff00 */
[----:B------:R-:W-:Y:S01]  /*0960*/  ISETP.GE.AND P2, PT, R0, RZ, PT ;  /* 0x000000ff0000720c */ /* 0x000fe20003f46270 */
[----:B------:R-:W-:Y:S01]  /*0970*/  VIADD R0, R6, 0xff ;  /* 0x000000ff06007836 */ /* 0x000fe20000000000 */
[----:B------:R-:W-:Y:S02]  /*0980*/  CS2R R244, SRZ ;  /* 0x0000000000f47805 */ /* 0x000fe4000001ff00 */
[----:B------:R-:W-:Y:S01]  /*0990*/  CS2R R246, SRZ ;  /* 0x0000000000f67805 */ /* 0x000fe2000001ff00 */
[----:B------:R-:W-:-:S04]  /*09a0*/  @P0 VIADD R3, R3, 0x1 ;  /* 0x0000000103030836 */ /* 0x000fc80000000000 */
[----:B------:R-:W-:Y:S01]  /*09b0*/  IMAD.MOV.U32 R2, RZ, RZ, R3 ;  /* 0x000000ffff027224 */ /* 0x000fe200078e0003 */
[----:B------:R-:W-:-:S03]  /*09c0*/  SHF.R.S32.HI R3, RZ, 0x1f, R0 ;  /* 0x0000001fff037819 */ /* 0x000fc60000011400 */
[----:B------:R-:W-:Y:S01]  /*09d0*/  @!P2 IMAD.MOV R2, RZ, RZ, -R2 ;  /* 0x000000ffff02a224 */ /* 0x000fe200078e0a02 */
[----:B------:R-:W-:Y:S02]  /*09e0*/  @!P1 LOP3.LUT R2, RZ, R4, RZ, 0x33, !PT ;  /* 0x00000004ff029212 */ /* 0x000fe400078e33ff */
[----:B------:R-:W-:-:S03]  /*09f0*/  LEA.HI R3, R3, R0, RZ, 0x8 ;  /* 0x0000000003037211 */ /* 0x000fc600078f40ff */
[----:B------:R-:W-:Y:S02]  /*0a00*/  IMAD.SHL.U32 R8, R2, 0x8, RZ ;  /* 0x0000000802087824 */ /* 0x000fe400078e00ff */
[----:B------:R-:W-:-:S03]  /*0a10*/  IMAD.MOV R2, RZ, RZ, -R2 ;  /* 0x000000ffff027224 */ /* 0x000fc600078e0a02 */
[----:B------:R-:W-:Y:S01]  /*0a20*/  LEA.HI.SX32 R3, R3, -R8, 0x18 ;  /* 0x8000000803037211 */ /* 0x000fe200078fc2ff */
[----:B------:R-:W-:-:S03]  /*0a30*/  IMAD R4, R4, R2, R5 ;  /* 0x0000000204047224 */ /* 0x000fc600078e0205 */
[----:B------:R-:W-:Y:S02]  /*0a40*/  VIMNMX R13, R3, 0x8, PT ;  /* 0x00000008030d7848 */ /* 0x000fe40003fe0100 */
[----:B------:R-:W-:Y:S02]  /*0a50*/  IABS R11, R4 ;  /* 0x00000004000b7213 */ /* 0x000fe40000000000 */
[----:B------:R-:W-:-:S04]  /*0a60*/  IABS R9, R13 ;  /* 0x0000000d00097213 */ /* 0x000fc80000000000 */
[----:B------:R-:W1:Y:S08]  /*0a70*/  I2F.RP R0, R9 ;  /* 0x0000000900007306 */ /* 0x000e700000209400 */
[----:B-1----:R-:W1:Y:S02]  /*0a80*/  MUFU.RCP R0, R0 ;  /* 0x0000000000007308 */ /* 0x002e640000001000 */
[----:B-1----:R-:W-:-:S06]  /*0a90*/  VIADD R3, R0, 0xffffffe ;  /* 0x0ffffffe00037836 */ /* 0x002fcc0000000000 */
[----:B------:R-:W1:Y:S02]  /*0aa0*/  F2I.FTZ.U32.TRUNC.NTZ R3, R3 ;  /* 0x0000000300037305 */ /* 0x000e64000021f000 */
[----:B-1----:R-:W-:-:S04]  /*0ab0*/  IMAD.MOV R10, RZ, RZ, -R3 ;  /* 0x000000ffff0a7224 */ /* 0x002fc800078e0a03 */
[----:B------:R-:W-:Y:S01]  /*0ac0*/  IMAD.MOV.U32 R2, RZ, RZ, R10 ;  /* 0x000000ffff027224 */ /* 0x000fe200078e000a */
[----:B------:R-:W-:-:S03]  /*0ad0*/  IABS R10, R13 ;  /* 0x0000000d000a7213 */ /* 0x000fc60000000000 */
[----:B------:R-:W-:Y:S02]  /*0ae0*/  IMAD R5, R2, R9, RZ ;  /* 0x0000000902057224 */ /* 0x000fe400078e02ff */
[----:B------:R-:W-:Y:S02]  /*0af0*/  IMAD.MOV.U32 R2, RZ, RZ, RZ ;  /* 0x000000ffff027224 */ /* 0x000fe400078e00ff */
[----:B------:R-:W-:Y:S02]  /*0b00*/  IMAD.MOV R0, RZ, RZ, -R10 ;  /* 0x000000ffff007224 */ /* 0x000fe400078e0a0a */
[----:B------:R-:W-:Y:S01]  /*0b10*/  IMAD.HI.U32 R2, R3, R5, R2 ;  /* 0x0000000503027227 */ /* 0x000fe200078e0002 */
[----:B0-----:R-:W-:-:S05]  /*0b20*/  LOP3.LUT R3, R249, 0xff, RZ, 0xc0, !PT ;  /* 0x000000fff9037812 */ /* 0x001fca00078ec0ff */
[----:B------:R-:W-:-:S04]  /*0b30*/  IMAD.HI.U32 R2, R2, R11, RZ ;  /* 0x0000000b02027227 */ /* 0x000fc800078e00ff */
[----:B------:R-:W-:Y:S01]  /*0b40*/  IMAD R0, R2, R0, R11 ;  /* 0x0000000002007224 */ /* 0x000fe200078e020b */
[----:B------:R-:W-:-:S04]  /*0b50*/  CS2R R10, SRZ ;  /* 0x00000000000a7805 */ /* 0x000fc8000001ff00 */
[----:B------:R-:W-:-:S13]  /*0b60*/  ISETP.GT.U32.AND P1, PT, R9, R0, PT ;  /* 0x000000000900720c */ /* 0x000fda0003f24070 */
[----:B------:R-:W-:Y:S02]  /*0b70*/  @!P1 IMAD.IADD R0, R0, 0x1, -R9 ;  /* 0x0000000100009824 */ /* 0x000fe400078e0a09 */
[----:B------:R-:W-:Y:S01]  /*0b80*/  @!P1 VIADD R2, R2, 0x1 ;  /* 0x0000000102029836 */ /* 0x000fe20000000000 */
[----:B------:R-:W-:Y:S02]  /*0b90*/  ISETP.NE.AND P1, PT, R13, RZ, PT ;  /* 0x000000ff0d00720c */ /* 0x000fe40003f25270 */
[----:B------:R-:W-:Y:S02]  /*0ba0*/  ISETP.GE.U32.AND P0, PT, R0, R9, PT ;  /* 0x000000090000720c */ /* 0x000fe40003f06070 */
[----:B------:R-:W-:-:S04]  /*0bb0*/  LOP3.LUT R0, R4, R13, RZ, 0x3c, !PT ;  /* 0x0000000d04007212 */ /* 0x000fc800078e3cff */
[----:B------:R-:W-:-:S07]  /*0bc0*/  ISETP.GE.AND P2, PT, R0, RZ, PT ;  /* 0x000000ff0000720c */ /* 0x000fce0003f46270 */
[----:B------:R-:W-:-:S06]  /*0bd0*/  @P0 VIADD R2, R2, 0x1 ;  /* 0x0000000102020836 */ /* 0x000fcc0000000000 */
[----:B------:R-:W-:Y:S01]  /*0be0*/  @!P2 IMAD.MOV R2, RZ, RZ, -R2 ;  /* 0x000000ffff02a224 */ /* 0x000fe200078e0a02 */
[----:B------:R-:W-:-:S05]  /*0bf0*/  @!P1 LOP3.LUT R2, RZ, R13, RZ, 0x33, !PT ;  /* 0x0000000dff029212 */ /* 0x000fca00078e33ff */
[----:B------:R-:W-:-:S04]  /*0c00*/  IMAD.MOV R0, RZ, RZ, -R2 ;  /* 0x000000ffff007224 */ /* 0x000fc800078e0a02 */
[----:B------:R-:W-:Y:S01]  /*0c10*/  IMAD R0, R13, R0, R4 ;  /* 0x000000000d007224 */ /* 0x000fe200078e0204 */
[----:B------:R-:W-:Y:S01]  /*0c20*/  CS2R R12, SRZ ;  /* 0x00000000000c7805 */ /* 0x000fe2000001ff00 */
[----:B------:R-:W-:Y:S02]  /*0c30*/  IMAD.SHL.U32 R4, R2, 0x200, RZ ;  /* 0x0000020002047824 */ /* 0x000fe400078e00ff */
[----:B------:R-:W-:Y:S01]  /*0c40*/  IMAD.IADD R0, R8, 0x1, R0 ;  /* 0x0000000108007824 */ /* 0x000fe200078e0200 */
[----:B------:R-:W-:-:S03]  /*0c50*/  CS2R R8, SRZ ;  /* 0x0000000000087805 */ /* 0x000fc6000001ff00 */
[----:B------:R-:W-:Y:S02]  /*0c60*/  IMAD R248, R0, 0x100, R3 ;  /* 0x0000010000f87824 */ /* 0x000fe400078e0203 */
[----:B------:R-:W0:Y:S03]  /*0c70*/  LDC R0, c[0x0][0x230] ;  /* 0x00008c00ff007b82 */ /* 0x000e260000000800 */
[----:B------:R1:W-:Y:S04]  /*0c80*/  STL [R1+0x1360], R248 ;  /* 0x001360f801007387 */ /* 0x0003e80000100800 */
[----:B------:R1:W-:Y:S04]  /*0c90*/  STL [R1+0x3d0], RZ ;  /* 0x0003d0ff01007387 */ /* 0x0003e80000100800 */
[----:B------:R1:W-:Y:S04]  /*0ca0*/  STL [R1+0x3d4], RZ ;  /* 0x0003d4ff01007387 */ /* 0x0003e80000100800 */
[----:B------:R1:W-:Y:S04]  /*0cb0*/  STL [R1+0x3d8], RZ ;  /* 0x0003d8ff01007387 */ /* 0x0003e80000100800 */
[----:B------:R1:W-:Y:S04]  /*0cc0*/  STL [R1+0x3dc], RZ ;  /* 0x0003dcff01007387 */ /* 0x0003e80000100800 */
[----:B------:R1:W-:Y:S01]  /*0cd0*/  STL [R1+0x3e0], RZ ;  /* 0x0003e0ff01007387 */ /* 0x0003e20000100800 */
[----:B0-----:R-:W-:-:S03]  /*0ce0*/  VIADD R0, R0, 0x7f ;  /* 0x0000007f00007836 */ /* 0x001fc60000000000 */
[----:B------:R1:W-:Y:S02]  /*0cf0*/  STL [R1+0x3e4], RZ ;  /* 0x0003e4ff01007387 */ /* 0x0003e40000100800 */
[----:B------:R-:W-:Y:S02]  /*0d00*/  ISETP.GE.AND P0, PT, R0, 0x80, PT ;  /* 0x000000800000780c */ /* 0x000fe40003f06270 */
[----:B------:R1:W-:Y:S04]  /*0d10*/  STL [R1+0x3e8], RZ ;  /* 0x0003e8ff01007387 */ /* 0x0003e80000100800 */
        /* <DEDUP_REMOVED lines=8> */
[----:B------:R1:W-:Y:S01]  /*0da0*/  STL [R1+0x60c], RZ ;  /* 0x00060cff01007387 */ /* 0x0003e20000100800 */
[----:B------:R-:W-:Y:S05]  /*0db0*/  @!P0 BRA `(.L_x_0) ;  /* 0x0000031c006c8947 */ /* 0x000fea0003800000 */
[----:B------:R-:W-:Y:S01]  /*0dc0*/  IABS R13, R6 ;  /* 0x00000006000d7213 */ /* 0x000fe20000000000 */
[----:B------:R-:W-:Y:S01]  /*0dd0*/  STL [R1+0x13a8], R7 ;  /* 0x0013a80701007387 */ /* 0x000fe20000100800 */
[----:B------:R-:W-:Y:S01]  /*0de0*/  IABS R5, R7 ;  /* 0x0000000700057213 */ /* 0x000fe20000000000 */
[----:B------:R-:W-:Y:S01]  /*0df0*/  ULDC UR40, c[0x0][0x23c] ;  /* 0x00008f0000287ab9 */ /* 0x000fe20000000800 */
[----:B------:R-:W0:Y:S01]  /*0e00*/  I2F.RP R10, R13 ;  /* 0x0000000d000a7306 */ /* 0x000e220000209400 */
[----:B------:R-:W-:Y:S01]  /*0e10*/  ISETP.NE.AND P3, PT, R6, RZ, PT ;  /* 0x000000ff0600720c */ /* 0x000fe20003f65270 */
[----:B------:R-:W-:Y:S01]  /*0e20*/  ULDC.64 UR8, c[0x0][0x218] ;  /* 0x0000860000087ab9 */ /* 0x000fe20000000a00 */
[----:B------:R-:W-:Y:S01]  /*0e30*/  ULDC UR5, c[0x0][0x234] ;  /* 0x00008d0000057ab9 */ /* 0x000fe20000000800 */
[----:B------:R-:W-:-:S04]  /*0e40*/  ULDC UR10, c[0x0][0x240] ;  /* 0x00009000000a7ab9 */ /* 0x000fc80000000800 */
[----:B------:R-:W2:Y:S08]  /*0e50*/  I2F.RP R11, R5 ;  /* 0x00000005000b7306 */ /* 0x000eb00000209400 */
[----:B0-----:R-:W0:Y:S08]  /*0e60*/  MUFU.RCP R10, R10 ;  /* 0x0000000a000a7308 */ /* 0x001e300000001000 */
[----:B--2---:R-:W2:Y:S01]  /*0e70*/  MUFU.RCP R11, R11 ;  /* 0x0000000b000b7308 */ /* 0x004ea20000001000 */
[----:B0-----:R-:W-:Y:S01]  /*0e80*/  VIADD R2, R10, 0xffffffe ;  /* 0x0ffffffe0a027836 */ /* 0x001fe20000000000 */
[----:B------:R-:W-:-:S06]  /*0e90*/  IABS R10, R248 ;  /* 0x000000f8000a7213 */ /* 0x000fcc0000000000 */
[----:B------:R0:W3:Y:S01]  /*0ea0*/  F2I.FTZ.U32.TRUNC.NTZ R3, R2 ;  /* 0x0000000200037305 */ /* 0x0000e2000021f000 */
[----:B--2---:R-:W-:Y:S01]  /*0eb0*/  VIADD R8, R11, 0xffffffe ;  /* 0x0ffffffe0b087836 */ /* 0x004fe20000000000 */
[----:B------:R-:W-:-:S06]  /*0ec0*/  SHF.R.S32.HI R11, RZ, 0x1f, R0 ;  /* 0x0000001fff0b7819 */ /* 0x000fcc0000011400 */
[----:B------:R-:W2:Y:S01]  /*0ed0*/  F2I.FTZ.U32.TRUNC.NTZ R9, R8 ;  /* 0x0000000800097305 */ /* 0x000ea2000021f000 */
[----:B0-----:R-:W-:Y:S01]  /*0ee0*/  IMAD.MOV.U32 R2, RZ, RZ, RZ ;  /* 0x000000ffff027224 */ /* 0x001fe200078e00ff */
[----:B------:R-:W-:Y:S01]  /*0ef0*/  LEA.HI R0, R11, R0, RZ, 0x7 ;  /* 0x000000000b007211 */ /* 0x000fe200078f38ff */
[----:B---3--:R-:W-:-:S04]  /*0f00*/  IMAD.MOV R12, RZ, RZ, -R3 ;  /* 0x000000ffff0c7224 */ /* 0x008fc800078e0a03 */
[----:B------:R0:W-:Y:S01]  /*0f10*/  STL [R1+0x600], R0 ;  /* 0x0006000001007387 */ /* 0x0001e20000100800 */
[----:B------:R-:W-:-:S03]  /*0f20*/  IMAD R15, R12, R13, RZ ;  /* 0x0000000d0c0f7224 */ /* 0x000fc600078e02ff */
[----:B------:R3:W-:Y:S01]  /*0f30*/  STL [R1+0x1364], R4 ;  /* 0x0013640401007387 */ /* 0x0007e20000100800 */
[----:B------:R-:W-:Y:S01]  /*0f40*/  IMAD.HI.U32 R3, R3, R15, R2 ;  /* 0x0000000f03037227 */ /* 0x000fe200078e0002 */
[----:B------:R-:W-:-:S03]  /*0f50*/  SHF.R.U32.HI R2, RZ, 0x5, R249 ;  /* 0x00000005ff027819 */ /* 0x000fc600000116f9 */
[----:B--2---:R-:W-:Y:S01]  /*0f60*/  IMAD.MOV R8, RZ, RZ, -R9 ;  /* 0x000000ffff087224 */ /* 0x004fe200078e0a09 */
[----:B------:R-:W-:Y:S01]  /*0f70*/  R2UR UR41, R2 ;  /* 0x00000000022972ca */ /* 0x000fe200000e0000 */
[----:B------:R-:W-:Y:S01]  /*0f80*/  IMAD.HI.U32 R3, R3, R10, RZ ;  /* 0x0000000a03037227 */ /* 0x000fe200078e00ff */
[----:B------:R-:W-:-:S03]  /*0f90*/  SHF.R.U32.HI R2, RZ, 0x7, R249 ;  /* 0x00000007ff027819 */ /* 0x000fc600000116f9 */
[----:B------:R-:W-:Y:S02]  /*0fa0*/  IMAD.MOV R3, RZ, RZ, -R3 ;  /* 0x000000ffff037224 */ /* 0x000fe400078e0a03 */
[----:B------:R-:W-:Y:S02]  /*0fb0*/  IMAD R11, R8, R5, RZ ;  /* 0x00000005080b7224 */ /* 0x000fe400078e02ff */
[----:B------:R-:W-:Y:S01]  /*0fc0*/  IMAD R10, R13, R3, R10 ;  /* 0x000000030d0a7224 */ /* 0x000fe200078e020a */
[----:B------:R-:W-:Y:S01]  /*0fd0*/  SGXT.U32 R3, R2, 0x1 ;  /* 0x000000010203781a */ /* 0x000fe20000000000 */
[----:B------:R-:W-:-:S03]  /*0fe0*/  IMAD.MOV.U32 R8, RZ, RZ, RZ ;  /* 0x000000ffff087224 */ /* 0x000fc600078e00ff */
[----:B------:R-:W-:Y:S01]  /*0ff0*/  LOP3.LUT R2, R4, R3, RZ, 0xfc, !PT ;  /* 0x0000000304027212 */ /* 0x000fe200078efcff */
[----:B0-----:R-:W-:Y:S01]  /*1000*/  IMAD.HI.U32 R0, R9, R11, R8 ;  /* 0x0000000b09007227 */ /* 0x001fe200078e0008 */
[----:B---3--:R-:W0:Y:S01]  /*1010*/  S2R R4, SR_TID.X ;  /* 0x0000000000047919 */ /* 0x008e220000002100 */
[----:B------:R-:W-:Y:S02]  /*1020*/  SHF.R.S32.HI R8, RZ, 0x7, R249 ;  /* 0x00000007ff087819 */ /* 0x000fe400000114f9 */
[----:B------:R-:W-:Y:S02]  /*1030*/  ISETP.GT.U32.AND P0, PT, R13, R10, PT ;  /* 0x0000000a0d00720c */ /* 0x000fe40003f04070 */
[C---:B------:R-:W-:Y:S02]  /*1040*/  LOP3.LUT R16, R2.reuse, 0x1fe, RZ, 0xfc, !PT ;  /* 0x000001fe02107812 */ /* 0x040fe400078efcff */
[----:B------:R-:W-:Y:S02]  /*1050*/  LOP3.LUT R18, R2, 0x1fc, RZ, 0xfc, !PT ;  /* 0x000001fc02127812 */ /* 0x000fe400078efcff */
[----:B------:R-:W-:-:S02]  /*1060*/  SGXT R8, R8, 0x1 ;  /* 0x000000010808781a */ /* 0x000fc40000000200 */
[----:B------:R-:W-:Y:S02]  /*1070*/  IABS R14, R16 ;  /* 0x00000010000e7213 */ /* 0x000fe40000000000 */
[----:B------:R-:W-:Y:S02]  /*1080*/  IABS R15, R18 ;  /* 0x00000012000f7213 */ /* 0x000fe40000000000 */
[----:B------:R-:W-:Y:S01]  /*1090*/  LOP3.LUT R11, R8, 0x90, RZ, 0xc0, !PT ;  /* 0x00000090080b7812 */ /* 0x000fe200078ec0ff */
[----:B------:R-:W-:Y:S01]  /*10a0*/  IMAD.HI.U32 R8, R0, R14, RZ ;  /* 0x0000000e00087227 */ /* 0x000fe200078e00ff */
[----:B------:R-:W-:Y:S02]  /*10b0*/  ISETP.GE.AND P2, PT, R16, RZ, PT ;  /* 0x000000ff1000720c */ /* 0x000fe40003f46270 */
[----:B------:R-:W-:Y:S01]  /*10c0*/  LOP3.LUT R19, R2, 0x1fa, RZ, 0xfc, !PT ;  /* 0x000001fa02137812 */ /* 0x000fe200078efcff */
[----:B------:R-:W-:Y:S01]  /*10d0*/  @!P0 IMAD.IADD R10, R10, 0x1, -R13 ;  /* 0x000000010a0a8824 */ /* 0x000fe200078e0a0d */
[----:B------:R-:W-:Y:S01]  /*10e0*/  ISETP.GE.AND P0, PT, R18, RZ, PT ;  /* 0x000000ff1200720c */ /* 0x000fe20003f06270 */
[----:B------:R-:W-:Y:S01]  /*10f0*/  IMAD.HI.U32 R9, R0, R15, RZ ;  /* 0x0000000f00097227 */ /* 0x000fe200078e00ff */
[----:B------:R-:W-:-:S02]  /*1100*/  IABS R17, R19 ;  /* 0x0000001300117213 */ /* 0x000fc40000000000 */
[----:B------:R-:W-:Y:S01]  /*1110*/  ISETP.GT.U32.AND P1, PT, R13, R10, PT ;  /* 0x0000000a0d00720c */ /* 0x000fe20003f24070 */
[----:B------:R-:W-:Y:S01]  /*1120*/  IMAD.MOV R8, RZ, RZ, -R8 ;  /* 0x000000ffff087224 */ /* 0x000fe200078e0a08 */
[----:B------:R-:W-:Y:S01]  /*1130*/  ISETP.GE.AND P6, PT, R19, RZ, PT ;  /* 0x000000ff1300720c */ /* 0x000fe20003fc6270 */
[----:B------:R-:W-:Y:S01]  /*1140*/  IMAD.MOV R16, RZ, RZ, -R9 ;  /* 0x000000ffff107224 */ /* 0x000fe200078e0a09 */
[C---:B------:R-:W-:Y:S02]  /*1150*/  LOP3.LUT R19, R2.reuse, 0x1f8, RZ, 0xfc, !PT ;  /* 0x000001f802137812 */ /* 0x040fe400078efcff */
[----:B------:R-:W-:Y:S01]  /*1160*/  LOP3.LUT R21, R2, 0x1f6, RZ, 0xfc, !PT ;  /* 0x000001f602157812 */ /* 0x000fe200078efcff */
[----:B0-----:R-:W-:Y:S01]  /*1170*/  IMAD.SHL.U32 R3, R4, 0x100, RZ ;  /* 0x0000010004037824 */ /* 0x001fe200078e00ff */
[----:B------:R-:W-:Y:S01]  /*1180*/  LOP3.LUT R23, R2, 0x1f2, RZ, 0xfc, !PT ;  /* 0x000001f202177812 */ /* 0x000fe200078efcff */
[----:B------:R-:W-:Y:S01]  /*1190*/  IMAD.SHL.U32 R12, R4, 0x2, RZ ;  /* 0x00000002040c7824 */ /* 0x000fe200078e00ff */
[C---:B------:R-:W-:Y:S01]  /*11a0*/  LOP3.LUT R22, R2.reuse, 0x1f4, RZ, 0xfc, !PT ;  /* 0x000001f402167812 */ /* 0x040fe200078efcff */
[----:B------:R-:W-:Y:S01]  /*11b0*/  STL [R1+0x13ac], R4 ;  /* 0x0013ac0401007387 */ /* 0x000fe20000100800 */
[----:B------:R-:W-:Y:S01]  /*11c0*/  LOP3.LUT R24, R2, 0x1d8, RZ, 0xfc, !PT ;  /* 0x000001d802187812 */ /* 0x000fe200078efcff */
[----:B------:R-:W-:Y:S01]  /*11d0*/  @!P1 IMAD.IADD R10, R10, 0x1, -R13 ;  /* 0x000000010a0a9824 */ /* 0x000fe200078e0a0d */
[----:B------:R-:W-:-:S02]  /*11e0*/  LOP3.LUT R3, R3, 0xc07e, R12, 0xc8, !PT ;  /* 0x0000c07e03037812 */ /* 0x000fc400078ec80c */
[----:B------:R-:W-:Y:S01]  /*11f0*/  LOP3.LUT R7, R11, 0x7e, R12, 0x78, !PT ;  /* 0x0000007e0b077812 */ /* 0x000fe200078e780c */
[C---:B------:R-:W-:Y:S01]  /*1200*/  IMAD R12, R5.reuse, R8, R14 ;  /* 0x00000008050c7224 */ /* 0x040fe200078e020e */
[----:B------:R-:W-:Y:S01]  /*1210*/  ISETP.GE.AND P1, PT, R248, RZ, PT ;  /* 0x000000fff800720c */ /* 0x000fe20003f26270 */
[C---:B------:R-:W-:Y:S01]  /*1220*/  IMAD R14, R5.reuse, R16, R15 ;  /* 0x00000010050e7224 */ /* 0x040fe200078e020f */
[----:B------:R-:W-:Y:S01]  /*1230*/  IABS R13, R21 ;  /* 0x00000015000d7213 */ /* 0x000fe20000000000 */
[C---:B------:R-:W-:Y:S01]  /*1240*/  IMAD.HI.U32 R11, R0.reuse, R17, RZ ;  /* 0x00000011000b7227 */ /* 0x040fe200078e00ff */
[C---:B------:R-:W-:Y:S01]  /*1250*/  ISETP.GT.U32.AND P4, PT, R5.reuse, R12, PT ;  /* 0x0000000c0500720c */ /* 0x040fe20003f84070 */
[----:B------:R0:W-:Y:S01]  /*1260*/  STL [R1+0x1368], R3 ;  /* 0x0013680301007387 */ /* 0x0001e20000100800 */
[----:B------:R-:W-:Y:S01]  /*1270*/  ISETP.GT.U32.AND P5, PT, R5, R14, PT ;  /* 0x0000000e0500720c */ /* 0x000fe20003fa4070 */
[----:B------:R-:W-:Y:S01]  /*1280*/  IMAD.MOV R18, RZ, RZ, -R11 ;  /* 0x000000ffff127224 */ /* 0x000fe200078e0a0b */
[----:B------:R-:W-:Y:S01]  /*1290*/  IABS R11, R19 ;  /* 0x00000013000b7213 */ /* 0x000fe20000000000 */
[----:B------:R-:W-:Y:S01]  /*12a0*/  IMAD.HI.U32 R9, R0, R13, RZ ;  /* 0x0000000d00097227 */ /* 0x000fe200078e00ff */
[----:B------:R-:W-:Y:S01]  /*12b0*/  IABS R15, R22 ;  /* 0x00000016000f7213 */ /* 0x000fe20000000000 */
[----:B------:R-:W-:Y:S01]  /*12c0*/  STL [R1+0x13b0], R7 ;  /* 0x0013b00701007387 */ /* 0x000fe20000100800 */
[----:B------:R-:W-:Y:S01]  /*12d0*/  LOP3.LUT R26, R2, 0x1d6, RZ, 0xfc, !PT ;  /* 0x000001d6021a7812 */ /* 0x000fe200078efcff */
[----:B------:R-:W-:Y:S01]  /*12e0*/  IMAD.HI.U32 R8, R0, R11, RZ ;  /* 0x0000000b00087227 */ /* 0x000fe200078e00ff */
[----:B------:R-:W-:-:S02]  /*12f0*/  LOP3.LUT R28, R2, 0x1d2, RZ, 0xfc, !PT ;  /* 0x000001d2021c7812 */ /* 0x000fc400078efcff */
[----:B------:R-:W-:Y:S01]  /*1300*/  LOP3.LUT R29, R2, 0x1d0, RZ, 0xfc, !PT ;  /* 0x000001d0021d7812 */ /* 0x000fe200078efcff */
[----:B------:R-:W-:Y:S01]  /*1310*/  @!P4 IMAD.IADD R12, R12, 0x1, -R5 ;  /* 0x000000010c0cc824 */ /* 0x000fe200078e0a05 */
[----:B------:R-:W-:Y:S01]  /*1320*/  LOP3.LUT R30, R2, 0x1ce, RZ, 0xfc, !PT ;  /* 0x000001ce021e7812 */ /* 0x000fe200078efcff */
[C---:B------:R-:W-:Y:S01]  /*1330*/  IMAD R16, R5.reuse, R18, R17 ;  /* 0x0000001205107224 */ /* 0x040fe200078e0211 */
[----:B------:R-:W-:Y:S01]  /*1340*/  IABS R17, R23 ;  /* 0x0000001700117213 */ /* 0x000fe20000000000 */
[----:B------:R-:W-:Y:S01]  /*1350*/  @!P5 IMAD.IADD R14, R14, 0x1, -R5 ;  /* 0x000000010e0ed824 */ /* 0x000fe200078e0a05 */
[C---:B------:R-:W-:Y:S01]  /*1360*/  ISETP.GT.U32.AND P5, PT, R5.reuse, R12, PT ;  /* 0x0000000c0500720c */ /* 0x040fe20003fa4070 */
[----:B------:R-:W-:Y:S01]  /*1370*/  IMAD.MOV R18, RZ, RZ, -R8 ;  /* 0x000000ffff127224 */ /* 0x000fe200078e0a08 */
[----:B------:R-:W-:Y:S01]  /*1380*/  IABS R25, R30 ;  /* 0x0000001e00197213 */ /* 0x000fe20000000000 */
[----:B------:R-:W-:Y:S01]  /*1390*/  IMAD.MOV.U32 R8, RZ, RZ, R10 ;  /* 0x000000ffff087224 */ /* 0x000fe200078e000a */
[C---:B------:R-:W-:Y:S01]  /*13a0*/  ISETP.GT.U32.AND P4, PT, R5.reuse, R14, PT ;  /* 0x0000000e0500720c */ /* 0x040fe20003f84070 */
[----:B------:R-:W-:Y:S01]  /*13b0*/  IMAD.MOV R20, RZ, RZ, -R9 ;  /* 0x000000ffff147224 */ /* 0x000fe200078e0a09 */
[C---:B------:R-:W-:Y:S01]  /*13c0*/  LOP3.LUT R31, R2.reuse, 0x1c6, RZ, 0xfc, !PT ;  /* 0x000001c6021f7812 */ /* 0x040fe200078efcff */
[----:B------:R-:W-:Y:S01]  /*13d0*/  @!P1 IMAD.MOV R8, RZ, RZ, -R8 ;  /* 0x000000ffff089224 */ /* 0x000fe200078e0a08 */
[C---:B------:R-:W-:Y:S01]  /*13e0*/  ISETP.GT.U32.AND P1, PT, R5.reuse, R16, PT ;  /* 0x000000100500720c */ /* 0x040fe20003f24070 */
[C---:B------:R-:W-:Y:S01]  /*13f0*/  IMAD R10, R5.reuse, R18, R11 ;  /* 0x00000012050a7224 */ /* 0x040fe200078e020b */
[----:B------:R-:W-:Y:S01]  /*1400*/  @!P3 LOP3.LUT R8, RZ, R6, RZ, 0x33, !PT ;  /* 0x00000006ff08b212 */ /* 0x000fe200078e33ff */
[C---:B------:R-:W-:Y:S01]  /*1410*/  IMAD R18, R5.reuse, R20, R13 ;  /* 0x0000001405127224 */ /* 0x040fe200078e020d */
[----:B------:R-:W-:Y:S01]  /*1420*/  LOP3.LUT R34, R2, 0x1be, RZ, 0xfc, !PT ;  /* 0x000001be02227812 */ /* 0x000fe200078efcff */
[----:B------:R-:W-:Y:S01]  /*1430*/  @!P5 IMAD.IADD R12, R12, 0x1, -R5 ;  /* 0x000000010c0cd824 */ /* 0x000fe200078e0a05 */
[C---:B------:R-:W-:Y:S01]  /*1440*/  ISETP.GT.U32.AND P3, PT, R5.reuse, R10, PT ;  /* 0x0000000a0500720c */ /* 0x040fe20003f64070 */
[----:B------:R-:W-:Y:S01]  /*1450*/  IMAD.MOV.U32 R13, RZ, RZ, R17 ;  /* 0x000000ffff0d7224 */ /* 0x000fe200078e0011 */
[----:B------:R-:W-:Y:S01]  /*1460*/  ISETP.GT.U32.AND P5, PT, R5, R18, PT ;  /* 0x000000120500720c */ /* 0x000fe20003fa4070 */
[----:B------:R-:W-:Y:S01]  /*1470*/  IMAD.MOV.U32 R11, RZ, RZ, R15 ;  /* 0x000000ffff0b7224 */ /* 0x000fe200078e000f */
[----:B------:R-:W-:Y:S01]  /*1480*/  LOP3.LUT R17, R2, 0x1f0, RZ, 0xfc, !PT ;  /* 0x000001f002117812 */ /* 0x000fe200078efcff */
[----:B------:R-:W-:Y:S01]  /*1490*/  IMAD.HI.U32 R9, R0, R13, RZ ;  /* 0x0000000d00097227 */ /* 0x000fe200078e00ff */
[----:B------:R-:W-:Y:S01]  /*14a0*/  STL [R1+0x138c], R8 ;  /* 0x00138c0801007387 */ /* 0x000fe20000100800 */
[----:B------:R-:W-:-:S02]  /*14b0*/  IABS R33, R34 ;  /* 0x0000002200217213 */ /* 0x000fc40000000000 */
[--C-:B------:R-:W-:Y:S01]  /*14c0*/  @!P1 IMAD.IADD R16, R16, 0x1, -R5.reuse ;  /* 0x0000000110109824 */ /* 0x100fe200078e0a05 */
[----:B------:R-:W-:Y:S01]  /*14d0*/  IABS R15, R17 ;  /* 0x00000011000f7213 */ /* 0x000fe20000000000 */
[----:B------:R-:W-:Y:S01]  /*14e0*/  IMAD.HI.U32 R6, R0, R11, RZ ;  /* 0x0000000b00067227 */ /* 0x000fe200078e00ff */
[----:B------:R-:W-:Y:S02]  /*14f0*/  LOP3.LUT R39, R2, 0x1ba, RZ, 0xfc, !PT ;  /* 0x000001ba02277812 */ /* 0x000fe400078efcff */
[C---:B------:R-:W-:Y:S01]  /*1500*/  ISETP.GT.U32.AND P1, PT, R5.reuse, R16, PT ;  /* 0x000000100500720c */ /* 0x040fe20003f24070 */
[--C-:B------:R-:W-:Y:S01]  /*1510*/  @!P5 IMAD.IADD R18, R18, 0x1, -R5.reuse ;  /* 0x000000011212d824 */ /* 0x100fe200078e0a05 */
[----:B------:R-:W-:Y:S01]  /*1520*/  IABS R35, R39 ;  /* 0x0000002700237213 */ /* 0x000fe20000000000 */
[----:B0-----:R-:W-:Y:S01]  /*1530*/  IMAD.MOV.U32 R3, RZ, RZ, R12 ;  /* 0x000000ffff037224 */ /* 0x001fe200078e000c */
[----:B------:R-:W-:Y:S01]  /*1540*/  LOP3.LUT R42, R2, 0x1b8, RZ, 0xfc, !PT ;  /* 0x000001b8022a7812 */ /* 0x000fe200078efcff */
[----:B------:R-:W-:Y:S01]  /*1550*/  @!P4 IMAD.IADD R14, R14, 0x1, -R5 ;  /* 0x000000010e0ec824 */ /* 0x000fe200078e0a05 */
[----:B------:R-:W-:Y:S01]  /*1560*/  ISETP.GT.U32.AND P5, PT, R5, R18, PT ;  /* 0x000000120500720c */ /* 0x000fe20003fa4070 */
[----:B------:R-:W-:Y:S01]  /*1570*/  IMAD.MOV R20, RZ, RZ, -R9 ;  /* 0x000000ffff147224 */ /* 0x000fe200078e0a09 */
[----:B------:R-:W-:Y:S01]  /*1580*/  ISETP.GE.AND P4, PT, R19, RZ, PT ;  /* 0x000000ff1300720c */ /* 0x000fe20003f86270 */
[----:B------:R-:W-:Y:S01]  /*1590*/  IMAD.MOV R6, RZ, RZ, -R6 ;  /* 0x000000ffff067224 */ /* 0x000fe200078e0a06 */
[----:B------:R-:W-:Y:S01]  /*15a0*/  LOP3.LUT R19, R2, 0x1e8, RZ, 0xfc, !PT ;  /* 0x000001e802137812 */ /* 0x000fe200078efcff */
[----:B------:R-:W-:Y:S01]  /*15b0*/  IMAD.HI.U32 R9, R0, R15, RZ ;  /* 0x0000000f00097227 */ /* 0x000fe200078e00ff */
[----:B------:R-:W-:-:S02]  /*15c0*/  LOP3.LUT R43, R2, 0x1b6, RZ, 0xfc, !PT ;  /* 0x000001b6022b7812 */ /* 0x000fc400078efcff */
[----:B------:R-:W-:Y:S01]  /*15d0*/  IABS R37, R42 ;  /* 0x0000002a00257213 */ /* 0x000fe20000000000 */
[----:B------:R-:W-:Y:S01]  /*15e0*/  @!P2 IMAD.MOV R3, RZ, RZ, -R3 ;  /* 0x000000ffff03a224 */ /* 0x000fe200078e0a03 */
[----:B------:R-:W-:Y:S01]  /*15f0*/  IABS R38, R43 ;  /* 0x0000002b00267213 */ /* 0x000fe20000000000 */
[----:B------:R-:W-:Y:S01]  /*1600*/  IMAD.MOV.U32 R4, RZ, RZ, R14 ;  /* 0x000000ffff047224 */ /* 0x000fe200078e000e */
[----:B------:R-:W-:Y:S01]  /*1610*/  LOP3.LUT R44, R2, 0x1b2, RZ, 0xfc, !PT ;  /* 0x000001b2022c7812 */ /* 0x000fe200078efcff */
[----:B------:R-:W-:Y:S01]  /*1620*/  @!P3 IMAD.IADD R10, R10, 0x1, -R5 ;  /* 0x000000010a0ab824 */ /* 0x000fe200078e0a05 */
[----:B------:R0:W-:Y:S01]  /*1630*/  STL [R1+0x24], R3 ;  /* 0x0000240301007387 */ /* 0x0001e20000100800 */
[----:B------:R-:W-:Y:S01]  /*1640*/  IMAD R6, R5, R6, R11 ;  /* 0x0000000605067224 */ /* 0x000fe200078e020b */
[----:B------:R-:W-:Y:S01]  /*1650*/  ISETP.GE.AND P3, PT, R21, RZ, PT ;  /* 0x000000ff1500720c */ /* 0x000fe20003f66270 */
[----:B------:R-:W-:Y:S01]  /*1660*/  @!P1 IMAD.IADD R16, R16, 0x1, -R5 ;  /* 0x0000000110109824 */ /* 0x000fe200078e0a05 */
[C---:B------:R-:W-:Y:S01]  /*1670*/  ISETP.GT.U32.AND P2, PT, R5.reuse, R10, PT ;  /* 0x0000000a0500720c */ /* 0x040fe20003f44070 */
[----:B------:R-:W-:Y:S01]  /*1680*/  IMAD.MOV R14, RZ, RZ, -R9 ;  /* 0x000000ffff0e7224 */ /* 0x000fe200078e0a09 */
[C---:B------:R-:W-:Y:S01]  /*1690*/  ISETP.GT.U32.AND P1, PT, R5.reuse, R6, PT ;  /* 0x000000060500720c */ /* 0x040fe20003f24070 */
[C---:B------:R-:W-:Y:S01]  /*16a0*/  IMAD R12, R5.reuse, R20, R13 ;  /* 0x00000014050c7224 */ /* 0x040fe200078e020d */
[C---:B------:R-:W-:Y:S01]  /*16b0*/  LOP3.LUT R13, R2.reuse, 0x1ee, RZ, 0xfc, !PT ;  /* 0x000001ee020d7812 */ /* 0x040fe200078efcff */
[C---:B------:R-:W-:Y:S01]  /*16c0*/  IMAD R14, R5.reuse, R14, R15 ;  /* 0x0000000e050e7224 */ /* 0x040fe200078e020f */
[----:B------:R-:W-:Y:S01]  /*16d0*/  LOP3.LUT R15, R2, 0x1ec, RZ, 0xfc, !PT ;  /* 0x000001ec020f7812 */ /* 0x000fe200078efcff */
[----:B0-----:R-:W-:Y:S01]  /*16e0*/  IMAD.MOV.U32 R3, RZ, RZ, R16 ;  /* 0x000000ffff037224 */ /* 0x001fe200078e0010 */
[----:B------:R-:W-:Y:S01]  /*16f0*/  IABS R11, R13 ;  /* 0x0000000d000b7213 */ /* 0x000fe20000000000 */
[----:B------:R-:W-:Y:S01]  /*1700*/  @!P5 IMAD.IADD R18, R18, 0x1, -R5 ;  /* 0x000000011212d824 */ /* 0x000fe200078e0a05 */
[C---:B------:R-:W-:Y:S01]  /*1710*/  ISETP.GT.U32.AND P5, PT, R5.reuse, R14, PT ;  /* 0x0000000e0500720c */ /* 0x040fe20003fa4070 */
[----:B------:R-:W-:Y:S01]  /*1720*/  @!P6 IMAD.MOV R3, RZ, RZ, -R3 ;  /* 0x000000ffff03e224 */ /* 0x000fe200078e0a03 */
[----:B------:R-:W-:Y:S01]  /*1730*/  ISETP.GT.U32.AND P6, PT, R5, R12, PT ;  /* 0x0000000c0500720c */ /* 0x000fe20003fc4070 */
[----:B------:R-:W-:Y:S01]  /*1740*/  @!P0 IMAD.MOV R4, RZ, RZ, -R4 ;  /* 0x000000ffff048224 */ /* 0x000fe200078e0a04 */
[----:B------:R-:W-:Y:S01]  /*1750*/  IABS R16, R15 ;  /* 0x0000000f00107213 */ /* 0x000fe20000000000 */
[--C-:B------:R-:W-:Y:S01]  /*1760*/  @!P2 IMAD.IADD R10, R10, 0x1, -R5.reuse ;  /* 0x000000010a0aa824 */ /* 0x100fe200078e0a05 */
[----:B------:R-:W-:Y:S01]  /*1770*/  ISETP.GE.AND P0, PT, R22, RZ, PT ;  /* 0x000000ff1600720c */ /* 0x000fe20003f06270 */
[----:B------:R-:W-:Y:S01]  /*1780*/  @!P1 IMAD.IADD R6, R6, 0x1, -R5 ;  /* 0x0000000106069824 */ /* 0x000fe200078e0a05 */
[----:B------:R0:W-:Y:S01]  /*1790*/  STL [R1+0x20], R4 ;  /* 0x0000200401007387 */ /* 0x0001e20000100800 */
[----:B------:R-:W-:Y:S01]  /*17a0*/  IMAD.HI.U32 R9, R0, R11, RZ ;  /* 0x0000000b00097227 */ /* 0x000fe200078e00ff */
[----:B------:R-:W-:-:S02]  /*17b0*/  ISETP.GE.AND P1, PT, R17, RZ, PT ;  /* 0x000000ff1100720c */ /* 0x000fc40003f26270 */
[----:B------:R2:W-:Y:S01]  /*17c0*/  STL [R1+0x1c], R3 ;  /* 0x00001c0301007387 */ /* 0x0005e20000100800 */
[--C-:B------:R-:W-:Y:S01]  /*17d0*/  @!P5 IMAD.IADD R14, R14, 0x1, -R5.reuse ;  /* 0x000000010e0ed824 */ /* 0x100fe200078e0a05 */
[----:B------:R-:W-:Y:S01]  /*17e0*/  IABS R20, R19 ;  /* 0x0000001300147213 */ /* 0x000fe20000000000 */
[----:B------:R-:W-:Y:S01]  /*17f0*/  @!P6 IMAD.IADD R12, R12, 0x1, -R5 ;  /* 0x000000010c0ce824 */ /* 0x000fe200078e0a05 */
[C---:B------:R-:W-:Y:S02]  /*1800*/  ISETP.GT.U32.AND P6, PT, R5.reuse, R6, PT ;  /* 0x000000060500720c */ /* 0x040fe40003fc4070 */
[----:B------:R-:W-:Y:S01]  /*1810*/  LOP3.LUT R17, R2, 0x1ea, RZ, 0xfc, !PT ;  /* 0x000001ea02117812 */ /* 0x000fe200078efcff */
[----:B0-----:R-:W-:Y:S01]  /*1820*/  IMAD.MOV.U32 R4, RZ, RZ, R18 ;  /* 0x000000ffff047224 */ /* 0x001fe200078e0012 */
[----:B------:R-:W-:Y:S01]  /*1830*/  ISETP.GT.U32.AND P5, PT, R5, R12, PT ;  /* 0x0000000c0500720c */ /* 0x000fe20003fa4070 */
[----:B--2---:R-:W-:Y:S01]  /*1840*/  IMAD.MOV.U32 R3, RZ, RZ, R10 ;  /* 0x000000ffff037224 */ /* 0x004fe200078e000a */
[----:B------:R-:W-:Y:S01]  /*1850*/  ISETP.GE.AND P2, PT, R23, RZ, PT ;  /* 0x000000ff1700720c */ /* 0x000fe20003f46270 */
[----:B------:R-:W-:Y:S01]  /*1860*/  IMAD.MOV R10, RZ, RZ, -R9 ;  /* 0x000000ffff0a7224 */ /* 0x000fe200078e0a09 */
[----:B------:R-:W-:Y:S01]  /*1870*/  IABS R252, R17 ;  /* 0x0000001100fc7213 */ /* 0x000fe20000000000 */
[----:B------:R-:W-:Y:S01]  /*1880*/  @!P4 IMAD.MOV R3, RZ, RZ, -R3 ;  /* 0x000000ffff03c224 */ /* 0x000fe200078e0a03 */
[----:B------:R-:W-:Y:S01]  /*1890*/  ISETP.GT.U32.AND P4, PT, R5, R14, PT ;  /* 0x0000000e0500720c */ /* 0x000fe20003f84070 */
[----:B------:R-:W-:Y:S01]  /*18a0*/  IMAD.HI.U32 R9, R0, R16, RZ ;  /* 0x0000001000097227 */ /* 0x000fe200078e00ff */
[----:B------:R-:W-:-:S02]  /*18b0*/  LOP3.LUT R21, R2, 0x1e6, RZ, 0xfc, !PT ;  /* 0x000001e602157812 */ /* 0x000fc400078efcff */
[----:B------:R0:W-:Y:S01]  /*18c0*/  STL [R1+0x18], R3 ;  /* 0x0000180301007387 */ /* 0x0001e20000100800 */
[C---:B------:R-:W-:Y:S01]  /*18d0*/  IMAD R10, R5.reuse, R10, R11 ;  /* 0x0000000a050a7224 */ /* 0x040fe200078e020b */
[C---:B------:R-:W-:Y:S01]  /*18e0*/  LOP3.LUT R22, R2.reuse, 0x1e4, RZ, 0xfc, !PT ;  /* 0x000001e402167812 */ /* 0x040fe200078efcff */
[----:B------:R-:W-:Y:S01]  /*18f0*/  IMAD.MOV R9, RZ, RZ, -R9 ;  /* 0x000000ffff097224 */ /* 0x000fe200078e0a09 */
[----:B------:R-:W-:Y:S01]  /*1900*/  LOP3.LUT R23, R2, 0x1da, RZ, 0xfc, !PT ;  /* 0x000001da02177812 */ /* 0x000fe200078efcff */
[--C-:B------:R-:W-:Y:S01]  /*1910*/  @!P6 IMAD.IADD R6, R6, 0x1, -R5.reuse ;  /* 0x000000010606e824 */ /* 0x100fe200078e0a05 */
[C---:B------:R-:W-:Y:S01]  /*1920*/  ISETP.GT.U32.AND P6, PT, R5.reuse, R10, PT ;  /* 0x0000000a0500720c */ /* 0x040fe20003fc4070 */
[C---:B------:R-:W-:Y:S01]  /*1930*/  IMAD R16, R5.reuse, R9, R16 ;  /* 0x0000000905107224 */ /* 0x040fe200078e0210 */
[----:B------:R-:W-:Y:S01]  /*1940*/  LOP3.LUT R46, R2, 0x1ae, RZ, 0xfc, !PT ;  /* 0x000001ae022e7812 */ /* 0x000fe200078efcff */
[----:B------:R-:W-:Y:S01]  /*1950*/  @!P4 IMAD.IADD R14, R14, 0x1, -R5 ;  /* 0x000000010e0ec824 */ /* 0x000fe200078e0a05 */
[----:B------:R-:W-:Y:S01]  /*1960*/  LOP3.LUT R45, R2, 0x1b0, RZ, 0xfc, !PT ;  /* 0x000001b0022d7812 */ /* 0x000fe200078efcff */
[----:B------:R-:W-:Y:S01]  /*1970*/  IMAD.HI.U32 R11, R0, R20, RZ ;  /* 0x00000014000b7227 */ /* 0x000fe200078e00ff */
[----:B------:R-:W-:-:S02]  /*1980*/  ISETP.GT.U32.AND P4, PT, R5, R16, PT ;  /* 0x000000100500720c */ /* 0x000fc40003f84070 */
[----:B------:R-:W-:Y:S01]  /*1990*/  IABS R41, R46 ;  /* 0x0000002e00297213 */ /* 0x000fe20000000000 */
[----:B------:R-:W-:Y:S01]  /*19a0*/  @!P3 IMAD.MOV R4, RZ, RZ, -R4 ;  /* 0x000000ffff04b224 */ /* 0x000fe200078e0a04 */
[----:B------:R-:W-:Y:S01]  /*19b0*/  IABS R40, R45 ;  /* 0x0000002d00287213 */ /* 0x000fe20000000000 */
[----:B0-----:R-:W-:Y:S01]  /*19c0*/  IMAD.MOV.U32 R3, RZ, RZ, R6 ;  /* 0x000000ffff037224 */ /* 0x001fe200078e0006 */
[----:B------:R-:W-:Y:S01]  /*19d0*/  LOP3.LUT R47, R2, 0x1ac, RZ, 0xfc, !PT ;  /* 0x000001ac022f7812 */ /* 0x000fe200078efcff */
[--C-:B------:R-:W-:Y:S01]  /*19e0*/  @!P6 IMAD.IADD R10, R10, 0x1, -R5.reuse ;  /* 0x000000010a0ae824 */ /* 0x100fe200078e0a05 */
[----:B------:R0:W-:Y:S01]  /*19f0*/  STL [R1+0x14], R4 ;  /* 0x0000140401007387 */ /* 0x0001e20000100800 */
[----:B------:R-:W-:Y:S01]  /*1a00*/  @!P5 IMAD.IADD R12, R12, 0x1, -R5 ;  /* 0x000000010c0cd824 */ /* 0x000fe200078e0a05 */
[----:B------:R-:W-:Y:S01]  /*1a10*/  ISETP.GE.AND P5, PT, R13, RZ, PT ;  /* 0x000000ff0d00720c */ /* 0x000fe20003fa6270 */
[----:B------:R-:W-:Y:S01]  /*1a20*/  IMAD.MOV R11, RZ, RZ, -R11 ;  /* 0x000000ffff0b7224 */ /* 0x000fe200078e0a0b */
[----:B------:R-:W-:Y:S01]  /*1a30*/  ISETP.GT.U32.AND P3, PT, R5, R10, PT ;  /* 0x0000000a0500720c */ /* 0x000fe20003f64070 */
[----:B------:R-:W-:Y:S01]  /*1a40*/  @!P4 IMAD.IADD R16, R16, 0x1, -R5 ;  /* 0x000000011010c824 */ /* 0x000fe200078e0a05 */
[----:B------:R-:W-:Y:S01]  /*1a50*/  IABS R13, R21 ;  /* 0x00000015000d7213 */ /* 0x000fe20000000000 */
[----:B------:R-:W-:Y:S01]  /*1a60*/  IMAD.HI.U32 R9, R0, R252, RZ ;  /* 0x000000fc00097227 */ /* 0x000fe200078e00ff */
[----:B------:R-:W-:-:S02]  /*1a70*/  ISETP.GE.AND P6, PT, R15, RZ, PT ;  /* 0x000000ff0f00720c */ /* 0x000fc40003fc6270 */
[C---:B------:R-:W-:Y:S01]  /*1a80*/  ISETP.GT.U32.AND P4, PT, R5.reuse, R16, PT ;  /* 0x000000100500720c */ /* 0x040fe20003f84070 */
[----:B------:R-:W-:Y:S01]  /*1a90*/  @!P0 IMAD.MOV R3, RZ, RZ, -R3 ;  /* 0x000000ffff038224 */ /* 0x000fe200078e0a03 */
[C---:B------:R-:W-:Y:S01]  /*1aa0*/  LOP3.LUT R48, R2.reuse, 0x1aa, RZ, 0xfc, !PT ;  /* 0x000001aa02307812 */ /* 0x040fe200078efcff */
[----:B------:R-:W-:Y:S01]  /*1ab0*/  IMAD R20, R5, R11, R20 ;  /* 0x0000000b05147224 */ /* 0x000fe200078e0214 */
[----:B------:R-:W-:Y:S01]  /*1ac0*/  IABS R11, R22 ;  /* 0x00000016000b7213 */ /* 0x000fe20000000000 */
[----:B0-----:R-:W-:Y:S01]  /*1ad0*/  IMAD.MOV.U32 R4, RZ, RZ, R12 ;  /* 0x000000ffff047224 */ /* 0x001fe200078e000c */
[----:B------:R0:W-:Y:S01]  /*1ae0*/  STL [R1+0x10], R3 ;  /* 0x0000100301007387 */ /* 0x0001e20000100800 */
[----:B------:R-:W-:Y:S01]  /*1af0*/  IMAD.MOV R9, RZ, RZ, -R9 ;  /* 0x000000ffff097224 */ /* 0x000fe200078e0a09 */
[----:B------:R-:W-:Y:S01]  /*1b00*/  LOP3.LUT R54, R2, 0x19c, RZ, 0xfc, !PT ;  /* 0x0000019c02367812 */ /* 0x000fe200078efcff */
[----:B------:R-:W-:Y:S01]  /*1b10*/  IMAD.HI.U32 R6, R0, R13, RZ ;  /* 0x0000000d00067227 */ /* 0x000fe200078e00ff */
[----:B------:R-:W-:-:S02]  /*1b20*/  LOP3.LUT R55, R2, 0x19a, RZ, 0xfc, !PT ;  /* 0x0000019a02377812 */ /* 0x000fc400078efcff */
[----:B------:R-:W-:Y:S01]  /*1b30*/  IABS R50, R54 ;  /* 0x0000003600327213 */ /* 0x000fe20000000000 */
[----:B------:R-:W-:Y:S01]  /*1b40*/  @!P2 IMAD.MOV R4, RZ, RZ, -R4 ;  /* 0x000000ffff04a224 */ /* 0x000fe200078e0a04 */
[C---:B------:R-:W-:Y:S01]  /*1b50*/  ISETP.GT.U32.AND P2, PT, R5.reuse, R20, PT ;  /* 0x000000140500720c */ /* 0x040fe20003f44070 */
[C---:B------:R-:W-:Y:S01]  /*1b60*/  IMAD R252, R5.reuse, R9, R252 ;  /* 0x0000000905fc7224 */ /* 0x040fe200078e02fc */
[----:B------:R-:W-:Y:S01]  /*1b70*/  IABS R51, R55 ;  /* 0x0000003700337213 */ /* 0x000fe20000000000 */
[----:B0-----:R-:W-:Y:S01]  /*1b80*/  IMAD.MOV.U32 R3, RZ, RZ, R14 ;  /* 0x000000ffff037224 */ /* 0x001fe200078e000e */
[----:B------:R-:W-:Y:S01]  /*1b90*/  STL [R1+0xc], R4 ;  /* 0x00000c0401007387 */ /* 0x000fe20000100800 */
[----:B------:R-:W-:Y:S01]  /*1ba0*/  IMAD.HI.U32 R9, R0, R11, RZ ;  /* 0x0000000b00097227 */ /* 0x000fe200078e00ff */
[----:B------:R-:W-:Y:S02]  /*1bb0*/  ISETP.GT.U32.AND P0, PT, R5, R252, PT ;  /* 0x000000fc0500720c */ /* 0x000fe40003f04070 */
[----:B------:R-:W-:Y:S01]  /*1bc0*/  LOP3.LUT R56, R2, 0x198, RZ, 0xfc, !PT ;  /* 0x0000019802387812 */ /* 0x000fe200078efcff */
[----:B------:R-:W-:Y:S01]  /*1bd0*/  @!P3 IMAD.IADD R10, R10, 0x1, -R5 ;  /* 0x000000010a0ab824 */ /* 0x000fe200078e0a05 */
[----:B------:R-:W-:Y:S01]  /*1be0*/  ISETP.GE.AND P3, PT, R19, RZ, PT ;  /* 0x000000ff1300720c */ /* 0x000fe20003f66270 */
[----:B------:R-:W-:Y:S01]  /*1bf0*/  IMAD.MOV R6, RZ, RZ, -R6 ;  /* 0x000000ffff067224 */ /* 0x000fe200078e0a06 */
[----:B------:R-:W-:Y:S01]  /*1c00*/  IABS R19, R23 ;  /* 0x0000001700137213 */ /* 0x000fe20000000000 */
[----:B------:R-:W-:Y:S01]  /*1c10*/  @!P1 IMAD.MOV R3, RZ, RZ, -R3 ;  /* 0x000000ffff039224 */ /* 0x000fe200078e0a03 */
[----:B------:R-:W-:Y:S01]  /*1c20*/  ISETP.GE.AND P1, PT, R17, RZ, PT ;  /* 0x000000ff1100720c */ /* 0x000fe20003f26270 */
[----:B------:R-:W-:Y:S01]  /*1c30*/  IMAD.MOV R14, RZ, RZ, -R9 ;  /* 0x000000ffff0e7224 */ /* 0x000fe200078e0a09 */
[----:B------:R-:W-:Y:S01]  /*1c40*/  LOP3.LUT R9, R2, 0x1e2, RZ, 0xfc, !PT ;  /* 0x000001e202097812 */ /* 0x000fe200078efcff */
[----:B------:R-:W-:Y:S01]  /*1c50*/  @!P4 IMAD.IADD R16, R16, 0x1, -R5 ;  /* 0x000000011010c824 */ /* 0x000fe200078e0a05 */
[----:B------:R0:W-:Y:S01]  /*1c60*/  STL [R1+0x8], R3 ;  /* 0x0000080301007387 */ /* 0x0001e20000100800 */
[----:B------:R-:W-:Y:S01]  /*1c70*/  IMAD R13, R5, R6, R13 ;  /* 0x00000006050d7224 */ /* 0x000fe200078e020d */
[----:B------:R-:W-:Y:S01]  /*1c80*/  IABS R15, R9 ;  /* 0x00000009000f7213 */ /* 0x000fe20000000000 */
[----:B------:R-:W-:Y:S01]  /*1c90*/  IMAD.MOV.U32 R8, RZ, RZ, R10 ;  /* 0x000000ffff087224 */ /* 0x000fe200078e000a */
[----:B------:R-:W-:Y:S01]  /*1ca0*/  ISETP.GE.AND P4, PT, R21, RZ, PT ;  /* 0x000000ff1500720c */ /* 0x000fe20003f86270 */
[C---:B------:R-:W-:Y:S01]  /*1cb0*/  IMAD R14, R5.reuse, R14, R11 ;  /* 0x0000000e050e7224 */ /* 0x040fe200078e020b */
[----:B------:R-:W-:Y:S01]  /*1cc0*/  LOP3.LUT R11, R2, 0x1e0, RZ, 0xfc, !PT ;  /* 0x000001e0020b7812 */ /* 0x000fe200078efcff */
[----:B------:R-:W-:Y:S01]  /*1cd0*/  @!P5 IMAD.MOV R8, RZ, RZ, -R8 ;  /* 0x000000ffff08d224 */ /* 0x000fe200078e0a08 */
[C---:B------:R-:W-:Y:S01]  /*1ce0*/  ISETP.GT.U32.AND P5, PT, R5.reuse, R13, PT ;  /* 0x0000000d0500720c */ /* 0x040fe20003fa4070 */
[----:B------:R-:W-:Y:S01]  /*1cf0*/  @!P2 IMAD.IADD R20, R20, 0x1, -R5 ;  /* 0x000000011414a824 */ /* 0x000fe200078e0a05 */
[----:B------:R-:W-:Y:S01]  /*1d00*/  LOP3.LUT R21, R2, 0x1de, RZ, 0xfc, !PT ;  /* 0x000001de02157812 */ /* 0x000fe200078efcff */
[----:B0-----:R-:W-:Y:S01]  /*1d10*/  IMAD.MOV.U32 R3, RZ, RZ, R16 ;  /* 0x000000ffff037224 */ /* 0x001fe200078e0010 */
[----:B------:R-:W-:Y:S01]  /*1d20*/  IABS R16, R11 ;  /* 0x0000000b00107213 */ /* 0x000fe20000000000 */
[----:B------:R-:W-:Y:S01]  /*1d30*/  IMAD.HI.U32 R6, R0, R15, RZ ;  /* 0x0000000f00067227 */ /* 0x000fe200078e00ff */
[C---:B------:R-:W-:Y:S01]  /*1d40*/  ISETP.GT.U32.AND P2, PT, R5.reuse, R20, PT ;  /* 0x000000140500720c */ /* 0x040fe20003f44070 */
[----:B------:R-:W-:Y:S01]  /*1d50*/  STL [R1+0x1390], R8 ;  /* 0x0013900801007387 */ /* 0x000fe20000100800 */
[----:B------:R-:W-:Y:S01]  /*1d60*/  IABS R17, R21 ;  /* 0x0000001500117213 */ /* 0x000fe20000000000 */
[----:B------:R-:W-:Y:S01]  /*1d70*/  @!P6 IMAD.MOV R3, RZ, RZ, -R3 ;  /* 0x000000ffff03e224 */ /* 0x000fe200078e0a03 */
[----:B------:R-:W-:Y:S01]  /*1d80*/  ISETP.GT.U32.AND P6, PT, R5, R14, PT ;  /* 0x0000000e0500720c */ /* 0x000fe20003fc4070 */
[--C-:B------:R-:W-:Y:S01]  /*1d90*/  @!P0 IMAD.IADD R252, R252, 0x1, -R5.reuse ;  /* 0x00000001fcfc8824 */ /* 0x100fe200078e0a05 */
[----:B------:R-:W-:Y:S01]  /*1da0*/  IABS R52, R56 ;  /* 0x0000003800347213 */ /* 0x000fe20000000000 */
[--C-:B------:R-:W-:Y:S01]  /*1db0*/  @!P5 IMAD.IADD R13, R13, 0x1, -R5.reuse ;  /* 0x000000010d0dd824 */ /* 0x100fe200078e0a05 */
[----:B------:R-:W-:Y:S01]  /*1dc0*/  LOP3.LUT R57, R2, 0x196, RZ, 0xfc, !PT ;  /* 0x0000019602397812 */ /* 0x000fe200078efcff */
[----:B------:R-:W-:Y:S01]  /*1dd0*/  IMAD.MOV R6, RZ, RZ, -R6 ;  /* 0x000000ffff067224 */ /* 0x000fe200078e0a06 */
[C---:B------:R-:W-:Y:S01]  /*1de0*/  ISETP.GT.U32.AND P0, PT, R5.reuse, R252, PT ;  /* 0x000000fc0500720c */ /* 0x040fe20003f04070 */
[----:B------:R-:W-:Y:S01]  /*1df0*/  STL [R1+0x1394], R3 ;  /* 0x0013940301007387 */ /* 0x000fe20000100800 */
[----:B------:R-:W-:Y:S01]  /*1e00*/  ISETP.GT.U32.AND P5, PT, R5, R13, PT ;  /* 0x0000000d0500720c */ /* 0x000fe20003fa4070 */
[----:B------:R-:W-:Y:S01]  /*1e10*/  @!P2 IMAD.IADD R20, R20, 0x1, -R5 ;  /* 0x000000011414a824 */ /* 0x000fe200078e0a05 */
[----:B------:R-:W-:Y:S01]  /*1e20*/  ISETP.GE.AND P2, PT, R9, RZ, PT ;  /* 0x000000ff0900720c */ /* 0x000fe20003f46270 */
[----:B------:R-:W-:Y:S01]  /*1e30*/  IMAD.HI.U32 R9, R0, R16, RZ ;  /* 0x0000001000097227 */ /* 0x000fe200078e00ff */
[----:B------:R-:W-:-:S02]  /*1e40*/  IABS R53, R57 ;  /* 0x0000003900357213 */ /* 0x000fc40000000000 */
[----:B------:R-:W-:Y:S01]  /*1e50*/  LOP3.LUT R60, R2, 0x190, RZ, 0xfc, !PT ;  /* 0x00000190023c7812 */ /* 0x000fe200078efcff */
[----:B------:R-:W-:Y:S01]  /*1e60*/  @!P6 IMAD.IADD R14, R14, 0x1, -R5 ;  /* 0x000000010e0ee824 */ /* 0x000fe200078e0a05 */
[C---:B------:R-:W-:Y:S01]  /*1e70*/  LOP3.LUT R61, R2.reuse, 0x18c, RZ, 0xfc, !PT ;  /* 0x0000018c023d7812 */ /* 0x040fe200078efcff */
[----:B------:R-:W-:Y:S01]  /*1e80*/  IMAD.MOV R9, RZ, RZ, -R9 ;  /* 0x000000ffff097224 */ /* 0x000fe200078e0a09 */
[----:B------:R-:W-:Y:S01]  /*1e90*/  LOP3.LUT R63, R2, 0x188, RZ, 0xfc, !PT ;  /* 0x00000188023f7812 */ /* 0x000fe200078efcff */
[C---:B------:R-:W-:Y:S01]  /*1ea0*/  IMAD R15, R5.reuse, R6, R15 ;  /* 0x00000006050f7224 */ /* 0x040fe200078e020f */
[C---:B------:R-:W-:Y:S01]  /*1eb0*/  ISETP.GT.U32.AND P6, PT, R5.reuse, R14, PT ;  /* 0x0000000e0500720c */ /* 0x040fe20003fc4070 */
[----:B------:R-:W-:Y:S01]  /*1ec0*/  IMAD R16, R5, R9, R16 ;  /* 0x0000000905107224 */ /* 0x000fe200078e0210 */
[----:B------:R-:W-:Y:S01]  /*1ed0*/  IABS R58, R61 ;  /* 0x0000003d003a7213 */ /* 0x000fe20000000000 */
[--C-:B------:R-:W-:Y:S01]  /*1ee0*/  @!P5 IMAD.IADD R13, R13, 0x1, -R5.reuse ;  /* 0x000000010d0dd824 */ /* 0x100fe200078e0a05 */
[----:B------:R-:W-:Y:S01]  /*1ef0*/  ISETP.GT.U32.AND P5, PT, R5, R15, PT ;  /* 0x0000000f0500720c */ /* 0x000fe20003fa4070 */
[----:B------:R-:W-:Y:S01]  /*1f00*/  @!P0 IMAD.IADD R252, R252, 0x1, -R5 ;  /* 0x00000001fcfc8824 */ /* 0x000fe200078e0a05 */
[----:B------:R-:W-:Y:S01]  /*1f10*/  ISETP.GE.AND P0, PT, R22, RZ, PT ;  /* 0x000000ff1600720c */ /* 0x000fe20003f06270 */
[----:B------:R-:W-:Y:S01]  /*1f20*/  IMAD.HI.U32 R6, R0, R17, RZ ;  /* 0x0000001100067227 */ /* 0x000fe200078e00ff */
[----:B------:R-:W-:-:S02]  /*1f30*/  LOP3.LUT R22, R2, 0x1dc, RZ, 0xfc, !PT ;  /* 0x000001dc02167812 */ /* 0x000fc400078efcff */
[----:B------:R-:W-:Y:S01]  /*1f40*/  LOP3.LUT R65, R2, 0x180, RZ, 0xfc, !PT ;  /* 0x0000018002417812 */ /* 0x000fe200078efcff */
[----:B------:R-:W-:Y:S01]  /*1f50*/  IMAD.MOV R6, RZ, RZ, -R6 ;  /* 0x000000ffff067224 */ /* 0x000fe200078e0a06 */
[----:B------:R-:W-:Y:S01]  /*1f60*/  IABS R18, R22 ;  /* 0x0000001600127213 */ /* 0x000fe20000000000 */
[----:B------:R-:W-:Y:S01]  /*1f70*/  @!P6 IMAD.IADD R14, R14, 0x1, -R5 ;  /* 0x000000010e0ee824 */ /* 0x000fe200078e0a05 */
[C---:B------:R-:W-:Y:S01]  /*1f80*/  ISETP.GT.U32.AND P6, PT, R5.reuse, R16, PT ;  /* 0x000000100500720c */ /* 0x040fe20003fc4070 */
[----:B------:R-:W-:Y:S01]  /*1f90*/  IMAD R17, R5, R6, R17 ;  /* 0x0000000605117224 */ /* 0x000fe200078e0211 */
[----:B------:R-:W-:Y:S01]  /*1fa0*/  IABS R64, R65 ;  /* 0x0000004100407213 */ /* 0x000fe20000000000 */
[----:B------:R-:W-:Y:S01]  /*1fb0*/  @!P5 IMAD.IADD R15, R15, 0x1, -R5 ;  /* 0x000000010f0fd824 */ /* 0x000fe200078e0a05 */
[----:B------:R-:W-:Y:S01]  /*1fc0*/  LOP3.LUT R72, R2, 0x176, RZ, 0xfc, !PT ;  /* 0x0000017602487812 */ /* 0x000fe200078efcff */
[----:B------:R-:W-:Y:S01]  /*1fd0*/  IMAD.HI.U32 R6, R0, R18, RZ ;  /* 0x0000001200067227 */ /* 0x000fe200078e00ff */
[----:B------:R-:W-:-:S02]  /*1fe0*/  ISETP.GT.U32.AND P5, PT, R5, R17, PT ;  /* 0x000000110500720c */ /* 0x000fc40003fa4070 */
[----:B------:R-:W-:Y:S01]  /*1ff0*/  IABS R69, R72 ;  /* 0x0000004800457213 */ /* 0x000fe20000000000 */
[----:B------:R-:W-:Y:S01]  /*2000*/  @!P1 IMAD.MOV R252, RZ, RZ, -R252 ;  /* 0x000000fffffc9224 */ /* 0x000fe200078e0afc */
[----:B------:R-:W-:Y:S01]  /*2010*/  ISETP.GE.AND P1, PT, R11, RZ, PT ;  /* 0x000000ff0b00720c */ /* 0x000fe20003f26270 */
[----:B------:R-:W-:Y:S01]  /*2020*/  IMAD.MOV R6, RZ, RZ, -R6 ;  /* 0x000000ffff067224 */ /* 0x000fe200078e0a06 */
[----:B------:R-:W-:Y:S01]  /*2030*/  IABS R11, R24 ;  /* 0x00000018000b7213 */ /* 0x000fe20000000000 */
[----:B------:R-:W-:Y:S01]  /*2040*/  @!P6 IMAD.IADD R16, R16, 0x1, -R5 ;  /* 0x000000011010e824 */ /* 0x000fe200078e0a05 */
[C---:B------:R-:W-:Y:S01]  /*2050*/  ISETP.GT.U32.AND P6, PT, R5.reuse, R15, PT ;  /* 0x0000000f0500720c */ /* 0x040fe20003fc4070 */
[C---:B------:R-:W-:Y:S01]  /*2060*/  IMAD R18, R5.reuse, R6, R18 ;  /* 0x0000000605127224 */ /* 0x040fe200078e0212 */
[C---:B------:R-:W-:Y:S01]  /*2070*/  LOP3.LUT R75, R2.reuse, 0x172, RZ, 0xfc, !PT ;  /* 0x00000172024b7812 */ /* 0x040fe200078efcff */
[----:B------:R-:W-:Y:S01]  /*2080*/  IMAD.MOV.U32 R12, RZ, RZ, R20 ;  /* 0x000000ffff0c7224 */ /* 0x000fe200078e0014 */
[C---:B------:R-:W-:Y:S01]  /*2090*/  LOP3.LUT R73, R2.reuse, 0x174, RZ, 0xfc, !PT ;  /* 0x0000017402497812 */ /* 0x040fe200078efcff */
[----:B------:R-:W-:Y:S01]  /*20a0*/  IMAD.MOV.U32 R20, RZ, RZ, R11 ;  /* 0x000000ffff147224 */ /* 0x000fe200078e000b */
[----:B------:R-:W-:Y:S01]  /*20b0*/  LOP3.LUT R11, R2, 0x1d4, RZ, 0xfc, !PT ;  /* 0x000001d4020b7812 */ /* 0x000fe200078efcff */
[----:B------:R-:W-:Y:S01]  /*20c0*/  @!P4 IMAD.MOV R13, RZ, RZ, -R13 ;  /* 0x000000ffff0dc224 */ /* 0x000fe200078e0a0d */
[----:B------:R-:W-:Y:S01]  /*20d0*/  ISETP.GT.U32.AND P4, PT, R5, R16, PT ;  /* 0x000000100500720c */ /* 0x000fe20003f84070 */
[----:B------:R-:W-:Y:S01]  /*20e0*/  IMAD.HI.U32 R6, R0, R20, RZ ;  /* 0x0000001400067227 */ /* 0x000fe200078e00ff */
[----:B------:R-:W-:Y:S01]  /*20f0*/  IABS R71, R75 ;  /* 0x0000004b00477213 */ /* 0x000fe20000000000 */
[----:B------:R0:W-:Y:S01]  /*2100*/  STL [R1+0x1398], R252 ;  /* 0x001398fc01007387 */ /* 0x0001e20000100800 */
[----:B------:R-:W-:Y:S01]  /*2110*/  LOP3.LUT R76, R2, 0x16c, RZ, 0xfc, !PT ;  /* 0x0000016c024c7812 */ /* 0x000fe200078efcff */
[----:B------:R-:W-:Y:S01]  /*2120*/  @!P6 IMAD.IADD R15, R15, 0x1, -R5 ;  /* 0x000000010f0fe824 */ /* 0x000fe200078e0a05 */
[----:B------:R-:W-:Y:S01]  /*2130*/  ISETP.GT.U32.AND P6, PT, R5, R18, PT ;  /* 0x000000120500720c */ /* 0x000fe20003fc4070 */
[----:B------:R-:W-:Y:S01]  /*2140*/  IMAD.MOV R6, RZ, RZ, -R6 ;  /* 0x000000ffff067224 */ /* 0x000fe200078e0a06 */
[----:B------:R-:W-:Y:S01]  /*2150*/  IABS R74, R76 ;  /* 0x0000004c004a7213 */ /* 0x000fe20000000000 */
[----:B------:R-:W-:Y:S01]  /*2160*/  IMAD.HI.U32 R9, R0, R19, RZ ;  /* 0x0000001300097227 */ /* 0x000fe200078e00ff */
[----:B------:R-:W-:-:S02]  /*2170*/  LOP3.LUT R86, R2, 0x162, RZ, 0xfc, !PT ;  /* 0x0000016202567812 */ /* 0x000fc400078efcff */
[----:B------:R-:W-:Y:S01]  /*2180*/  LOP3.LUT R87, R2, 0x160, RZ, 0xfc, !PT ;  /* 0x0000016002577812 */ /* 0x000fe200078efcff */
[----:B------:R-:W-:Y:S01]  /*2190*/  IMAD R20, R5, R6, R20 ;  /* 0x0000000605147224 */ /* 0x000fe200078e0214 */
[----:B------:R-:W-:Y:S01]  /*21a0*/  IABS R79, R86 ;  /* 0x00000056004f7213 */ /* 0x000fe20000000000 */
[----:B------:R-:W-:Y:S01]  /*21b0*/  @!P3 IMAD.MOV R12, RZ, RZ, -R12 ;  /* 0x000000ffff0cb224 */ /* 0x000fe200078e0a0c */
[----:B------:R-:W-:Y:S01]  /*21c0*/  ISETP.GE.AND P3, PT, R21, RZ, PT ;  /* 0x000000ff1500720c */ /* 0x000fe20003f66270 */
[--C-:B------:R-:W-:Y:S01]  /*21d0*/  @!P4 IMAD.IADD R16, R16, 0x1, -R5.reuse ;  /* 0x000000011010c824 */ /* 0x100fe200078e0a05 */
[----:B------:R-:W-:Y:S01]  /*21e0*/  IABS R21, R26 ;  /* 0x0000001a00157213 */ /* 0x000fe20000000000 */
[----:B------:R-:W-:Y:S01]  /*21f0*/  @!P6 IMAD.IADD R18, R18, 0x1, -R5 ;  /* 0x000000011212e824 */ /* 0x000fe200078e0a05 */
[----:B------:R-:W-:Y:S01]  /*2200*/  ISETP.GT.U32.AND P6, PT, R5, R20, PT ;  /* 0x000000140500720c */ /* 0x000fe20003fc4070 */
[----:B------:R-:W-:Y:S01]  /*2210*/  IMAD.MOV R10, RZ, RZ, -R9 ;  /* 0x000000ffff0a7224 */ /* 0x000fe200078e0a09 */
[----:B------:R-:W-:Y:S01]  /*2220*/  ISETP.GE.AND P4, PT, R23, RZ, PT ;  /* 0x000000ff1700720c */ /* 0x000fe20003f86270 */
[----:B------:R-:W-:Y:S01]  /*2230*/  @!P0 IMAD.MOV R14, RZ, RZ, -R14 ;  /* 0x000000ffff0e8224 */ /* 0x000fe200078e0a0e */
[----:B------:R-:W-:Y:S01]  /*2240*/  ISETP.GE.AND P0, PT, R22, RZ, PT ;  /* 0x000000ff1600720c */ /* 0x000fe20003f06270 */
[----:B------:R-:W-:Y:S01]  /*2250*/  @!P1 IMAD.MOV R16, RZ, RZ, -R16 ;  /* 0x000000ffff109224 */ /* 0x000fe200078e0a10 */
[----:B------:R-:W-:Y:S01]  /*2260*/  IABS R22, R11 ;  /* 0x0000000b00167213 */ /* 0x000fe20000000000 */
[C---:B------:R-:W-:Y:S01]  /*2270*/  IMAD R19, R5.reuse, R10, R19 ;  /* 0x0000000a05137224 */ /* 0x040fe200078e0213 */
[----:B------:R-:W-:Y:S01]  /*2280*/  ISETP.GT.U32.AND P1, PT, R5, R18, PT ;  /* 0x000000120500720c */ /* 0x000fe20003f24070 */
[----:B------:R-:W-:Y:S01]  /*2290*/  IMAD.HI.U32 R9, R0, R21, RZ ;  /* 0x0000001500097227 */ /* 0x000fe200078e00ff */
[----:B------:R-:W-:Y:S01]  /*22a0*/  IABS R23, R28 ;  /* 0x0000001c00177213 */ /* 0x000fe20000000000 */
[----:B------:R-:W-:Y:S01]  /*22b0*/  STL [R1+0x139c], R12 ;  /* 0x00139c0c01007387 */ /* 0x000fe20000100800 */
[----:B------:R-:W-:Y:S01]  /*22c0*/  IABS R80, R87 ;  /* 0x0000005700507213 */ /* 0x000fe20000000000 */
[--C-:B------:R-:W-:Y:S01]  /*22d0*/  @!P6 IMAD.IADD R20, R20, 0x1, -R5.reuse ;  /* 0x000000011414e824 */ /* 0x100fe200078e0a05 */
[C---:B------:R-:W-:Y:S01]  /*22e0*/  LOP3.LUT R88, R2.reuse, 0x15e, RZ, 0xfc, !PT ;  /* 0x0000015e02587812 */ /* 0x040fe200078efcff */
[----:B------:R-:W-:Y:S01]  /*22f0*/  @!P5 IMAD.IADD R17, R17, 0x1, -R5 ;  /* 0x000000011111d824 */ /* 0x000fe200078e0a05 */
[----:B------:R-:W-:Y:S01]  /*2300*/  LOP3.LUT R89, R2, 0x15c, RZ, 0xfc, !PT ;  /* 0x0000015c02597812 */ /* 0x000fe200078efcff */
[----:B------:R-:W-:Y:S01]  /*2310*/  IMAD.MOV R10, RZ, RZ, -R9 ;  /* 0x000000ffff0a7224 */ /* 0x000fe200078e0a09 */
[C---:B------:R-:W-:Y:S01]  /*2320*/  ISETP.GT.U32.AND P6, PT, R5.reuse, R20, PT ;  /* 0x000000140500720c */ /* 0x040fe20003fc4070 */
[----:B------:R-:W-:Y:S01]  /*2330*/  @!P2 IMAD.MOV R15, RZ, RZ, -R15 ;  /* 0x000000ffff0fa224 */ /* 0x000fe200078e0a0f */
[C---:B------:R-:W-:Y:S01]  /*2340*/  ISETP.GT.U32.AND P2, PT, R5.reuse, R19, PT ;  /* 0x000000130500720c */ /* 0x040fe20003f44070 */
[----:B------:R-:W-:Y:S01]  /*2350*/  IMAD.HI.U32 R6, R0, R22, RZ ;  /* 0x0000001600067227 */ /* 0x000fe200078e00ff */
[C---:B------:R-:W-:Y:S01]  /*2360*/  ISETP.GT.U32.AND P5, PT, R5.reuse, R17, PT ;  /* 0x000000110500720c */ /* 0x040fe20003fa4070 */
[----:B------:R-:W-:Y:S01]  /*2370*/  STL [R1+0x13a0], R13 ;  /* 0x0013a00d01007387 */ /* 0x000fe20000100800 */
[----:B------:R-:W-:Y:S01]  /*2380*/  IABS R81, R88 ;  /* 0x0000005800517213 */ /* 0x000fe20000000000 */
[C---:B------:R-:W-:Y:S01]  /*2390*/  IMAD R21, R5.reuse, R10, R21 ;  /* 0x0000000a05157224 */ /* 0x040fe200078e0215 */
[----:B------:R-:W-:Y:S01]  /*23a0*/  LOP3.LUT R90, R2, 0x15a, RZ, 0xfc, !PT ;  /* 0x0000015a025a7812 */ /* 0x000fe200078efcff */
[----:B------:R-:W-:Y:S01]  /*23b0*/  IMAD.MOV R6, RZ, RZ, -R6 ;  /* 0x000000ffff067224 */ /* 0x000fe200078e0a06 */
[----:B------:R-:W-:Y:S01]  /*23c0*/  IABS R83, R89 ;  /* 0x0000005900537213 */ /* 0x000fe20000000000 */
[--C-:B------:R-:W-:Y:S01]  /*23d0*/  @!P1 IMAD.IADD R18, R18, 0x1, -R5.reuse ;  /* 0x0000000112129824 */ /* 0x100fe200078e0a05 */
[C---:B------:R-:W-:Y:S01]  /*23e0*/  ISETP.GT.U32.AND P1, PT, R5.reuse, R21, PT ;  /* 0x000000150500720c */ /* 0x040fe20003f24070 */
[----:B------:R-:W-:Y:S01]  /*23f0*/  IMAD R22, R5, R6, R22 ;  /* 0x0000000605167224 */ /* 0x000fe200078e0216 */
[----:B------:R-:W-:Y:S01]  /*2400*/  IABS R84, R90 ;  /* 0x0000005a00547213 */ /* 0x000fe20000000000 */
[--C-:B------:R-:W-:Y:S01]  /*2410*/  @!P6 IMAD.IADD R20, R20, 0x1, -R5.reuse ;  /* 0x000000011414e824 */ /* 0x100fe200078e0a05 */
[----:B------:R-:W-:Y:S01]  /*2420*/  LOP3.LUT R91, R2, 0x156, RZ, 0xfc, !PT ;  /* 0x00000156025b7812 */ /* 0x000fe200078efcff */
[--C-:B------:R-:W-:Y:S01]  /*2430*/  @!P2 IMAD.IADD R19, R19, 0x1, -R5.reuse ;  /* 0x000000011313a824 */ /* 0x100fe200078e0a05 */
[----:B------:R-:W-:Y:S01]  /*2440*/  ISETP.GT.U32.AND P6, PT, R5, R22, PT ;  /* 0x000000160500720c */ /* 0x000fe20003fc4070 */
[--C-:B------:R-:W-:Y:S01]  /*2450*/  @!P5 IMAD.IADD R17, R17, 0x1, -R5.reuse ;  /* 0x000000011111d824 */ /* 0x100fe200078e0a05 */
[----:B------:R-:W-:Y:S01]  /*2460*/  ISETP.GE.AND P5, PT, R24, RZ, PT ;  /* 0x000000ff1800720c */ /* 0x000fe20003fa6270 */
[C---:B------:R-:W-:Y:S01]  /*2470*/  IMAD.HI.U32 R6, R0.reuse, R23, RZ ;  /* 0x0000001700067227 */ /* 0x040fe200078e00ff */
[----:B------:R-:W-:Y:S01]  /*2480*/  ISETP.GT.U32.AND P2, PT, R5, R19, PT ;  /* 0x000000130500720c */ /* 0x000fe20003f44070 */
[----:B------:R-:W-:Y:S01]  /*2490*/  STL [R1+0x13a4], R14 ;  /* 0x0013a40e01007387 */ /* 0x000fe20000100800 */
[----:B------:R-:W-:Y:S01]  /*24a0*/  IABS R24, R29 ;  /* 0x0000001d00187213 */ /* 0x000fe20000000000 */
[--C-:B------:R-:W-:Y:S01]  /*24b0*/  @!P1 IMAD.IADD R21, R21, 0x1, -R5.reuse ;  /* 0x0000000115159824 */ /* 0x100fe200078e0a05 */
[----:B------:R-:W-:Y:S01]  /*24c0*/  ISETP.GE.AND P1, PT, R11, RZ, PT ;  /* 0x000000ff0b00720c */ /* 0x000fe20003f26270 */
[----:B------:R-:W-:Y:S01]  /*24d0*/  IMAD.HI.U32 R10, R0, R25, RZ ;  /* 0x00000019000a7227 */ /* 0x000fe200078e00ff */
[----:B------:R-:W-:Y:S01]  /*24e0*/  LOP3.LUT R11, R2, 0x1cc, RZ, 0xfc, !PT ;  /* 0x000001cc020b7812 */ /* 0x000fe200078efcff */
[----:B------:R-:W-:Y:S01]  /*24f0*/  STL [R1+0x13b4], R15 ;  /* 0x0013b40f01007387 */ /* 0x000fe20000100800 */
[----:B------:R-:W-:Y:S01]  /*2500*/  IABS R85, R91 ;  /* 0x0000005b00557213 */ /* 0x000fe20000000000 */
[----:B------:R-:W-:Y:S01]  /*2510*/  IMAD.HI.U32 R9, R0, R24, RZ ;  /* 0x0000001800097227 */ /* 0x000fe200078e00ff */
[C---:B------:R-:W-:Y:S01]  /*2520*/  LOP3.LUT R96, R2.reuse, 0x146, RZ, 0xfc, !PT ;  /* 0x0000014602607812 */ /* 0x040fe200078efcff */
[----:B------:R-:W-:Y:S01]  /*2530*/  STL [R1+0x13b8], R16 ;  /* 0x0013b81001007387 */ /* 0x000fe20000100800 */
[----:B------:R-:W-:Y:S01]  /*2540*/  LOP3.LUT R95, R2, 0x148, RZ, 0xfc, !PT ;  /* 0x00000148025f7812 */ /* 0x000fe200078efcff */
[----:B------:R-:W-:Y:S01]  /*2550*/  @!P6 IMAD.IADD R22, R22, 0x1, -R5 ;  /* 0x000000011616e824 */ /* 0x000fe200078e0a05 */
[----:B------:R-:W-:Y:S01]  /*2560*/  ISETP.GT.U32.AND P6, PT, R5, R21, PT ;  /* 0x000000150500720c */ /* 0x000fe20003fc4070 */
[----:B------:R-:W-:Y:S01]  /*2570*/  IMAD.MOV R6, RZ, RZ, -R6 ;  /* 0x000000ffff067224 */ /* 0x000fe200078e0a06 */
[----:B------:R-:W-:Y:S01]  /*2580*/  LOP3.LUT R97, R2, 0x144, RZ, 0xfc, !PT ;  /* 0x0000014402617812 */ /* 0x000fe200078efcff */
[----:B------:R-:W-:Y:S01]  /*2590*/  IMAD.MOV R9, RZ, RZ, -R9 ;  /* 0x000000ffff097224 */ /* 0x000fe200078e0a09 */
[----:B------:R-:W-:Y:S01]  /*25a0*/  IABS R93, R96 ;  /* 0x00000060005d7213 */ /* 0x000fe20000000000 */
[----:B------:R-:W-:Y:S01]  /*25b0*/  @!P2 IMAD.IADD R19, R19, 0x1, -R5 ;  /* 0x000000011313a824 */ /* 0x000fe200078e0a05 */
[----:B------:R-:W-:Y:S01]  /*25c0*/  ISETP.GE.AND P2, PT, R26, RZ, PT ;  /* 0x000000ff1a00720c */ /* 0x000fe20003f46270 */
[----:B------:R-:W-:Y:S01]  /*25d0*/  IMAD.MOV R10, RZ, RZ, -R10 ;  /* 0x000000ffff0a7224 */ /* 0x000fe200078e0a0a */
[----:B------:R-:W-:Y:S01]  /*25e0*/  IABS R26, R11 ;  /* 0x0000000b001a7213 */ /* 0x000fe20000000000 */
[C---:B------:R-:W-:Y:S01]  /*25f0*/  IMAD R23, R5.reuse, R6, R23 ;  /* 0x0000000605177224 */ /* 0x040fe200078e0217 */
[----:B------:R-:W-:Y:S01]  /*2600*/  IABS R92, R95 ;  /* 0x0000005f005c7213 */ /* 0x000fe20000000000 */
[C---:B------:R-:W-:Y:S01]  /*2610*/  IMAD R24, R5.reuse, R9, R24 ;  /* 0x0000000905187224 */ /* 0x040fe200078e0218 */
[C---:B------:R-:W-:Y:S01]  /*2620*/  LOP3.LUT R100, R2.reuse, 0x13c, RZ, 0xfc, !PT ;  /* 0x0000013c02647812 */ /* 0x040fe200078efcff */
[C---:B------:R-:W-:Y:S01]  /*2630*/  IMAD R25, R5.reuse, R10, R25 ;  /* 0x0000000a05197224 */ /* 0x040fe200078e0219 */
[----:B------:R-:W-:Y:S01]  /*2640*/  LOP3.LUT R10, R2, 0x1ca, RZ, 0xfc, !PT ;  /* 0x000001ca020a7812 */ /* 0x000fe200078efcff */
[----:B------:R-:W-:Y:S01]  /*2650*/  @!P3 IMAD.MOV R17, RZ, RZ, -R17 ;  /* 0x000000ffff11b224 */ /* 0x000fe200078e0a11 */
[C---:B------:R-:W-:Y:S01]  /*2660*/  ISETP.GT.U32.AND P3, PT, R5.reuse, R23, PT ;  /* 0x000000170500720c */ /* 0x040fe20003f64070 */
[----:B------:R-:W-:Y:S01]  /*2670*/  @!P4 IMAD.MOV R19, RZ, RZ, -R19 ;  /* 0x000000ffff13c224 */ /* 0x000fe200078e0a13 */
[C---:B------:R-:W-:Y:S01]  /*2680*/  ISETP.GT.U32.AND P4, PT, R5.reuse, R24, PT ;  /* 0x000000180500720c */ /* 0x040fe20003f84070 */
[----:B------:R-:W-:Y:S01]  /*2690*/  @!P0 IMAD.MOV R18, RZ, RZ, -R18 ;  /* 0x000000ffff128224 */ /* 0x000fe200078e0a12 */
[----:B------:R-:W-:Y:S01]  /*26a0*/  ISETP.GT.U32.AND P0, PT, R5, R22, PT ;  /* 0x000000160500720c */ /* 0x000fe20003f04070 */
[--C-:B------:R-:W-:Y:S01]  /*26b0*/  @!P6 IMAD.IADD R21, R21, 0x1, -R5.reuse ;  /* 0x000000011515e824 */ /* 0x100fe200078e0a05 */
[----:B------:R-:W-:Y:S01]  /*26c0*/  ISETP.GT.U32.AND P6, PT, R5, R25, PT ;  /* 0x000000190500720c */ /* 0x000fe20003fc4070 */
[----:B------:R-:W-:Y:S01]  /*26d0*/  IMAD.HI.U32 R6, R0, R26, RZ ;  /* 0x0000001a00067227 */ /* 0x000fe200078e00ff */
[----:B------:R-:W-:Y:S01]  /*26e0*/  IABS R27, R10 ;  /* 0x0000000a001b7213 */ /* 0x000fe20000000000 */
[----:B------:R-:W-:Y:S01]  /*26f0*/  STL [R1+0x13bc], R17 ;  /* 0x0013bc1101007387 */ /* 0x000fe20000100800 */
[----:B------:R-:W-:Y:S01]  /*2700*/  LOP3.LUT R102, R2, 0x13a, RZ, 0xfc, !PT ;  /* 0x0000013a02667812 */ /* 0x000fe200078efcff */
[----:B------:R-:W-:Y:S01]  /*2710*/  IMAD.MOV R9, RZ, RZ, -R6 ;  /* 0x000000ffff097224 */ /* 0x000fe200078e0a06 */
[----:B------:R-:W-:Y:S01]  /*2720*/  IABS R98, R100 ;  /* 0x0000006400627213 */ /* 0x000fe20000000000 */
[--C-:B------:R-:W-:Y:S01]  /*2730*/  @!P3 IMAD.IADD R23, R23, 0x1, -R5.reuse ;  /* 0x000000011717b824 */ /* 0x100fe200078e0a05 */
[----:B------:R-:W-:Y:S01]  /*2740*/  ISETP.GE.AND P3, PT, R30, RZ, PT ;  /* 0x000000ff1e00720c */ /* 0x000fe20003f66270 */
[--C-:B------:R-:W-:Y:S01]  /*2750*/  @!P4 IMAD.IADD R24, R24, 0x1, -R5.reuse ;  /* 0x000000011818c824 */ /* 0x100fe200078e0a05 */
[----:B------:R-:W-:Y:S01]  /*2760*/  LOP3.LUT R30, R2, 0x1c8, RZ, 0xfc, !PT ;  /* 0x000001c8021e7812 */ /* 0x000fe200078efcff */
[--C-:B------:R-:W-:Y:S01]  /*2770*/  @!P0 IMAD.IADD R22, R22, 0x1, -R5.reuse ;  /* 0x0000000116168824 */ /* 0x100fe200078e0a05 */
[C---:B------:R-:W-:Y:S01]  /*2780*/  ISETP.GT.U32.AND P4, PT, R5.reuse, R23, PT ;  /* 0x000000170500720c */ /* 0x040fe20003f84070 */
[----:B------:R-:W-:Y:S01]  /*2790*/  IMAD R26, R5, R9, R26 ;  /* 0x00000009051a7224 */ /* 0x000fe200078e021a */
[----:B------:R-:W-:Y:S01]  /*27a0*/  ISETP.GE.AND P0, PT, R29, RZ, PT ;  /* 0x000000ff1d00720c */ /* 0x000fe20003f06270 */
[--C-:B------:R-:W-:Y:S01]  /*27b0*/  @!P6 IMAD.IADD R25, R25, 0x1, -R5.reuse ;  /* 0x000000011919e824 */ /* 0x100fe200078e0a05 */
[C---:B------:R-:W-:Y:S01]  /*27c0*/  ISETP.GT.U32.AND P6, PT, R5.reuse, R24, PT ;  /* 0x000000180500720c */ /* 0x040fe20003fc4070 */
[----:B------:R-:W-:Y:S01]  /*27d0*/  @!P1 IMAD.MOV R22, RZ, RZ, -R22 ;  /* 0x000000ffff169224 */ /* 0x000fe200078e0a16 */
[----:B------:R-:W-:Y:S01]  /*27e0*/  ISETP.GT.U32.AND P1, PT, R5, R26, PT ;  /* 0x0000001a0500720c */ /* 0x000fe20003f24070 */
[----:B------:R-:W-:Y:S01]  /*27f0*/  IMAD.HI.U32 R6, R0, R27, RZ ;  /* 0x0000001b00067227 */ /* 0x000fe200078e00ff */
[----:B------:R-:W-:Y:S01]  /*2800*/  IABS R29, R31 ;  /* 0x0000001f001d7213 */ /* 0x000fe20000000000 */
[----:B------:R2:W-:Y:S01]  /*2810*/  STL [R1+0x13c0], R18 ;  /* 0x0013c01201007387 */ /* 0x0005e20000100800 */
[----:B------:R-:W-:Y:S01]  /*2820*/  IABS R99, R102 ;  /* 0x0000006600637213 */ /* 0x000fe20000000000 */
[----:B------:R-:W-:Y:S01]  /*2830*/  @!P5 IMAD.MOV R20, RZ, RZ, -R20 ;  /* 0x000000ffff14d224 */ /* 0x000fe200078e0a14 */
[----:B------:R-:W-:Y:S01]  /*2840*/  ISETP.GE.AND P5, PT, R28, RZ, PT ;  /* 0x000000ff1c00720c */ /* 0x000fe20003fa6270 */
[----:B------:R-:W-:Y:S01]  /*2850*/  IMAD.MOV R6, RZ, RZ, -R6 ;  /* 0x000000ffff067224 */ /* 0x000fe200078e0a06 */
[----:B------:R-:W-:Y:S01]  /*2860*/  IABS R28, R30 ;  /* 0x0000001e001c7213 */ /* 0x000fe20000000000 */
[----:B------:R-:W-:Y:S01]  /*2870*/  @!P4 IMAD.IADD R23, R23, 0x1, -R5 ;  /* 0x000000011717c824 */ /* 0x000fe200078e0a05 */
[----:B------:R-:W-:Y:S01]  /*2880*/  ISETP.GE.AND P4, PT, R11, RZ, PT ;  /* 0x000000ff0b00720c */ /* 0x000fe20003f86270 */
[C---:B------:R-:W-:Y:S01]  /*2890*/  IMAD R27, R5.reuse, R6, R27 ;  /* 0x00000006051b7224 */ /* 0x040fe200078e021b */
[----:B------:R-:W-:Y:S01]  /*28a0*/  LOP3.LUT R11, R2, 0x1c4, RZ, 0xfc, !PT ;  /* 0x000001c4020b7812 */ /* 0x000fe200078efcff */
[--C-:B------:R-:W-:Y:S01]  /*28b0*/  @!P6 IMAD.IADD R24, R24, 0x1, -R5.reuse ;  /* 0x000000011818e824 */ /* 0x100fe200078e0a05 */
[----:B------:R-:W-:Y:S01]  /*28c0*/  LOP3.LUT R105, R2, 0x134, RZ, 0xfc, !PT ;  /* 0x0000013402697812 */ /* 0x000fe200078efcff */
[----:B------:R-:W-:Y:S01]  /*28d0*/  @!P1 IMAD.IADD R26, R26, 0x1, -R5 ;  /* 0x000000011a1a9824 */ /* 0x000fe200078e0a05 */
[C---:B------:R-:W-:Y:S01]  /*28e0*/  ISETP.GT.U32.AND P6, PT, R5.reuse, R27, PT ;  /* 0x0000001b0500720c */ /* 0x040fe20003fc4070 */
[----:B------:R-:W-:Y:S01]  /*28f0*/  IMAD.HI.U32 R6, R0, R28, RZ ;  /* 0x0000001c00067227 */ /* 0x000fe200078e00ff */
[----:B------:R-:W-:Y:S01]  /*2900*/  ISETP.GE.AND P1, PT, R30, RZ, PT ;  /* 0x000000ff1e00720c */ /* 0x000fe20003f26270 */
[----:B------:R-:W-:Y:S01]  /*2910*/  STL [R1+0x13c4], R19 ;  /* 0x0013c41301007387 */ /* 0x000fe20000100800 */
[----:B------:R-:W-:Y:S01]  /*2920*/  IABS R30, R11 ;  /* 0x0000000b001e7213 */ /* 0x000fe20000000000 */
[----:B------:R-:W-:Y:S01]  /*2930*/  @!P5 IMAD.MOV R23, RZ, RZ, -R23 ;  /* 0x000000ffff17d224 */ /* 0x000fe200078e0a17 */
[C---:B------:R-:W-:Y:S01]  /*2940*/  ISETP.GT.U32.AND P5, PT, R5.reuse, R26, PT ;  /* 0x0000001a0500720c */ /* 0x040fe20003fa4070 */
[----:B------:R-:W-:Y:S01]  /*2950*/  IMAD.MOV R6, RZ, RZ, -R6 ;  /* 0x000000ffff067224 */ /* 0x000fe200078e0a06 */
[----:B------:R-:W-:Y:S01]  /*2960*/  LOP3.LUT R106, R2, 0x132, RZ, 0xfc, !PT ;  /* 0x00000132026a7812 */ /* 0x000fe200078efcff */
[----:B------:R-:W-:Y:S01]  /*2970*/  @!P2 IMAD.MOV R21, RZ, RZ, -R21 ;  /* 0x000000ffff15a224 */ /* 0x000fe200078e0a15 */
[C---:B------:R-:W-:Y:S01]  /*2980*/  ISETP.GT.U32.AND P2, PT, R5.reuse, R25, PT ;  /* 0x000000190500720c */ /* 0x040fe20003f44070 */
[----:B------:R-:W-:Y:S01]  /*2990*/  IMAD R28, R5, R6, R28 ;  /* 0x00000006051c7224 */ /* 0x000fe200078e021c */
[----:B------:R-:W-:Y:S01]  /*29a0*/  IABS R103, R106 ;  /* 0x0000006a00677213 */ /* 0x000fe20000000000 */
[----:B------:R-:W-:Y:S01]  /*29b0*/  IMAD.HI.U32 R6, R0, R30, RZ ;  /* 0x0000001e00067227 */ /* 0x000fe200078e00ff */
[C---:B------:R-:W-:Y:S01]  /*29c0*/  LOP3.LUT R107, R2.reuse, 0x130, RZ, 0xfc, !PT ;  /* 0x00000130026b7812 */ /* 0x040fe200078efcff */
[----:B------:R-:W-:Y:S01]  /*29d0*/  STL [R1+0x13c8], R20 ;  /* 0x0013c81401007387 */ /* 0x000fe20000100800 */
[C---:B------:R-:W-:Y:S01]  /*29e0*/  LOP3.LUT R109, R2.reuse, 0x12a, RZ, 0xfc, !PT ;  /* 0x0000012a026d7812 */ /* 0x040fe200078efcff */
[--C-:B------:R-:W-:Y:S01]  /*29f0*/  @!P6 IMAD.IADD R27, R27, 0x1, -R5.reuse ;  /* 0x000000011b1be824 */ /* 0x100fe200078e0a05 */
[----:B------:R-:W-:Y:S01]  /*2a00*/  IABS R104, R107 ;  /* 0x0000006b00687213 */ /* 0x000fe20000000000 */
[----:B------:R-:W-:Y:S01]  /*2a10*/  IMAD.MOV R6, RZ, RZ, -R6 ;  /* 0x000000ffff067224 */ /* 0x000fe200078e0a06 */
[----:B------:R-:W-:Y:S01]  /*2a20*/  LOP3.LUT R113, R2, 0x128, RZ, 0xfc, !PT ;  /* 0x0000012802717812 */ /* 0x000fe200078efcff */
[--C-:B------:R-:W-:Y:S01]  /*2a30*/  @!P5 IMAD.IADD R26, R26, 0x1, -R5.reuse ;  /* 0x000000011a1ad824 */ /* 0x100fe200078e0a05 */
[C---:B------:R-:W-:Y:S01]  /*2a40*/  ISETP.GT.U32.AND P6, PT, R5.reuse, R27, PT ;  /* 0x0000001b0500720c */ /* 0x040fe20003fc4070 */
[C---:B------:R-:W-:Y:S01]  /*2a50*/  IMAD R30, R5.reuse, R6, R30 ;  /* 0x00000006051e7224 */ /* 0x040fe200078e021e */
[C---:B------:R-:W-:Y:S01]  /*2a60*/  LOP3.LUT R116, R2.reuse, 0x120, RZ, 0xfc, !PT ;  /* 0x0000012002747812 */ /* 0x040fe200078efcff */
[----:B------:R-:W-:Y:S01]  /*2a70*/  @!P4 IMAD.MOV R26, RZ, RZ, -R26 ;  /* 0x000000ffff1ac224 */ /* 0x000fe200078e0a1a */
[----:B------:R-:W-:Y:S01]  /*2a80*/  LOP3.LUT R115, R2, 0x122, RZ, 0xfc, !PT ;  /* 0x0000012202737812 */ /* 0x000fe200078efcff */
[----:B------:R-:W-:Y:S01]  /*2a90*/  IMAD.HI.U32 R9, R0, R29, RZ ;  /* 0x0000001d00097227 */ /* 0x000fe200078e00ff */
[----:B------:R-:W-:Y:S01]  /*2aa0*/  ISETP.GT.U32.AND P4, PT, R5, R30, PT ;  /* 0x0000001e0500720c */ /* 0x000fe20003f84070 */
[----:B------:R3:W-:Y:S01]  /*2ab0*/  STL [R1+0x13cc], R21 ;  /* 0x0013cc1501007387 */ /* 0x0007e20000100800 */
[----:B------:R-:W-:Y:S01]  /*2ac0*/  IABS R112, R116 ;  /* 0x0000007400707213 */ /* 0x000fe20000000000 */
[----:B------:R-:W-:Y:S01]  /*2ad0*/  @!P2 IMAD.IADD R25, R25, 0x1, -R5 ;  /* 0x000000011919a824 */ /* 0x000fe200078e0a05 */
[----:B------:R-:W-:Y:S01]  /*2ae0*/  ISETP.GE.AND P2, PT, R10, RZ, PT ;  /* 0x000000ff0a00720c */ /* 0x000fe20003f46270 */
[----:B------:R-:W-:Y:S01]  /*2af0*/  IMAD.MOV R10, RZ, RZ, -R9 ;  /* 0x000000ffff0a7224 */ /* 0x000fe200078e0a09 */
[----:B------:R-:W-:Y:S01]  /*2b00*/  LOP3.LUT R9, R2, 0x1c2, RZ, 0xfc, !PT ;  /* 0x000001c202097812 */ /* 0x000fe200078efcff */
[----:B------:R-:W-:Y:S01]  /*2b10*/  @!P0 IMAD.MOV R24, RZ, RZ, -R24 ;  /* 0x000000ffff188224 */ /* 0x000fe200078e0a18 */
[C---:B------:R-:W-:Y:S01]  /*2b20*/  ISETP.GT.U32.AND P0, PT, R5.reuse, R28, PT ;  /* 0x0000001c0500720c */ /* 0x040fe20003f04070 */
[----:B------:R-:W-:Y:S01]  /*2b30*/  IMAD R29, R5, R10, R29 ;  /* 0x0000000a051d7224 */ /* 0x000fe200078e021d */
[----:B------:R-:W-:Y:S01]  /*2b40*/  IABS R111, R115 ;  /* 0x00000073006f7213 */ /* 0x000fe20000000000 */
[--C-:B------:R-:W-:Y:S01]  /*2b50*/  @!P6 IMAD.IADD R27, R27, 0x1, -R5.reuse ;  /* 0x000000011b1be824 */ /* 0x100fe200078e0a05 */
[----:B------:R-:W-:Y:S01]  /*2b60*/  ISETP.GE.AND P6, PT, R11, RZ, PT ;  /* 0x000000ff0b00720c */ /* 0x000fe20003fc6270 */
[----:B------:R-:W-:Y:S01]  /*2b70*/  @!P4 IMAD.IADD R30, R30, 0x1, -R5 ;  /* 0x000000011e1ec824 */ /* 0x000fe200078e0a05 */
[----:B------:R-:W-:Y:S01]  /*2b80*/  LOP3.LUT R11, R2, 0x1c0, RZ, 0xfc, !PT ;  /* 0x000001c0020b7812 */ /* 0x000fe200078efcff */
[----:B------:R-:W-:Y:S01]  /*2b90*/  @!P3 IMAD.MOV R25, RZ, RZ, -R25 ;  /* 0x000000ffff19b224 */ /* 0x000fe200078e0a19 */
[----:B------:R-:W-:Y:S01]  /*2ba0*/  ISETP.GT.U32.AND P5, PT, R5, R29, PT ;  /* 0x0000001d0500720c */ /* 0x000fe20003fa4070 */
[----:B------:R-:W-:Y:S01]  /*2bb0*/  @!P2 IMAD.MOV R27, RZ, RZ, -R27 ;  /* 0x000000ffff1ba224 */ /* 0x000fe200078e0a1b */
[----:B------:R-:W-:Y:S01]  /*2bc0*/  IABS R32, R11 ;  /* 0x0000000b00207213 */ /* 0x000fe20000000000 */
[----:B------:R-:W-:Y:S01]  /*2bd0*/  IMAD.HI.U32 R10, R0, R33, RZ ;  /* 0x00000021000a7227 */ /* 0x000fe200078e00ff */
[----:B------:R-:W-:Y:S01]  /*2be0*/  ISETP.GE.AND P3, PT, R31, RZ, PT ;  /* 0x000000ff1f00720c */ /* 0x000fe20003f66270 */
[----:B------:R-:W-:Y:S01]  /*2bf0*/  STL [R1+0x13d0], R22 ;  /* 0x0013d01601007387 */ /* 0x000fe20000100800 */
[----:B------:R-:W-:Y:S01]  /*2c00*/  IABS R31, R9 ;  /* 0x00000009001f7213 */ /* 0x000fe20000000000 */
[----:B------:R-:W-:Y:S01]  /*2c10*/  @!P0 IMAD.IADD R28, R28, 0x1, -R5 ;  /* 0x000000011c1c8824 */ /* 0x000fe200078e0a05 */
[----:B------:R-:W-:Y:S01]  /*2c20*/  ISETP.GE.AND P2, PT, R9, RZ, PT ;  /* 0x000000ff0900720c */ /* 0x000fe20003f46270 */
[----:B------:R-:W-:Y:S01]  /*2c30*/  IMAD.HI.U32 R9, R0, R32, RZ ;  /* 0x0000002000097227 */ /* 0x000fe200078e00ff */
[C---:B------:R-:W-:Y:S01]  /*2c40*/  ISETP.GT.U32.AND P4, PT, R5.reuse, R30, PT ;  /* 0x0000001e0500720c */ /* 0x040fe20003f84070 */
[----:B------:R4:W-:Y:S01]  /*2c50*/  STL [R1+0x13d4], R23 ;  /* 0x0013d41701007387 */ /* 0x0009e20000100800 */
[----:B------:R-:W-:Y:S01]  /*2c60*/  ISETP.GT.U32.AND P0, PT, R5, R28, PT ;  /* 0x0000001c0500720c */ /* 0x000fe20003f04070 */
[----:B------:R-:W-:Y:S01]  /*2c70*/  IMAD.MOV R9, RZ, RZ, -R9 ;  /* 0x000000ffff097224 */ /* 0x000fe200078e0a09 */
[C---:B------:R-:W-:Y:S01]  /*2c80*/  LOP3.LUT R124, R2.reuse, 0x10e, RZ, 0xfc, !PT ;  /* 0x0000010e027c7812 */ /* 0x040fe200078efcff */
[----:B------:R-:W-:Y:S01]  /*2c90*/  @!P5 IMAD.IADD R29, R29, 0x1, -R5 ;  /* 0x000000011d1dd824 */ /* 0x000fe200078e0a05 */
[----:B------:R-:W-:Y:S01]  /*2ca0*/  LOP3.LUT R125, R2, 0x10c, RZ, 0xfc, !PT ;  /* 0x0000010c027d7812 */ /* 0x000fe200078efcff */
[C---:B------:R-:W-:Y:S01]  /*2cb0*/  IMAD R32, R5.reuse, R9, R32 ;  /* 0x0000000905207224 */ /* 0x040fe200078e0220 */
[----:B------:R-:W-:Y:S01]  /*2cc0*/  IABS R121, R124 ;  /* 0x0000007c00797213 */ /* 0x000fe20000000000 */
[----:B------:R-:W-:Y:S01]  /*2cd0*/  IMAD.HI.U32 R6, R0, R31, RZ ;  /* 0x0000001f00067227 */ /* 0x000fe200078e00ff */
[----:B------:R-:W-:-:S02]  /*2ce0*/  ISETP.GT.U32.AND P5, PT, R5, R29, PT ;  /* 0x0000001d0500720c */ /* 0x000fc40003fa4070 */
[----:B------:R-:W-:Y:S01]  /*2cf0*/  LOP3.LUT R126, R2, 0x10a, RZ, 0xfc, !PT ;  /* 0x0000010a027e7812 */ /* 0x000fe200078efcff */
[--C-:B------:R-:W-:Y:S01]  /*2d00*/  @!P4 IMAD.IADD R30, R30, 0x1, -R5.reuse ;  /* 0x000000011e1ec824 */ /* 0x100fe200078e0a05 */
[----:B------:R-:W-:Y:S01]  /*2d10*/  ISETP.GT.U32.AND P4, PT, R5, R32, PT ;  /* 0x000000200500720c */ /* 0x000fe20003f84070 */
[----:B------:R-:W-:Y:S01]  /*2d20*/  IMAD.MOV R6, RZ, RZ, -R6 ;  /* 0x000000ffff067224 */ /* 0x000fe200078e0a06 */
[----:B------:R-:W-:Y:S01]  /*2d30*/  IABS R122, R125 ;  /* 0x0000007d007a7213 */ /* 0x000fe20000000000 */
[----:B------:R-:W-:Y:S01]  /*2d40*/  @!P0 IMAD.IADD R28, R28, 0x1, -R5 ;  /* 0x000000011c1c8824 */ /* 0x000fe200078e0a05 */
[----:B------:R-:W-:Y:S01]  /*2d50*/  ISETP.GE.AND P0, PT, R11, RZ, PT ;  /* 0x000000ff0b00720c */ /* 0x000fe20003f06270 */
[----:B------:R-:W-:Y:S01]  /*2d60*/  IMAD R31, R5, R6, R31 ;  /* 0x00000006051f7224 */ /* 0x000fe200078e021f */
[----:B------:R-:W-:Y:S01]  /*2d70*/  LOP3.LUT R6, R2, 0x1bc, RZ, 0xfc, !PT ;  /* 0x000001bc02067812 */ /* 0x000fe200078efcff */
[----:B------:R-:W-:Y:S01]  /*2d80*/  IMAD.MOV R10, RZ, RZ, -R10 ;  /* 0x000000ffff0a7224 */ /* 0x000fe200078e0a0a */
[----:B------:R-:W-:Y:S01]  /*2d90*/  IABS R123, R126 ;  /* 0x0000007e007b7213 */ /* 0x000fe20000000000 */
[----:B------:R-:W-:Y:S01]  /*2da0*/  @!P5 IMAD.IADD R29, R29, 0x1, -R5 ;  /* 0x000000011d1dd824 */ /* 0x000fe200078e0a05 */
[----:B------:R-:W-:Y:S01]  /*2db0*/  ISETP.GE.AND P5, PT, R34, RZ, PT ;  /* 0x000000ff2200720c */ /* 0x000fe20003fa6270 */
[----:B------:R-:W-:Y:S01]  /*2dc0*/  @!P1 IMAD.MOV R28, RZ, RZ, -R28 ;  /* 0x000000ffff1c9224 */ /* 0x000fe200078e0a1c */
[C---:B------:R-:W-:Y:S01]  /*2dd0*/  ISETP.GT.U32.AND P1, PT, R5.reuse, R31, PT ;  /* 0x0000001f0500720c */ /* 0x040fe20003f24070 */
[C---:B------:R-:W-:Y:S01]  /*2de0*/  IMAD R33, R5.reuse, R10, R33 ;  /* 0x0000000a05217224 */ /* 0x040fe200078e0221 */
[----:B------:R-:W-:Y:S01]  /*2df0*/  IABS R34, R6 ;  /* 0x0000000600227213 */ /* 0x000fe20000000000 */
[----:B------:R-:W-:Y:S01]  /*2e00*/  @!P4 IMAD.IADD R32, R32, 0x1, -R5 ;  /* 0x000000012020c824 */ /* 0x000fe200078e0a05 */
[----:B------:R-:W-:Y:S01]  /*2e10*/  LOP3.LUT R131, R2, 0x102, RZ, 0xfc, !PT ;  /* 0x0000010202837812 */ /* 0x000fe200078efcff */
[----:B------:R-:W-:Y:S01]  /*2e20*/  @!P3 IMAD.MOV R29, RZ, RZ, -R29 ;  /* 0x000000ffff1db224 */ /* 0x000fe200078e0a1d */
[----:B------:R-:W-:Y:S01]  /*2e30*/  ISETP.GE.AND P3, PT, R6, RZ, PT ;  /* 0x000000ff0600720c */ /* 0x000fe20003f66270 */
[----:B------:R-:W-:Y:S01]  /*2e40*/  @!P6 IMAD.MOV R30, RZ, RZ, -R30 ;  /* 0x000000ffff1ee224 */ /* 0x000fe200078e0a1e */
[C---:B------:R-:W-:Y:S01]  /*2e50*/  ISETP.GT.U32.AND P4, PT, R5.reuse, R32, PT ;  /* 0x000000200500720c */ /* 0x040fe20003f84070 */
[----:B------:R-:W-:Y:S01]  /*2e60*/  IMAD.HI.U32 R6, R0, R34, RZ ;  /* 0x0000002200067227 */ /* 0x000fe200078e00ff */
[----:B------:R-:W-:-:S02]  /*2e70*/  ISETP.GT.U32.AND P6, PT, R5, R33, PT ;  /* 0x000000210500720c */ /* 0x000fc40003fc4070 */
[----:B------:R-:W-:Y:S01]  /*2e80*/  LOP3.LUT R130, R2, 0x104, RZ, 0xfc, !PT ;  /* 0x0000010402827812 */ /* 0x000fe200078efcff */
[----:B------:R-:W-:Y:S01]  /*2e90*/  IMAD.HI.U32 R9, R0, R35, RZ ;  /* 0x0000002300097227 */ /* 0x000fe200078e00ff */
[----:B------:R-:W-:Y:S02]  /*2ea0*/  IABS R127, R131 ;  /* 0x00000083007f7213 */ /* 0x000fe40000000000 */
[C---:B------:R-:W-:Y:S01]  /*2eb0*/  LOP3.LUT R132, R2.reuse, 0x100, RZ, 0xfc, !PT ;  /* 0x0000010002847812 */ /* 0x040fe200078efcff */
[----:B------:R-:W-:Y:S01]  /*2ec0*/  IMAD.MOV R6, RZ, RZ, -R6 ;  /* 0x000000ffff067224 */ /* 0x000fe200078e0a06 */
[C---:B------:R-:W-:Y:S01]  /*2ed0*/  LOP3.LUT R133, R2.reuse, 0xfa, RZ, 0xfc, !PT ;  /* 0x000000fa02857812 */ /* 0x040fe200078efcff */
[----:B------:R-:W-:Y:S01]  /*2ee0*/  IMAD.MOV R36, RZ, RZ, -R9 ;  /* 0x000000ffff247224 */ /* 0x000fe200078e0a09 */
[----:B------:R-:W-:Y:S01]  /*2ef0*/  IABS R128, R132 ;  /* 0x0000008400807213 */ /* 0x000fe20000000000 */
[----:B------:R-:W-:Y:S01]  /*2f00*/  @!P1 IMAD.IADD R31, R31, 0x1, -R5 ;  /* 0x000000011f1f9824 */ /* 0x000fe200078e0a05 */
[C---:B------:R-:W-:Y:S01]  /*2f10*/  LOP3.LUT R138, R2.reuse, 0xf2, RZ, 0xfc, !PT ;  /* 0x000000f2028a7812 */ /* 0x040fe200078efcff */
[C---:B------:R-:W-:Y:S01]  /*2f20*/  IMAD R34, R5.reuse, R6, R34 ;  /* 0x0000000605227224 */ /* 0x040fe200078e0222 */
[----:B------:R-:W-:Y:S01]  /*2f30*/  LOP3.LUT R137, R2, 0xf4, RZ, 0xfc, !PT ;  /* 0x000000f402897812 */ /* 0x000fe200078efcff */
[C---:B------:R-:W-:Y:S01]  /*2f40*/  IMAD R35, R5.reuse, R36, R35 ;  /* 0x0000002405237224 */ /* 0x040fe200078e0223 */
[C---:B------:R-:W-:Y:S01]  /*2f50*/  ISETP.GT.U32.AND P1, PT, R5.reuse, R31, PT ;  /* 0x0000001f0500720c */ /* 0x040fe20003f24070 */
[--C-:B------:R-:W-:Y:S01]  /*2f60*/  @!P4 IMAD.IADD R32, R32, 0x1, -R5.reuse ;  /* 0x000000012020c824 */ /* 0x100fe200078e0a05 */
[----:B------:R-:W-:Y:S01]  /*2f70*/  ISETP.GT.U32.AND P4, PT, R5, R34, PT ;  /* 0x000000220500720c */ /* 0x000fe20003f84070 */
[----:B------:R-:W-:Y:S01]  /*2f80*/  @!P6 IMAD.IADD R33, R33, 0x1, -R5 ;  /* 0x000000012121e824 */ /* 0x000fe200078e0a05 */
[----:B------:R-:W-:Y:S01]  /*2f90*/  ISETP.GT.U32.AND P6, PT, R5, R35, PT ;  /* 0x000000230500720c */ /* 0x000fe20003fc4070 */
[----:B------:R-:W-:Y:S01]  /*2fa0*/  IMAD.HI.U32 R10, R0, R37, RZ ;  /* 0x00000025000a7227 */ /* 0x000fe200078e00ff */
[----:B------:R-:W-:-:S02]  /*2fb0*/  IABS R135, R138 ;  /* 0x0000008a00877213 */ /* 0x000fc40000000000 */
[----:B------:R-:W-:Y:S01]  /*2fc0*/  IABS R134, R137 ;  /* 0x0000008900867213 */ /* 0x000fe20000000000 */
[----:B------:R-:W-:Y:S01]  /*2fd0*/  IMAD.HI.U32 R11, R0, R38, RZ ;  /* 0x00000026000b7227 */ /* 0x000fe200078e00ff */
[C---:B------:R-:W-:Y:S02]  /*2fe0*/  LOP3.LUT R140, R2.reuse, 0xf0, RZ, 0xfc, !PT ;  /* 0x000000f0028c7812 */ /* 0x040fe400078efcff */
[C---:B------:R-:W-:Y:S01]  /*2ff0*/  LOP3.LUT R141, R2.reuse, 0xee, RZ, 0xfc, !PT ;  /* 0x000000ee028d7812 */ /* 0x040fe200078efcff */
[----:B------:R-:W-:Y:S01]  /*3000*/  IMAD.MOV R10, RZ, RZ, -R10 ;  /* 0x000000ffff0a7224 */ /* 0x000fe200078e0a0a */
[----:B------:R-:W-:Y:S01]  /*3010*/  IABS R136, R140 ;  /* 0x0000008c00887213 */ /* 0x000fe20000000000 */
[----:B------:R-:W-:Y:S01]  /*3020*/  IMAD.MOV R11, RZ, RZ, -R11 ;  /* 0x000000ffff0b7224 */ /* 0x000fe200078e0a0b */
[C---:B------:R-:W-:Y:S01]  /*3030*/  LOP3.LUT R144, R2.reuse, 0xea, RZ, 0xfc, !PT ;  /* 0x000000ea02907812 */ /* 0x040fe200078efcff */
[C---:B------:R-:W-:Y:S01]  /*3040*/  IMAD R36, R5.reuse, R10, R37 ;  /* 0x0000000a05247224 */ /* 0x040fe200078e0225 */
[C---:B------:R-:W-:Y:S01]  /*3050*/  LOP3.LUT R145, R2.reuse, 0xe8, RZ, 0xfc, !PT ;  /* 0x000000e802917812 */ /* 0x040fe200078efcff */
[----:B------:R-:W-:Y:S01]  /*3060*/  IMAD R37, R5, R11, R38 ;  /* 0x0000000b05257224 */ /* 0x000fe200078e0226 */
[----:B------:R-:W-:Y:S01]  /*3070*/  LOP3.LUT R11, R2, 0x1b4, RZ, 0xfc, !PT ;  /* 0x000001b4020b7812 */ /* 0x000fe200078efcff */
[--C-:B------:R-:W-:Y:S01]  /*3080*/  @!P1 IMAD.IADD R31, R31, 0x1, -R5.reuse ;  /* 0x000000011f1f9824 */ /* 0x100fe200078e0a05 */
[----:B------:R-:W-:Y:S01]  /*3090*/  ISETP.GE.AND P1, PT, R39, RZ, PT ;  /* 0x000000ff2700720c */ /* 0x000fe20003f26270 */
[--C-:B------:R-:W-:Y:S01]  /*30a0*/  @!P4 IMAD.IADD R34, R34, 0x1, -R5.reuse ;  /* 0x000000012222c824 */ /* 0x100fe200078e0a05 */
[----:B------:R-:W-:Y:S01]  /*30b0*/  IABS R38, R11 ;  /* 0x0000000b00267213 */ /* 0x000fe20000000000 */
[----:B------:R-:W-:Y:S01]  /*30c0*/  @!P6 IMAD.IADD R35, R35, 0x1, -R5 ;  /* 0x000000012323e824 */ /* 0x000fe200078e0a05 */
[----:B------:R-:W-:Y:S01]  /*30d0*/  IABS R39, R44 ;  /* 0x0000002c00277213 */ /* 0x000fe20000000000 */
[----:B------:R-:W-:Y:S01]  /*30e0*/  @!P2 IMAD.MOV R31, RZ, RZ, -R31 ;  /* 0x000000ffff1fa224 */ /* 0x000fe200078e0a1f */
[C---:B------:R-:W-:Y:S01]  /*30f0*/  ISETP.GT.U32.AND P4, PT, R5.reuse, R33, PT ;  /* 0x000000210500720c */ /* 0x040fe20003f84070 */
[----:B------:R-:W-:Y:S01]  /*3100*/  IMAD.HI.U32 R6, R0, R38, RZ ;  /* 0x0000002600067227 */ /* 0x000fe200078e00ff */
[----:B------:R-:W-:-:S02]  /*3110*/  ISETP.GT.U32.AND P2, PT, R5, R34, PT ;  /* 0x000000220500720c */ /* 0x000fc40003f44070 */
[C---:B------:R-:W-:Y:S01]  /*3120*/  ISETP.GT.U32.AND P6, PT, R5.reuse, R35, PT ;  /* 0x000000230500720c */ /* 0x040fe20003fc4070 */
[----:B------:R-:W-:Y:S01]  /*3130*/  IMAD.HI.U32 R9, R0, R39, RZ ;  /* 0x0000002700097227 */ /* 0x000fe200078e00ff */
[C---:B------:R-:W-:Y:S02]  /*3140*/  LOP3.LUT R143, R2.reuse, 0xec, RZ, 0xfc, !PT ;  /* 0x000000ec028f7812 */ /* 0x040fe400078efcff */
[----:B------:R-:W-:Y:S01]  /*3150*/  IABS R139, R144 ;  /* 0x00000090008b7213 */ /* 0x000fe20000000000 */
[----:B------:R-:W-:Y:S01]  /*3160*/  IMAD.MOV R6, RZ, RZ, -R6 ;  /* 0x000000ffff067224 */ /* 0x000fe200078e0a06 */
[C---:B------:R-:W-:Y:S01]  /*3170*/  LOP3.LUT R146, R2.reuse, 0xe0, RZ, 0xfc, !PT ;  /* 0x000000e002927812 */ /* 0x040fe200078efcff */
[----:B------:R-:W-:Y:S01]  /*3180*/  IMAD.MOV R10, RZ, RZ, -R9 ;  /* 0x000000ffff0a7224 */ /* 0x000fe200078e0a09 */
[C---:B------:R-:W-:Y:S01]  /*3190*/  LOP3.LUT R148, R2.reuse, 0xda, RZ, 0xfc, !PT ;  /* 0x000000da02947812 */ /* 0x040fe200078efcff */
[----:B------:R-:W-:Y:S01]  /*31a0*/  @!P0 IMAD.MOV R32, RZ, RZ, -R32 ;  /* 0x000000ffff208224 */ /* 0x000fe200078e0a20 */
[----:B------:R-:W-:Y:S01]  /*31b0*/  ISETP.GT.U32.AND P0, PT, R5, R36, PT ;  /* 0x000000240500720c */ /* 0x000fe20003f04070 */
[----:B------:R-:W-:Y:S01]  /*31c0*/  @!P4 IMAD.IADD R33, R33, 0x1, -R5 ;  /* 0x000000012121c824 */ /* 0x000fe200078e0a05 */
[C---:B------:R-:W-:Y:S01]  /*31d0*/  ISETP.GT.U32.AND P4, PT, R5.reuse, R37, PT ;  /* 0x000000250500720c */ /* 0x040fe20003f84070 */
[C---:B------:R-:W-:Y:S01]  /*31e0*/  IMAD R38, R5.reuse, R6, R38 ;  /* 0x0000000605267224 */ /* 0x040fe200078e0226 */
[----:B------:R-:W-:Y:S01]  /*31f0*/  IABS R147, R148 ;  /* 0x0000009400937213 */ /* 0x000fe20000000000 */
[C---:B------:R-:W-:Y:S01]  /*3200*/  IMAD R39, R5.reuse, R10, R39 ;  /* 0x0000000a05277224 */ /* 0x040fe200078e0227 */
[----:B------:R-:W-:Y:S01]  /*3210*/  LOP3.LUT R149, R2, 0xd8, RZ, 0xfc, !PT ;  /* 0x000000d802957812 */ /* 0x000fe200078efcff */
[--C-:B------:R-:W-:Y:S01]  /*3220*/  @!P2 IMAD.IADD R34, R34, 0x1, -R5.reuse ;  /* 0x000000012222a824 */ /* 0x100fe200078e0a05 */
[----:B------:R-:W-:Y:S01]  /*3230*/  ISETP.GT.U32.AND P2, PT, R5, R38, PT ;  /* 0x000000260500720c */ /* 0x000fe20003f44070 */
[----:B------:R-:W-:Y:S01]  /*3240*/  @!P6 IMAD.IADD R35, R35, 0x1, -R5 ;  /* 0x000000012323e824 */ /* 0x000fe200078e0a05 */
[----:B------:R-:W-:Y:S01]  /*3250*/  ISETP.GT.U32.AND P6, PT, R5, R39, PT ;  /* 0x000000270500720c */ /* 0x000fe20003fc4070 */
[----:B------:R-:W-:Y:S01]  /*3260*/  IMAD.HI.U32 R9, R0, R41, RZ ;  /* 0x0000002900097227 */ /* 0x000fe200078e00ff */
[----:B------:R-:W-:-:S02]  /*3270*/  LOP3.LUT R153, R2, 0xd4, RZ, 0xfc, !PT ;  /* 0x000000d402997812 */ /* 0x000fc400078efcff */
[----:B------:R-:W-:Y:S01]  /*3280*/  LOP3.LUT R158, R2, 0xd0, RZ, 0xfc, !PT ;  /* 0x000000d0029e7812 */ /* 0x000fe200078efcff */
[--C-:B------:R-:W-:Y:S01]  /*3290*/  @!P0 IMAD.IADD R36, R36, 0x1, -R5.reuse ;  /* 0x0000000124248824 */ /* 0x100fe200078e0a05 */
[----:B------:R-:W-:Y:S01]  /*32a0*/  ISETP.GE.AND P0, PT, R42, RZ, PT ;  /* 0x000000ff2a00720c */ /* 0x000fe20003f06270 */
[----:B------:R-:W-:Y:S01]  /*32b0*/  @!P4 IMAD.IADD R37, R37, 0x1, -R5 ;  /* 0x000000012525c824 */ /* 0x000fe200078e0a05 */
[----:B------:R-:W-:Y:S01]  /*32c0*/  IABS R42, R47 ;  /* 0x0000002f002a7213 */ /* 0x000fe20000000000 */
[----:B------:R-:W-:Y:S01]  /*32d0*/  @!P5 IMAD.MOV R33, RZ, RZ, -R33 ;  /* 0x000000ffff21d224 */ /* 0x000fe200078e0a21 */
[----:B------:R-:W-:Y:S01]  /*32e0*/  ISETP.GE.AND P4, PT, R43, RZ, PT ;  /* 0x000000ff2b00720c */ /* 0x000fe20003f86270 */
[--C-:B------:R-:W-:Y:S01]  /*32f0*/  @!P2 IMAD.IADD R38, R38, 0x1, -R5.reuse ;  /* 0x000000012626a824 */ /* 0x100fe200078e0a05 */
[----:B------:R-:W-:Y:S01]  /*3300*/  ISETP.GT.U32.AND P2, PT, R5, R36, PT ;  /* 0x000000240500720c */ /* 0x000fe20003f44070 */
[----:B------:R-:W-:Y:S01]  /*3310*/  @!P6 IMAD.IADD R39, R39, 0x1, -R5 ;  /* 0x000000012727e824 */ /* 0x000fe200078e0a05 */
[C---:B------:R-:W-:Y:S01]  /*3320*/  ISETP.GT.U32.AND P6, PT, R5.reuse, R37, PT ;  /* 0x000000250500720c */ /* 0x040fe20003fc4070 */
[----:B------:R-:W-:Y:S01]  /*3330*/  IMAD.MOV R10, RZ, RZ, -R9 ;  /* 0x000000ffff0a7224 */ /* 0x000fe200078e0a09 */
[----:B------:R-:W-:Y:S01]  /*3340*/  ISETP.GT.U32.AND P5, PT, R5, R38, PT ;  /* 0x000000260500720c */ /* 0x000fe20003fa4070 */
[----:B------:R-:W-:Y:S01]  /*3350*/  IMAD.HI.U32 R6, R0, R40, RZ ;  /* 0x0000002800067227 */ /* 0x000fe200078e00ff */
[----:B------:R-:W-:-:S02]  /*3360*/  IABS R43, R48 ;  /* 0x00000030002b7213 */ /* 0x000fc40000000000 */
[----:B------:R-:W-:Y:S01]  /*3370*/  IABS R150, R153 ;  /* 0x0000009900967213 */ /* 0x000fe20000000000 */
[C---:B------:R-:W-:Y:S01]  /*3380*/  IMAD R41, R5.reuse, R10, R41 ;  /* 0x0000000a05297224 */ /* 0x040fe200078e0229 */
[----:B------:R-:W-:Y:S01]  /*3390*/  IABS R152, R158 ;  /* 0x0000009e00987213 */ /* 0x000fe20000000000 */
[----:B------:R-:W-:Y:S01]  /*33a0*/  IMAD.MOV R6, RZ, RZ, -R6 ;  /* 0x000000ffff067224 */ /* 0x000fe200078e0a06 */
[----:B------:R-:W-:Y:S01]  /*33b0*/  LOP3.LUT R157, R2, 0xd2, RZ, 0xfc, !PT ;  /* 0x000000d2029d7812 */ /* 0x000fe200078efcff */
[----:B------:R-:W-:Y:S01]  /*33c0*/  @!P3 IMAD.MOV R34, RZ, RZ, -R34 ;  /* 0x000000ffff22b224 */ /* 0x000fe200078e0a22 */
[----:B------:R-:W-:Y:S01]  /*33d0*/  ISETP.GT.U32.AND P3, PT, R5, R39, PT ;  /* 0x000000270500720c */ /* 0x000fe20003f64070 */
[--C-:B------:R-:W-:Y:S01]  /*33e0*/  @!P2 IMAD.IADD R36, R36, 0x1, -R5.reuse ;  /* 0x000000012424a824 */ /* 0x100fe200078e0a05 */
[----:B------:R-:W-:Y:S01]  /*33f0*/  ISETP.GE.AND P2, PT, R11, RZ, PT ;  /* 0x000000ff0b00720c */ /* 0x000fe20003f46270 */
[----:B------:R-:W-:Y:S01]  /*3400*/  @!P6 IMAD.IADD R37, R37, 0x1, -R5 ;  /* 0x000000012525e824 */ /* 0x000fe200078e0a05 */
[C---:B------:R-:W-:Y:S01]  /*3410*/  ISETP.GT.U32.AND P6, PT, R5.reuse, R41, PT ;  /* 0x000000290500720c */ /* 0x040fe20003fc4070 */
[----:B------:R-:W-:Y:S01]  /*3420*/  IMAD R40, R5, R6, R40 ;  /* 0x0000000605287224 */ /* 0x000fe200078e0228 */
[----:B------:R-:W-:Y:S01]  /*3430*/  LOP3.LUT R11, R2, 0x19e, RZ, 0xfc, !PT ;  /* 0x0000019e020b7812 */ /* 0x000fe200078efcff */
[----:B------:R-:W-:Y:S01]  /*3440*/  IMAD.HI.U32 R6, R0, R42, RZ ;  /* 0x0000002a00067227 */ /* 0x000fe200078e00ff */
[----:B------:R-:W-:-:S02]  /*3450*/  IABS R151, R157 ;  /* 0x0000009d00977213 */ /* 0x000fc40000000000 */
[----:B------:R-:W-:Y:S01]  /*3460*/  IABS R49, R11 ;  /* 0x0000000b00317213 */ /* 0x000fe20000000000 */
[----:B------:R-:W-:Y:S01]  /*3470*/  @!P5 IMAD.IADD R38, R38, 0x1, -R5 ;  /* 0x000000012626d824 */ /* 0x000fe200078e0a05 */
[----:B------:R-:W-:Y:S01]  /*3480*/  ISETP.GE.AND P5, PT, R44, RZ, PT ;  /* 0x000000ff2c00720c */ /* 0x000fe20003fa6270 */
[----:B------:R-:W-:Y:S01]  /*3490*/  IMAD.HI.U32 R9, R0, R43, RZ ;  /* 0x0000002b00097227 */ /* 0x000fe200078e00ff */
[C---:B------:R-:W-:Y:S02]  /*34a0*/  LOP3.LUT R159, R2.reuse, 0xcc, RZ, 0xfc, !PT ;  /* 0x000000cc029f7812 */ /* 0x040fe400078efcff */
[C---:B------:R-:W-:Y:S01]  /*34b0*/  LOP3.LUT R160, R2.reuse, 0xca, RZ, 0xfc, !PT ;  /* 0x000000ca02a07812 */ /* 0x040fe200078efcff */
[----:B------:R-:W-:Y:S01]  /*34c0*/  IMAD.MOV R6, RZ, RZ, -R6 ;  /* 0x000000ffff067224 */ /* 0x000fe200078e0a06 */
[----:B------:R-:W-:Y:S01]  /*34d0*/  IABS R154, R159 ;  /* 0x0000009f009a7213 */ /* 0x000fe20000000000 */
[----:B------:R-:W-:Y:S01]  /*34e0*/  @!P1 IMAD.MOV R35, RZ, RZ, -R35 ;  /* 0x000000ffff239224 */ /* 0x000fe200078e0a23 */
[C---:B------:R-:W-:Y:S01]  /*34f0*/  ISETP.GT.U32.AND P1, PT, R5.reuse, R40, PT ;  /* 0x000000280500720c */ /* 0x040fe20003f24070 */
[----:B------:R-:W-:Y:S01]  /*3500*/  IMAD.MOV R10, RZ, RZ, -R9 ;  /* 0x000000ffff0a7224 */ /* 0x000fe200078e0a09 */
[C---:B------:R-:W-:Y:S01]  /*3510*/  LOP3.LUT R9, R2.reuse, 0x1a6, RZ, 0xfc, !PT ;  /* 0x000001a602097812 */ /* 0x040fe200078efcff */
[----:B------:R-:W-:Y:S01]  /*3520*/  IMAD R42, R5, R6, R42 ;  /* 0x00000006052a7224 */ /* 0x000fe200078e022a */
[----:B------:R-:W-:Y:S01]  /*3530*/  LOP3.LUT R6, R2, 0x1a8, RZ, 0xfc, !PT ;  /* 0x000001a802067812 */ /* 0x000fe200078efcff */
[--C-:B------:R-:W-:Y:S01]  /*3540*/  @!P3 IMAD.IADD R39, R39, 0x1, -R5.reuse ;  /* 0x000000012727b824 */ /* 0x100fe200078e0a05 */
[----:B------:R-:W-:Y:S01]  /*3550*/  ISETP.GE.AND P3, PT, R45, RZ, PT ;  /* 0x000000ff2d00720c */ /* 0x000fe20003f66270 */
[----:B------:R-:W-:Y:S01]  /*3560*/  @!P6 IMAD.IADD R41, R41, 0x1, -R5 ;  /* 0x000000012929e824 */ /* 0x000fe200078e0a05 */
[----:B------:R-:W-:Y:S01]  /*3570*/  IABS R44, R6 ;  /* 0x00000006002c7213 */ /* 0x000fe20000000000 */
[C---:B------:R-:W-:Y:S01]  /*3580*/  IMAD R43, R5.reuse, R10, R43 ;  /* 0x0000000a052b7224 */ /* 0x040fe200078e022b */
[----:B------:R-:W-:Y:S01]  /*3590*/  IABS R45, R9 ;  /* 0x00000009002d7213 */ /* 0x000fe20000000000 */
[----:B------:R-:W-:Y:S01]  /*35a0*/  @!P2 IMAD.MOV R38, RZ, RZ, -R38 ;  /* 0x000000ffff26a224 */ /* 0x000fe200078e0a26 */
[C---:B------:R-:W-:Y:S01]  /*35b0*/  ISETP.GT.U32.AND P2, PT, R5.reuse, R42, PT ;  /* 0x0000002a0500720c */ /* 0x040fe20003f44070 */
[----:B------:R-:W-:Y:S01]  /*35c0*/  @!P4 IMAD.MOV R37, RZ, RZ, -R37 ;  /* 0x000000ffff25c224 */ /* 0x000fe200078e0a25 */
[C---:B------:R-:W-:Y:S01]  /*35d0*/  ISETP.GT.U32.AND P4, PT, R5.reuse, R41, PT ;  /* 0x000000290500720c */ /* 0x040fe20003f84070 */
[----:B------:R-:W-:Y:S01]  /*35e0*/  @!P5 IMAD.MOV R39, RZ, RZ, -R39 ;  /* 0x000000ffff27d224 */ /* 0x000fe200078e0a27 */
[----:B------:R-:W-:Y:S01]  /*35f0*/  ISETP.GT.U32.AND P5, PT, R5, R43, PT ;  /* 0x0000002b0500720c */ /* 0x000fe20003fa4070 */
[----:B------:R-:W-:Y:S01]  /*3600*/  @!P1 IMAD.IADD R40, R40, 0x1, -R5 ;  /* 0x0000000128289824 */ /* 0x000fe200078e0a05 */
[----:B------:R-:W-:Y:S01]  /*3610*/  ISETP.GE.AND P1, PT, R46, RZ, PT ;  /* 0x000000ff2e00720c */ /* 0x000fe20003f26270 */
[----:B------:R-:W-:Y:S01]  /*3620*/  @!P0 IMAD.MOV R36, RZ, RZ, -R36 ;  /* 0x000000ffff248224 */ /* 0x000fe200078e0a24 */
[----:B------:R-:W-:-:S02]  /*3630*/  ISETP.GE.AND P6, PT, R47, RZ, PT ;  /* 0x000000ff2f00720c */ /* 0x000fc40003fc6270 */
[----:B------:R-:W-:Y:S02]  /*3640*/  ISETP.GT.U32.AND P0, PT, R5, R40, PT ;  /* 0x000000280500720c */ /* 0x000fe40003f04070 */
[----:B------:R-:W-:Y:S01]  /*3650*/  LOP3.LUT R10, R2, 0x1a4, RZ, 0xfc, !PT ;  /* 0x000001a4020a7812 */ /* 0x000fe200078efcff */
[--C-:B------:R-:W-:Y:S01]  /*3660*/  @!P2 IMAD.IADD R42, R42, 0x1, -R5.reuse ;  /* 0x000000012a2aa824 */ /* 0x100fe200078e0a05 */
[----:B------:R-:W-:Y:S01]  /*3670*/  ISETP.GE.AND P2, PT, R9, RZ, PT ;  /* 0x000000ff0900720c */ /* 0x000fe20003f46270 */
[--C-:B------:R-:W-:Y:S01]  /*3680*/  @!P4 IMAD.IADD R41, R41, 0x1, -R5.reuse ;  /* 0x000000012929c824 */ /* 0x100fe200078e0a05 */
[----:B------:R-:W-:Y:S01]  /*3690*/  ISETP.GE.AND P4, PT, R6, RZ, PT ;  /* 0x000000ff0600720c */ /* 0x000fe20003f86270 */
[----:B------:R-:W-:Y:S01]  /*36a0*/  @!P5 IMAD.IADD R43, R43, 0x1, -R5 ;  /* 0x000000012b2bd824 */ /* 0x000fe200078e0a05 */
[----:B------:R-:W-:Y:S01]  /*36b0*/  ISETP.GT.U32.AND P5, PT, R5, R42, PT ;  /* 0x0000002a0500720c */ /* 0x000fe20003fa4070 */
[----:B------:R-:W-:Y:S01]  /*36c0*/  IMAD.HI.U32 R6, R0, R44, RZ ;  /* 0x0000002c00067227 */ /* 0x000fe200078e00ff */
[----:B------:R-:W-:-:S02]  /*36d0*/  LOP3.LUT R161, R2, 0xc8, RZ, 0xfc, !PT ;  /* 0x000000c802a17812 */ /* 0x000fc400078efcff */
[----:B------:R-:W-:Y:S01]  /*36e0*/  IABS R155, R160 ;  /* 0x000000a0009b7213 */ /* 0x000fe20000000000 */
[----:B------:R-:W-:Y:S01]  /*36f0*/  IMAD.MOV R6, RZ, RZ, -R6 ;  /* 0x000000ffff067224 */ /* 0x000fe200078e0a06 */
[----:B------:R-:W-:Y:S01]  /*3700*/  IABS R156, R161 ;  /* 0x000000a1009c7213 */ /* 0x000fe20000000000 */
[--C-:B------:R-:W-:Y:S01]  /*3710*/  @!P0 IMAD.IADD R40, R40, 0x1, -R5.reuse ;  /* 0x0000000128288824 */ /* 0x100fe200078e0a05 */
[----:B------:R-:W-:Y:S01]  /*3720*/  ISETP.GE.AND P0, PT, R48, RZ, PT ;  /* 0x000000ff3000720c */ /* 0x000fe20003f06270 */
[C---:B------:R-:W-:Y:S01]  /*3730*/  IMAD R44, R5.reuse, R6, R44 ;  /* 0x00000006052c7224 */ /* 0x040fe200078e022c */
[----:B------:R-:W-:Y:S01]  /*3740*/  LOP3.LUT R6, R2, 0x1a2, RZ, 0xfc, !PT ;  /* 0x000001a202067812 */ /* 0x000fe200078efcff */
[----:B------:R-:W-:Y:S01]  /*3750*/  IMAD.HI.U32 R9, R0, R45, RZ ;  /* 0x0000002d00097227 */ /* 0x000fe200078e00ff */
[----:B------:R-:W-:Y:S02]  /*3760*/  LOP3.LUT R162, R2, 0xc4, RZ, 0xfc, !PT ;  /* 0x000000c402a27812 */ /* 0x000fe400078efcff */
[----:B------:R-:W-:Y:S01]  /*3770*/  IABS R47, R6 ;  /* 0x00000006002f7213 */ /* 0x000fe20000000000 */
[----:B------:R-:W-:Y:S01]  /*3780*/  @!P3 IMAD.MOV R40, RZ, RZ, -R40 ;  /* 0x000000ffff28b224 */ /* 0x000fe200078e0a28 */
[C---:B------:R-:W-:Y:S01]  /*3790*/  ISETP.GT.U32.AND P3, PT, R5.reuse, R43, PT ;  /* 0x0000002b0500720c */ /* 0x040fe20003f64070 */
[----:B------:R-:W-:Y:S01]  /*37a0*/  @!P5 IMAD.IADD R42, R42, 0x1, -R5 ;  /* 0x000000012a2ad824 */ /* 0x000fe200078e0a05 */
[C---:B------:R-:W-:Y:S01]  /*37b0*/  ISETP.GT.U32.AND P5, PT, R5.reuse, R44, PT ;  /* 0x0000002c0500720c */ /* 0x040fe20003fa4070 */
[----:B------:R-:W-:Y:S01]  /*37c0*/  IMAD.MOV R46, RZ, RZ, -R9 ;  /* 0x000000ffff2e7224 */ /* 0x000fe200078e0a09 */
[----:B------:R-:W-:Y:S01]  /*37d0*/  LOP3.LUT R9, R2, 0x1a0, RZ, 0xfc, !PT ;  /* 0x000001a002097812 */ /* 0x000fe200078efcff */
[----:B------:R-:W-:Y:S01]  /*37e0*/  @!P1 IMAD.MOV R41, RZ, RZ, -R41 ;  /* 0x000000ffff299224 */ /* 0x000fe200078e0a29 */
[----:B------:R-:W-:Y:S01]  /*37f0*/  ISETP.GE.AND P1, PT, R10, RZ, PT ;  /* 0x000000ff0a00720c */ /* 0x000fe20003f26270 */
[----:B------:R-:W-:Y:S01]  /*3800*/  IMAD R45, R5, R46, R45 ;  /* 0x0000002e052d7224 */ /* 0x000fe200078e022d */
[----:B------:R-:W-:Y:S01]  /*3810*/  IABS R10, R10 ;  /* 0x0000000a000a7213 */ /* 0x000fe20000000000 */
[----:B------:R-:W-:Y:S01]  /*3820*/  @!P6 IMAD.MOV R42, RZ, RZ, -R42 ;  /* 0x000000ffff2ae224 */ /* 0x000fe200078e0a2a */
[----:B------:R-:W-:-:S02]  /*3830*/  IABS R48, R9 ;  /* 0x0000000900307213 */ /* 0x000fc40000000000 */
[----:B------:R-:W-:Y:S01]  /*3840*/  ISETP.GT.U32.AND P6, PT, R5, R45, PT ;  /* 0x0000002d0500720c */ /* 0x000fe20003fc4070 */
[----:B------:R-:W-:Y:S01]  /*3850*/  IMAD.MOV.U32 R46, RZ, RZ, R10 ;  /* 0x000000ffff2e7224 */ /* 0x000fe200078e000a */
[----:B------:R-:W-:Y:S01]  /*3860*/  LOP3.LUT R170, R2, 0xb4, RZ, 0xfc, !PT ;  /* 0x000000b402aa7812 */ /* 0x000fe200078efcff */
[--C-:B------:R-:W-:Y:S01]  /*3870*/  @!P3 IMAD.IADD R43, R43, 0x1, -R5.reuse ;  /* 0x000000012b2bb824 */ /* 0x100fe200078e0a05 */
[----:B------:R-:W-:Y:S01]  /*3880*/  ISETP.GE.AND P3, PT, R6, RZ, PT ;  /* 0x000000ff0600720c */ /* 0x000fe20003f66270 */
[----:B------:R-:W-:Y:S01]  /*3890*/  @!P5 IMAD.IADD R44, R44, 0x1, -R5 ;  /* 0x000000012c2cd824 */ /* 0x000fe200078e0a05 */
[----:B------:R-:W-:Y:S01]  /*38a0*/  IABS R166, R170 ;  /* 0x000000aa00a67213 */ /* 0x000fe20000000000 */
[----:B------:R-:W-:Y:S01]  /*38b0*/  IMAD.HI.U32 R6, R0, R46, RZ ;  /* 0x0000002e00067227 */ /* 0x000fe200078e00ff */
[----:B------:R-:W-:Y:S02]  /*38c0*/  LOP3.LUT R171, R2, 0xb2, RZ, 0xfc, !PT ;  /* 0x000000b202ab7812 */ /* 0x000fe400078efcff */
[----:B------:R-:W-:Y:S01]  /*38d0*/  ISETP.GT.U32.AND P5, PT, R5, R44, PT ;  /* 0x0000002c0500720c */ /* 0x000fe20003fa4070 */
[----:B------:R-:W-:Y:S01]  /*38e0*/  IMAD.MOV R10, RZ, RZ, -R6 ;  /* 0x000000ffff0a7224 */ /* 0x000fe200078e0a06 */
[----:B------:R-:W-:Y:S01]  /*38f0*/  IABS R167, R171 ;  /* 0x000000ab00a77213 */ /* 0x000fe20000000000 */
[----:B------:R-:W-:Y:S01]  /*3900*/  IMAD.HI.U32 R6, R0, R47, RZ ;  /* 0x0000002f00067227 */ /* 0x000fe200078e00ff */
[----:B------:R-:W-:-:S02]  /*3910*/  LOP3.LUT R172, R2, 0xb0, RZ, 0xfc, !PT ;  /* 0x000000b002ac7812 */ /* 0x000fc400078efcff */
[C---:B------:R-:W-:Y:S01]  /*3920*/  LOP3.LUT R175, R2.reuse, 0xaa, RZ, 0xfc, !PT ;  /* 0x000000aa02af7812 */ /* 0x040fe200078efcff */
[----:B------:R-:W-:Y:S01]  /*3930*/  @!P6 IMAD.IADD R45, R45, 0x1, -R5 ;  /* 0x000000012d2de824 */ /* 0x000fe200078e0a05 */
[----:B------:R-:W-:Y:S01]  /*3940*/  IABS R168, R172 ;  /* 0x000000ac00a87213 */ /* 0x000fe20000000000 */
[----:B------:R-:W-:Y:S01]  /*3950*/  IMAD.MOV R6, RZ, RZ, -R6 ;  /* 0x000000ffff067224 */ /* 0x000fe200078e0a06 */
[----:B------:R-:W-:Y:S01]  /*3960*/  LOP3.LUT R177, R2, 0xa4, RZ, 0xfc, !PT ;  /* 0x000000a402b17812 */ /* 0x000fe200078efcff */
[C---:B------:R-:W-:Y:S01]  /*3970*/  IMAD R46, R5.reuse, R10, R46 ;  /* 0x0000000a052e7224 */ /* 0x040fe200078e022e */
[C---:B------:R-:W-:Y:S01]  /*3980*/  ISETP.GT.U32.AND P6, PT, R5.reuse, R45, PT ;  /* 0x0000002d0500720c */ /* 0x040fe20003fc4070 */
[----:B------:R-:W-:Y:S01]  /*3990*/  IMAD R47, R5, R6, R47 ;  /* 0x00000006052f7224 */ /* 0x000fe200078e022f */
[----:B------:R-:W-:Y:S01]  /*39a0*/  IABS R174, R177 ;  /* 0x000000b100ae7213 */ /* 0x000fe20000000000 */
[----:B------:R-:W-:Y:S01]  /*39b0*/  IMAD.HI.U32 R6, R0, R48, RZ ;  /* 0x0000003000067227 */ /* 0x000fe200078e00ff */
[----:B------:R-:W-:-:S02]  /*39c0*/  LOP3.LUT R176, R2, 0xa6, RZ, 0xfc, !PT ;  /* 0x000000a602b07812 */ /* 0x000fc400078efcff */
[----:B------:R-:W-:Y:S01]  /*39d0*/  LOP3.LUT R180, R2, 0x9a, RZ, 0xfc, !PT ;  /* 0x0000009a02b47812 */ /* 0x000fe200078efcff */
[----:B------:R-:W-:Y:S01]  /*39e0*/  @!P0 IMAD.MOV R43, RZ, RZ, -R43 ;  /* 0x000000ffff2b8224 */ /* 0x000fe200078e0a2b */
[----:B------:R-:W-:Y:S01]  /*39f0*/  ISETP.GE.AND P0, PT, R9, RZ, PT ;  /* 0x000000ff0900720c */ /* 0x000fe20003f06270 */
[----:B------:R-:W-:Y:S01]  /*3a00*/  @!P5 IMAD.IADD R44, R44, 0x1, -R5 ;  /* 0x000000012c2cd824 */ /* 0x000fe200078e0a05 */
[C---:B------:R-:W-:Y:S01]  /*3a10*/  ISETP.GT.U32.AND P5, PT, R5.reuse, R46, PT ;  /* 0x0000002e0500720c */ /* 0x040fe20003fa4070 */
[----:B------:R-:W-:Y:S01]  /*3a20*/  IMAD.HI.U32 R9, R0, R49, RZ ;  /* 0x0000003100097227 */ /* 0x000fe200078e00ff */
[----:B------:R-:W-:Y:S02]  /*3a30*/  IABS R173, R176 ;  /* 0x000000b000ad7213 */ /* 0x000fe40000000000 */
[----:B------:R-:W-:Y:S01]  /*3a40*/  IABS R179, R180 ;  /* 0x000000b400b37213 */ /* 0x000fe20000000000 */
[----:B------:R-:W-:Y:S01]  /*3a50*/  IMAD.MOV R6, RZ, RZ, -R6 ;  /* 0x000000ffff067224 */ /* 0x000fe200078e0a06 */
[C---:B------:R-:W-:Y:S01]  /*3a60*/  LOP3.LUT R183, R2.reuse, 0x94, RZ, 0xfc, !PT ;  /* 0x0000009402b77812 */ /* 0x040fe200078efcff */
[----:B------:R-:W-:Y:S01]  /*3a70*/  IMAD.MOV R10, RZ, RZ, -R9 ;  /* 0x000000ffff0a7224 */ /* 0x000fe200078e0a09 */
[----:B------:R-:W-:Y:S01]  /*3a80*/  LOP3.LUT R190, R2, 0x8c, RZ, 0xfc, !PT ;  /* 0x0000008c02be7812 */ /* 0x000fe200078efcff */
[C---:B------:R-:W-:Y:S01]  /*3a90*/  IMAD R48, R5.reuse, R6, R48 ;  /* 0x0000000605307224 */ /* 0x040fe200078e0230 */
[----:B------:R-:W-:Y:S01]  /*3aa0*/  IABS R182, R183 ;  /* 0x000000b700b67213 */ /* 0x000fe20000000000 */
[----:B------:R-:W-:Y:S01]  /*3ab0*/  IMAD R49, R5, R10, R49 ;  /* 0x0000000a05317224 */ /* 0x000fe200078e0231 */
[----:B------:R-:W-:Y:S01]  /*3ac0*/  IABS R186, R190 ;  /* 0x000000be00ba7213 */ /* 0x000fe20000000000 */
[--C-:B------:R-:W-:Y:S01]  /*3ad0*/  @!P6 IMAD.IADD R45, R45, 0x1, -R5.reuse ;  /* 0x000000012d2de824 */ /* 0x100fe200078e0a05 */
[C---:B------:R-:W-:Y:S01]  /*3ae0*/  ISETP.GT.U32.AND P6, PT, R5.reuse, R48, PT ;  /* 0x000000300500720c */ /* 0x040fe20003fc4070 */
[----:B------:R-:W-:Y:S01]  /*3af0*/  @!P5 IMAD.IADD R46, R46, 0x1, -R5 ;  /* 0x000000012e2ed824 */ /* 0x000fe200078e0a05 */
[C---:B------:R-:W-:Y:S01]  /*3b00*/  ISETP.GT.U32.AND P5, PT, R5.reuse, R49, PT ;  /* 0x000000310500720c */ /* 0x040fe20003fa4070 */
[----:B------:R-:W-:Y:S01]  /*3b10*/  @!P4 IMAD.MOV R44, RZ, RZ, -R44 ;  /* 0x000000ffff2cc224 */ /* 0x000fe200078e0a2c */
[----:B------:R-:W-:Y:S01]  /*3b20*/  ISETP.GT.U32.AND P4, PT, R5, R47, PT ;  /* 0x0000002f0500720c */ /* 0x000fe20003f84070 */
[----:B------:R-:W-:Y:S01]  /*3b30*/  IMAD.HI.U32 R6, R0, R50, RZ ;  /* 0x0000003200067227 */ /* 0x000fe200078e00ff */
[----:B------:R-:W-:-:S02]  /*3b40*/  LOP3.LUT R187, R2, 0x8e, RZ, 0xfc, !PT ;  /* 0x0000008e02bb7812 */ /* 0x000fc400078efcff */
[----:B------:R-:W-:Y:S01]  /*3b50*/  LOP3.LUT R191, R2, 0x86, RZ, 0xfc, !PT ;  /* 0x0000008602bf7812 */ /* 0x000fe200078efcff */
[----:B------:R-:W-:Y:S01]  /*3b60*/  IMAD.MOV R6, RZ, RZ, -R6 ;  /* 0x000000ffff067224 */ /* 0x000fe200078e0a06 */
[----:B------:R-:W-:Y:S01]  /*3b70*/  IABS R185, R187 ;  /* 0x000000bb00b97213 */ /* 0x000fe20000000000 */
[----:B------:R-:W-:Y:S01]  /*3b80*/  @!P2 IMAD.MOV R45, RZ, RZ, -R45 ;  /* 0x000000ffff2da224 */ /* 0x000fe200078e0a2d */
[----:B------:R-:W-:Y:S01]  /*3b90*/  IABS R189, R191 ;  /* 0x000000bf00bd7213 */ /* 0x000fe20000000000 */
[--C-:B------:R-:W-:Y:S01]  /*3ba0*/  @!P6 IMAD.IADD R48, R48, 0x1, -R5.reuse ;  /* 0x000000013030e824 */ /* 0x100fe200078e0a05 */
[C---:B------:R-:W-:Y:S01]  /*3bb0*/  LOP3.LUT R194, R2.reuse, 0x7e, RZ, 0xfc, !PT ;  /* 0x0000007e02c27812 */ /* 0x040fe200078efcff */
[----:B------:R-:W-:Y:S01]  /*3bc0*/  @!P5 IMAD.IADD R49, R49, 0x1, -R5 ;  /* 0x000000013131d824 */ /* 0x000fe200078e0a05 */
[----:B------:R-:W-:Y:S01]  /*3bd0*/  LOP3.LUT R202, R2, 0x7c, RZ, 0xfc, !PT ;  /* 0x0000007c02ca7812 */ /* 0x000fe200078efcff */
[C---:B------:R-:W-:Y:S01]  /*3be0*/  IMAD R50, R5.reuse, R6, R50 ;  /* 0x0000000605327224 */ /* 0x040fe200078e0232 */
[C---:B------:R-:W-:Y:S01]  /*3bf0*/  ISETP.GT.U32.AND P5, PT, R5.reuse, R48, PT ;  /* 0x000000300500720c */ /* 0x040fe20003fa4070 */
[----:B------:R-:W-:Y:S01]  /*3c00*/  IMAD.HI.U32 R6, R0, R51, RZ ;  /* 0x0000003300067227 */ /* 0x000fe200078e00ff */
[----:B------:R-:W-:-:S02]  /*3c10*/  ISETP.GT.U32.AND P2, PT, R5, R49, PT ;  /* 0x000000310500720c */ /* 0x000fc40003f44070 */
[----:B------:R-:W-:Y:S01]  /*3c20*/  IABS R193, R194 ;  /* 0x000000c200c17213 */ /* 0x000fe20000000000 */
[----:B------:R-:W-:Y:S01]  /*3c30*/  @!P4 IMAD.IADD R47, R47, 0x1, -R5 ;  /* 0x000000012f2fc824 */ /* 0x000fe200078e0a05 */
[C---:B------:R-:W-:Y:S01]  /*3c40*/  ISETP.GT.U32.AND P4, PT, R5.reuse, R46, PT ;  /* 0x0000002e0500720c */ /* 0x040fe20003f84070 */
[----:B------:R-:W-:Y:S01]  /*3c50*/  IMAD.MOV R6, RZ, RZ, -R6 ;  /* 0x000000ffff067224 */ /* 0x000fe200078e0a06 */
[----:B------:R-:W-:Y:S01]  /*3c60*/  LOP3.LUT R203, R2, 0x7a, RZ, 0xfc, !PT ;  /* 0x0000007a02cb7812 */ /* 0x000fe200078efcff */
[----:B------:R-:W-:Y:S01]  /*3c70*/  IMAD.HI.U32 R9, R0, R53, RZ ;  /* 0x0000003500097227 */ /* 0x000fe200078e00ff */
[C---:B------:R-:W-:Y:S02]  /*3c80*/  ISETP.GT.U32.AND P6, PT, R5.reuse, R47, PT ;  /* 0x0000002f0500720c */ /* 0x040fe40003fc4070 */
[----:B------:R-:W-:Y:S01]  /*3c90*/  IABS R195, R203 ;  /* 0x000000cb00c37213 */ /* 0x000fe20000000000 */
[C---:B------:R-:W-:Y:S01]  /*3ca0*/  IMAD R51, R5.reuse, R6, R51 ;  /* 0x0000000605337224 */ /* 0x040fe200078e0233 */
[----:B------:R-:W-:Y:S01]  /*3cb0*/  LOP3.LUT R204, R2, 0x78, RZ, 0xfc, !PT ;  /* 0x0000007802cc7812 */ /* 0x000fe200078efcff */
[----:B------:R-:W-:Y:S01]  /*3cc0*/  @!P5 IMAD.IADD R48, R48, 0x1, -R5 ;  /* 0x000000013030d824 */ /* 0x000fe200078e0a05 */
[----:B------:R-:W-:Y:S01]  /*3cd0*/  LOP3.LUT R201, R2, 0x74, RZ, 0xfc, !PT ;  /* 0x0000007402c97812 */ /* 0x000fe200078efcff */
[----:B------:R-:W-:Y:S01]  /*3ce0*/  IMAD.HI.U32 R6, R0, R52, RZ ;  /* 0x0000003400067227 */ /* 0x000fe200078e00ff */
[----:B------:R-:W-:-:S02]  /*3cf0*/  ISETP.GT.U32.AND P5, PT, R5, R51, PT ;  /* 0x000000330500720c */ /* 0x000fc40003fa4070 */
[----:B------:R-:W-:Y:S01]  /*3d00*/  LOP3.LUT R205, R2, 0x76, RZ, 0xfc, !PT ;  /* 0x0000007602cd7812 */ /* 0x000fe200078efcff */
[--C-:B------:R-:W-:Y:S01]  /*3d10*/  @!P2 IMAD.IADD R49, R49, 0x1, -R5.reuse ;  /* 0x000000013131a824 */ /* 0x100fe200078e0a05 */
[----:B------:R-:W-:Y:S01]  /*3d20*/  ISETP.GE.AND P2, PT, R54, RZ, PT ;  /* 0x000000ff3600720c */ /* 0x000fe20003f46270 */
[--C-:B------:R-:W-:Y:S01]  /*3d30*/  @!P6 IMAD.IADD R47, R47, 0x1, -R5.reuse ;  /* 0x000000012f2fe824 */ /* 0x100fe200078e0a05 */
[----:B------:R-:W-:Y:S01]  /*3d40*/  ISETP.GE.AND P6, PT, R11, RZ, PT ;  /* 0x000000ff0b00720c */ /* 0x000fe20003fc6270 */
[----:B------:R-:W-:Y:S01]  /*3d50*/  IMAD.MOV R6, RZ, RZ, -R6 ;  /* 0x000000ffff067224 */ /* 0x000fe200078e0a06 */
[----:B------:R-:W-:Y:S01]  /*3d60*/  LOP3.LUT R11, R2, 0x194, RZ, 0xfc, !PT ;  /* 0x00000194020b7812 */ /* 0x000fe200078efcff */
[--C-:B------:R-:W-:Y:S01]  /*3d70*/  @!P4 IMAD.IADD R46, R46, 0x1, -R5.reuse ;  /* 0x000000012e2ec824 */ /* 0x100fe200078e0a05 */
[C---:B------:R-:W-:Y:S01]  /*3d80*/  ISETP.GT.U32.AND P4, PT, R5.reuse, R50, PT ;  /* 0x000000320500720c */ /* 0x040fe20003f84070 */
[----:B------:R-:W-:Y:S01]  /*3d90*/  IMAD R52, R5, R6, R52 ;  /* 0x0000000605347224 */ /* 0x000fe200078e0234 */
[----:B------:R-:W-:Y:S01]  /*3da0*/  IABS R54, R11 ;  /* 0x0000000b00367213 */ /* 0x000fe20000000000 */
[----:B------:R-:W-:Y:S01]  /*3db0*/  @!P5 IMAD.IADD R51, R51, 0x1, -R5 ;  /* 0x000000013333d824 */ /* 0x000fe200078e0a05 */
[----:B------:R-:W-:Y:S01]  /*3dc0*/  IABS R199, R201 ;  /* 0x000000c900c77213 */ /* 0x000fe20000000000 */
[----:B------:R-:W-:Y:S01]  /*3dd0*/  IMAD.MOV R10, RZ, RZ, -R9 ;  /* 0x000000ffff0a7224 */ /* 0x000fe200078e0a09 */
[----:B------:R-:W-:Y:S01]  /*3de0*/  LOP3.LUT R9, R2, 0x192, RZ, 0xfc, !PT ;  /* 0x0000019202097812 */ /* 0x000fe200078efcff */
[----:B------:R-:W-:Y:S01]  /*3df0*/  IMAD.HI.U32 R6, R0, R54, RZ ;  /* 0x0000003600067227 */ /* 0x000fe200078e00ff */
[----:B------:R-:W-:-:S02]  /*3e00*/  ISETP.GT.U32.AND P5, PT, R5, R51, PT ;  /* 0x000000330500720c */ /* 0x000fc40003fa4070 */
[----:B------:R-:W-:Y:S01]  /*3e10*/  IABS R197, R205 ;  /* 0x000000cd00c57213 */ /* 0x000fe20000000000 */
[----:B------:R-:W-:Y:S01]  /*3e20*/  IMAD.MOV R6, RZ, RZ, -R6 ;  /* 0x000000ffff067224 */ /* 0x000fe200078e0a06 */
[C---:B------:R-:W-:Y:S01]  /*3e30*/  LOP3.LUT R211, R2.reuse, 0x60, RZ, 0xfc, !PT ;  /* 0x0000006002d37812 */ /* 0x040fe200078efcff */
[C---:B------:R-:W-:Y:S01]  /*3e40*/  IMAD R53, R5.reuse, R10, R53 ;  /* 0x0000000a05357224 */ /* 0x040fe200078e0235 */
[----:B------:R-:W-:Y:S01]  /*3e50*/  LOP3.LUT R212, R2, 0x5e, RZ, 0xfc, !PT ;  /* 0x0000005e02d47812 */ /* 0x000fe200078efcff */
[C---:B------:R-:W-:Y:S01]  /*3e60*/  IMAD R54, R5.reuse, R6, R54 ;  /* 0x0000000605367224 */ /* 0x040fe200078e0236 */
[----:B------:R-:W-:Y:S01]  /*3e70*/  IABS R208, R211 ;  /* 0x000000d300d07213 */ /* 0x000fe20000000000 */
[----:B------:R-:W-:Y:S01]  /*3e80*/  @!P3 IMAD.MOV R47, RZ, RZ, -R47 ;  /* 0x000000ffff2fb224 */ /* 0x000fe200078e0a2f */
[----:B------:R-:W-:Y:S01]  /*3e90*/  ISETP.GT.U32.AND P3, PT, R5, R52, PT ;  /* 0x000000340500720c */ /* 0x000fe20003f64070 */
[--C-:B------:R-:W-:Y:S01]  /*3ea0*/  @!P4 IMAD.IADD R50, R50, 0x1, -R5.reuse ;  /* 0x000000013232c824 */ /* 0x100fe200078e0a05 */
[----:B------:R-:W-:Y:S01]  /*3eb0*/  ISETP.GE.AND P4, PT, R55, RZ, PT ;  /* 0x000000ff3700720c */ /* 0x000fe20003f86270 */
[----:B------:R-:W-:Y:S01]  /*3ec0*/  @!P5 IMAD.IADD R51, R51, 0x1, -R5 ;  /* 0x000000013333d824 */ /* 0x000fe200078e0a05 */
[C---:B------:R-:W-:Y:S01]  /*3ed0*/  ISETP.GT.U32.AND P5, PT, R5.reuse, R54, PT ;  /* 0x000000360500720c */ /* 0x040fe20003fa4070 */
[----:B------:R-:W-:Y:S01]  /*3ee0*/  @!P6 IMAD.MOV R49, RZ, RZ, -R49 ;  /* 0x000000ffff31e224 */ /* 0x000fe200078e0a31 */
[----:B------:R-:W-:Y:S01]  /*3ef0*/  ISETP.GT.U32.AND P6, PT, R5, R53, PT ;  /* 0x000000350500720c */ /* 0x000fe20003fc4070 */
[----:B------:R-:W-:Y:S01]  /*3f00*/  @!P0 IMAD.MOV R48, RZ, RZ, -R48 ;  /* 0x000000ffff308224 */ /* 0x000fe200078e0a30 */
[----:B------:R-:W-:Y:S01]  /*3f10*/  IABS R55, R9 ;  /* 0x0000000900377213 */ /* 0x000fe20000000000 */
[----:B------:R-:W-:Y:S01]  /*3f20*/  @!P1 IMAD.MOV R46, RZ, RZ, -R46 ;  /* 0x000000ffff2e9224 */ /* 0x000fe200078e0a2e */
[----:B------:R-:W-:-:S02]  /*3f30*/  ISETP.GE.AND P0, PT, R56, RZ, PT ;  /* 0x000000ff3800720c */ /* 0x000fc40003f06270 */
[----:B------:R-:W-:Y:S01]  /*3f40*/  IABS R56, R60 ;  /* 0x0000003c00387213 */ /* 0x000fe20000000000 */
[----:B------:R-:W-:Y:S01]  /*3f50*/  IMAD.HI.U32 R6, R0, R55, RZ ;  /* 0x0000003700067227 */ /* 0x000fe200078e00ff */
[----:B------:R-:W-:Y:S02]  /*3f60*/  ISETP.GT.U32.AND P1, PT, R5, R50, PT ;  /* 0x000000320500720c */ /* 0x000fe40003f24070 */
[----:B------:R-:W-:Y:S01]  /*3f70*/  IABS R209, R212 ;  /* 0x000000d400d17213 */ /* 0x000fe20000000000 */
[--C-:B------:R-:W-:Y:S01]  /*3f80*/  @!P5 IMAD.IADD R54, R54, 0x1, -R5.reuse ;  /* 0x000000013636d824 */ /* 0x100fe200078e0a05 */
[----:B------:R-:W-:Y:S01]  /*3f90*/  LOP3.LUT R215, R2, 0x56, RZ, 0xfc, !PT ;  /* 0x0000005602d77812 */ /* 0x000fe200078efcff */
[----:B------:R-:W-:Y:S01]  /*3fa0*/  @!P3 IMAD.IADD R52, R52, 0x1, -R5 ;  /* 0x000000013434b824 */ /* 0x000fe200078e0a05 */
[----:B------:R-:W-:Y:S01]  /*3fb0*/  ISETP.GE.AND P3, PT, R11, RZ, PT ;  /* 0x000000ff0b00720c */ /* 0x000fe20003f66270 */
[----:B------:R-:W-:Y:S01]  /*3fc0*/  IMAD.MOV R10, RZ, RZ, -R6 ;  /* 0x000000ffff0a7224 */ /* 0x000fe200078e0a06 */
[----:B------:R-:W-:Y:S01]  /*3fd0*/  ISETP.GT.U32.AND P5, PT, R5, R54, PT ;  /* 0x000000360500720c */ /* 0x000fe20003fa4070 */
[----:B------:R-:W-:Y:S01]  /*3fe0*/  IMAD.HI.U32 R6, R0, R56, RZ ;  /* 0x0000003800067227 */ /* 0x000fe200078e00ff */
[----:B------:R-:W-:-:S02]  /*3ff0*/  LOP3.LUT R11, R2, 0x18e, RZ, 0xfc, !PT ;  /* 0x0000018e020b7812 */ /* 0x000fc400078efcff */
[C---:B------:R-:W-:Y:S01]  /*4000*/  LOP3.LUT R217, R2.reuse, 0x54, RZ, 0xfc, !PT ;  /* 0x0000005402d97812 */ /* 0x040fe200078efcff */
[----:B------:R-:W-:Y:S01]  /*4010*/  @!P6 IMAD.IADD R53, R53, 0x1, -R5 ;  /* 0x000000013535e824 */ /* 0x000fe200078e0a05 */
[C---:B------:R-:W-:Y:S01]  /*4020*/  ISETP.GT.U32.AND P6, PT, R5.reuse, R52, PT ;  /* 0x000000340500720c */ /* 0x040fe20003fc4070 */
[----:B------:R-:W-:Y:S01]  /*4030*/  IMAD.MOV R6, RZ, RZ, -R6 ;  /* 0x000000ffff067224 */ /* 0x000fe200078e0a06 */
[----:B------:R-:W-:Y:S01]  /*4040*/  IABS R213, R215 ;  /* 0x000000d700d57213 */ /* 0x000fe20000000000 */
[C---:B------:R-:W-:Y:S01]  /*4050*/  IMAD R55, R5.reuse, R10, R55 ;  /* 0x0000000a05377224 */ /* 0x040fe200078e0237 */
[C---:B------:R-:W-:Y:S01]  /*4060*/  LOP3.LUT R10, R2.reuse, 0x18a, RZ, 0xfc, !PT ;  /* 0x0000018a020a7812 */ /* 0x040fe200078efcff */
[C---:B------:R-:W-:Y:S01]  /*4070*/  IMAD R56, R5.reuse, R6, R56 ;  /* 0x0000000605387224 */ /* 0x040fe200078e0238 */
[----:B------:R-:W-:Y:S01]  /*4080*/  LOP3.LUT R214, R2, 0x58, RZ, 0xfc, !PT ;  /* 0x0000005802d67812 */ /* 0x000fe200078efcff */
[--C-:B------:R-:W-:Y:S01]  /*4090*/  @!P5 IMAD.IADD R54, R54, 0x1, -R5.reuse ;  /* 0x000000013636d824 */ /* 0x100fe200078e0a05 */
[----:B------:R-:W-:Y:S01]  /*40a0*/  IABS R59, R10 ;  /* 0x0000000a003b7213 */ /* 0x000fe20000000000 */
[----:B------:R-:W-:Y:S01]  /*40b0*/  @!P1 IMAD.IADD R50, R50, 0x1, -R5 ;  /* 0x0000000132329824 */ /* 0x000fe200078e0a05 */
[----:B------:R-:W-:Y:S01]  /*40c0*/  ISETP.GT.U32.AND P5, PT, R5, R56, PT ;  /* 0x000000380500720c */ /* 0x000fe20003fa4070 */
[----:B------:R-:W-:Y:S01]  /*40d0*/  @!P4 IMAD.MOV R51, RZ, RZ, -R51 ;  /* 0x000000ffff33c224 */ /* 0x000fe200078e0a33 */
[----:B------:R-:W-:Y:S01]  /*40e0*/  ISETP.GE.AND P1, PT, R57, RZ, PT ;  /* 0x000000ff3900720c */ /* 0x000fe20003f26270 */
[----:B------:R-:W-:Y:S01]  /*40f0*/  @!P6 IMAD.IADD R52, R52, 0x1, -R5 ;  /* 0x000000013434e824 */ /* 0x000fe200078e0a05 */
[----:B------:R-:W-:Y:S01]  /*4100*/  IABS R57, R11 ;  /* 0x0000000b00397213 */ /* 0x000fe20000000000 */
[----:B------:R-:W-:Y:S01]  /*4110*/  @!P2 IMAD.MOV R50, RZ, RZ, -R50 ;  /* 0x000000ffff32a224 */ /* 0x000fe200078e0a32 */
        /* <DEDUP_REMOVED lines=8> */
[----:B------:R-:W-:Y:S01]  /*41a0*/  @!P5 IMAD.IADD R56, R56, 0x1, -R5 ;  /* 0x000000013838d824 */ /* 0x000fe200078e0a05 */
[----:B------:R-:W-:Y:S01]  /*41b0*/  IABS R218, R221 ;  /* 0x000000dd00da7213 */ /* 0x000fe20000000000 */
[----:B------:R-:W-:Y:S01]  /*41c0*/  IMAD R57, R5, R6, R57 ;  /* 0x0000000605397224 */ /* 0x000fe200078e0239 */
[----:B------:R-:W-:Y:S01]  /*41d0*/  LOP3.LUT R222, R2, 0x4a, RZ, 0xfc, !PT ;  /* 0x0000004a02de7812 */ /* 0x000fe200078efcff */
[----:B------:R-:W-:Y:S01]  /*41e0*/  @!P6 IMAD.IADD R55, R55, 0x1, -R5 ;  /* 0x000000013737e824 */ /* 0x000fe200078e0a05 */
[C---:B------:R-:W-:Y:S01]  /*41f0*/  ISETP.GT.U32.AND P4, PT, R5.reuse, R56, PT ;  /* 0x000000380500720c */ /* 0x040fe20003f84070 */
[----:B------:R-:W-:Y:S01]  /*4200*/  IMAD.HI.U32 R6, R0, R59, RZ ;  /* 0x0000003b00067227 */ /* 0x000fe200078e00ff */
[----:B------:R-:W-:-:S02]  /*4210*/  ISETP.GT.U32.AND P0, PT, R5, R57, PT ;  /* 0x000000390500720c */ /* 0x000fc40003f04070 */
[----:B------:R-:W-:Y:S01]  /*4220*/  ISETP.GT.U32.AND P5, PT, R5, R55, PT ;  /* 0x000000370500720c */ /* 0x000fe20003fa4070 */
[----:B------:R-:W-:Y:S01]  /*4230*/  IMAD.MOV R6, RZ, RZ, -R6 ;  /* 0x000000ffff067224 */ /* 0x000fe200078e0a06 */
[----:B------:R-:W-:Y:S01]  /*4240*/  ISETP.GE.AND P6, PT, R60, RZ, PT ;  /* 0x000000ff3c00720c */ /* 0x000fe20003fc6270 */
[----:B------:R-:W-:Y:S01]  /*4250*/  @!P2 IMAD.IADD R53, R53, 0x1, -R5 ;  /* 0x000000013535a824 */ /* 0x000fe200078e0a05 */
[----:B------:R-:W-:Y:S01]  /*4260*/  ISETP.GE.AND P2, PT, R9, RZ, PT ;  /* 0x000000ff0900720c */ /* 0x000fe20003f46270 */
[C---:B------:R-:W-:Y:S01]  /*4270*/  IMAD R59, R5.reuse, R6, R59 ;  /* 0x00000006053b7224 */ /* 0x040fe200078e023b */
[----:B------:R-:W-:Y:S01]  /*4280*/  IABS R60, R63 ;  /* 0x0000003f003c7213 */ /* 0x000fe20000000000 */
[----:B------:R-:W-:Y:S01]  /*4290*/  IMAD.HI.U32 R9, R0, R58, RZ ;  /* 0x0000003a00097227 */ /* 0x000fe200078e00ff */
[----:B------:R-:W-:Y:S02]  /*42a0*/  IABS R219, R222 ;  /* 0x000000de00db7213 */ /* 0x000fe40000000000 */
[----:B------:R-:W-:Y:S01]  /*42b0*/  LOP3.LUT R228, R2, 0x3e, RZ, 0xfc, !PT ;  /* 0x0000003e02e47812 */ /* 0x000fe200078efcff */
[----:B------:R-:W-:Y:S01]  /*42c0*/  @!P4 IMAD.IADD R56, R56, 0x1, -R5 ;  /* 0x000000013838c824 */ /* 0x000fe200078e0a05 */
[----:B------:R-:W-:Y:S01]  /*42d0*/  ISETP.GT.U32.AND P4, PT, R5, R59, PT ;  /* 0x0000003b0500720c */ /* 0x000fe20003f84070 */
[----:B------:R-:W-:Y:S01]  /*42e0*/  IMAD.MOV R9, RZ, RZ, -R9 ;  /* 0x000000ffff097224 */ /* 0x000fe200078e0a09 */
[----:B------:R-:W-:Y:S01]  /*42f0*/  IABS R225, R228 ;  /* 0x000000e400e17213 */ /* 0x000fe20000000000 */
[--C-:B------:R-:W-:Y:S01]  /*4300*/  @!P5 IMAD.IADD R55, R55, 0x1, -R5.reuse ;  /* 0x000000013737d824 */ /* 0x100fe200078e0a05 */
[----:B------:R-:W-:Y:S01]  /*4310*/  ISETP.GE.AND P5, PT, R61, RZ, PT ;  /* 0x000000ff3d00720c */ /* 0x000fe20003fa6270 */
[----:B------:R-:W-:Y:S01]  /*4320*/  @!P0 IMAD.IADD R57, R57, 0x1, -R5 ;  /* 0x0000000139398824 */ /* 0x000fe200078e0a05 */
[----:B------:R-:W-:Y:S01]  /*4330*/  ISETP.GE.AND P0, PT, R10, RZ, PT ;  /* 0x000000ff0a00720c */ /* 0x000fe20003f06270 */
[C---:B------:R-:W-:Y:S01]  /*4340*/  IMAD R58, R5.reuse, R9, R58 ;  /* 0x00000009053a7224 */ /* 0x040fe200078e023a */
[----:B------:R-:W-:Y:S01]  /*4350*/  LOP3.LUT R9, R2, 0x186, RZ, 0xfc, !PT ;  /* 0x0000018602097812 */ /* 0x000fe200078efcff */
[----:B------:R-:W-:Y:S01]  /*4360*/  @!P2 IMAD.MOV R55, RZ, RZ, -R55 ;  /* 0x000000ffff37a224 */ /* 0x000fe200078e0a37 */
[----:B------:R-:W-:Y:S01]  /*4370*/  ISETP.GT.U32.AND P2, PT, R5, R57, PT ;  /* 0x000000390500720c */ /* 0x000fe20003f44070 */
[----:B------:R-:W-:Y:S01]  /*4380*/  IMAD.HI.U32 R6, R0, R60, RZ ;  /* 0x0000003c00067227 */ /* 0x000fe200078e00ff */
[----:B------:R-:W-:-:S02]  /*4390*/  IABS R61, R9 ;  /* 0x00000009003d7213 */ /* 0x000fc40000000000 */
[C---:B------:R-:W-:Y:S01]  /*43a0*/  LOP3.LUT R10, R2.reuse, 0x184, RZ, 0xfc, !PT ;  /* 0x00000184020a7812 */ /* 0x040fe200078efcff */
[----:B------:R-:W-:Y:S01]  /*43b0*/  @!P3 IMAD.MOV R54, RZ, RZ, -R54 ;  /* 0x000000ffff36b224 */ /* 0x000fe200078e0a36 */
[----:B------:R-:W-:Y:S01]  /*43c0*/  ISETP.GT.U32.AND P3, PT, R5, R58, PT ;  /* 0x0000003a0500720c */ /* 0x000fe20003f64070 */
[----:B------:R-:W-:Y:S01]  /*43d0*/  IMAD.MOV R6, RZ, RZ, -R6 ;  /* 0x000000ffff067224 */ /* 0x000fe200078e0a06 */
[----:B------:R-:W-:Y:S01]  /*43e0*/  IABS R62, R10 ;  /* 0x0000000a003e7213 */ /* 0x000fe20000000000 */
[----:B------:R-:W-:Y:S01]  /*43f0*/  @!P4 IMAD.IADD R59, R59, 0x1, -R5 ;  /* 0x000000013b3bc824 */ /* 0x000fe200078e0a05 */
[C---:B------:R-:W-:Y:S01]  /*4400*/  LOP3.LUT R227, R2.reuse, 0x3c, RZ, 0xfc, !PT ;  /* 0x0000003c02e37812 */ /* 0x040fe200078efcff */
[C---:B------:R-:W-:Y:S01]  /*4410*/  IMAD R60, R5.reuse, R6, R60 ;  /* 0x00000006053c7224 */ /* 0x040fe200078e023c */
[----:B------:R-:W-:Y:S01]  /*4420*/  LOP3.LUT R229, R2, 0x38, RZ, 0xfc, !PT ;  /* 0x0000003802e57812 */ /* 0x000fe200078efcff */
[----:B------:R-:W-:Y:S01]  /*4430*/  IMAD.HI.U32 R6, R0, R61, RZ ;  /* 0x0000003d00067227 */ /* 0x000fe200078e00ff */
[----:B------:R-:W-:-:S02]  /*4440*/  ISETP.GT.U32.AND P4, PT, R5, R59, PT ;  /* 0x0000003b0500720c */ /* 0x000fc40003f84070 */
[C---:B0-----:R-:W-:Y:S01]  /*4450*/  LOP3.LUT R252, R2.reuse, 0x24, RZ, 0xfc, !PT ;  /* 0x0000002402fc7812 */ /* 0x041fe200078efcff */
[----:B------:R-:W-:Y:S01]  /*4460*/  @!P2 IMAD.IADD R57, R57, 0x1, -R5 ;  /* 0x000000013939a824 */ /* 0x000fe200078e0a05 */
[----:B------:R-:W-:Y:S01]  /*4470*/  ISETP.GT.U32.AND P2, PT, R5, R60, PT ;  /* 0x0000003c0500720c */ /* 0x000fe20003f44070 */
[----:B------:R-:W-:Y:S01]  /*4480*/  IMAD.MOV R6, RZ, RZ, -R6 ;  /* 0x000000ffff067224 */ /* 0x000fe200078e0a06 */
[----:B------:R-:W-:Y:S01]  /*4490*/  LOP3.LUT R240, R2, 0x20, RZ, 0xfc, !PT ;  /* 0x0000002002f07812 */ /* 0x000fe200078efcff */
[----:B------:R-:W-:Y:S01]  /*44a0*/  @!P1 IMAD.MOV R53, RZ, RZ, -R53 ;  /* 0x000000ffff359224 */ /* 0x000fe200078e0a35 */
[----:B------:R-:W-:Y:S01]  /*44b0*/  ISETP.GE.AND P1, PT, R11, RZ, PT ;  /* 0x000000ff0b00720c */ /* 0x000fe20003f26270 */
[----:B------:R-:W-:Y:S01]  /*44c0*/  @!P3 IMAD.IADD R58, R58, 0x1, -R5 ;  /* 0x000000013a3ab824 */ /* 0x000fe200078e0a05 */
[C---:B------:R-:W-:Y:S01]  /*44d0*/  LOP3.LUT R11, R2.reuse, 0x182, RZ, 0xfc, !PT ;  /* 0x00000182020b7812 */ /* 0x040fe200078efcff */
[----:B------:R-:W-:Y:S01]  /*44e0*/  IMAD R61, R5, R6, R61 ;  /* 0x00000006053d7224 */ /* 0x000fe200078e023d */
[----:B------:R-:W-:Y:S01]  /*44f0*/  LOP3.LUT R3, R2, 0x1c, RZ, 0xfc, !PT ;  /* 0x0000001c02037812 */ /* 0x000fe200078efcff */
[----:B------:R-:W-:Y:S01]  /*4500*/  @!P4 IMAD.IADD R59, R59, 0x1, -R5 ;  /* 0x000000013b3bc824 */ /* 0x000fe200078e0a05 */
[C---:B------:R-:W-:Y:S01]  /*4510*/  ISETP.GT.U32.AND P3, PT, R5.reuse, R58, PT ;  /* 0x0000003a0500720c */ /* 0x040fe20003f64070 */
[----:B------:R-:W-:Y:S01]  /*4520*/  IMAD.HI.U32 R6, R0, R62, RZ ;  /* 0x0000003e00067227 */ /* 0x000fe200078e00ff */
[----:B------:R-:W-:-:S02]  /*4530*/  ISETP.GT.U32.AND P4, PT, R5, R61, PT ;  /* 0x0000003d0500720c */ /* 0x000fc40003f84070 */
[----:B------:R-:W-:Y:S01]  /*4540*/  IABS R242, R3 ;  /* 0x0000000300f27213 */ /* 0x000fe20000000000 */
[----:B------:R-:W-:Y:S01]  /*4550*/  @!P2 IMAD.IADD R60, R60, 0x1, -R5 ;  /* 0x000000013c3ca824 */ /* 0x000fe200078e0a05 */
[----:B------:R-:W-:Y:S01]  /*4560*/  ISETP.GE.AND P2, PT, R10, RZ, PT ;  /* 0x000000ff0a00720c */ /* 0x000fe20003f46270 */
[----:B------:R-:W-:Y:S01]  /*4570*/  IMAD.MOV R6, RZ, RZ, -R6 ;  /* 0x000000ffff067224 */ /* 0x000fe200078e0a06 */
[----:B------:R-:W-:Y:S01]  /*4580*/  LOP3.LUT R10, R2, 0x17e, RZ, 0xfc, !PT ;  /* 0x0000017e020a7812 */ /* 0x000fe200078efcff */
[----:B------:R-:W-:Y:S01]  /*4590*/  @!P1 IMAD.MOV R57, RZ, RZ, -R57 ;  /* 0x000000ffff399224 */ /* 0x000fe200078e0a39 */
[----:B------:R-:W-:Y:S01]  /*45a0*/  ISETP.GT.U32.AND P1, PT, R5, R60, PT ;  /* 0x0000003c0500720c */ /* 0x000fe20003f24070 */
[----:B------:R-:W-:Y:S01]  /*45b0*/  @!P6 IMAD.MOV R56, RZ, RZ, -R56 ;  /* 0x000000ffff38e224 */ /* 0x000fe200078e0a38 */
[----:B------:R-:W-:Y:S01]  /*45c0*/  ISETP.GE.AND P6, PT, R63, RZ, PT ;  /* 0x000000ff3f00720c */ /* 0x000fe20003fc6270 */
[--C-:B------:R-:W-:Y:S01]  /*45d0*/  @!P3 IMAD.IADD R58, R58, 0x1, -R5.reuse ;  /* 0x000000013a3ab824 */ /* 0x100fe200078e0a05 */
[----:B------:R-:W-:Y:S01]  /*45e0*/  ISETP.GE.AND P3, PT, R9, RZ, PT ;  /* 0x000000ff0900720c */ /* 0x000fe20003f66270 */
[----:B------:R-:W-:Y:S01]  /*45f0*/  IMAD R62, R5, R6, R62 ;  /* 0x00000006053e7224 */ /* 0x000fe200078e023e */
[----:B------:R-:W-:Y:S01]  /*4600*/  IABS R63, R11 ;  /* 0x0000000b003f7213 */ /* 0x000fe20000000000 */
[----:B------:R-:W-:Y:S01]  /*4610*/  @!P4 IMAD.IADD R61, R61, 0x1, -R5 ;  /* 0x000000013d3dc824 */ /* 0x000fe200078e0a05 */
[----:B------:R-:W-:Y:S01]  /*4620*/  LOP3.LUT R8, R2, 0x1a, RZ, 0xfc, !PT ;  /* 0x0000001a02087812 */ /* 0x000fe200078efcff */
[----:B------:R-:W-:Y:S01]  /*4630*/  IMAD.HI.U32 R9, R0, R64, RZ ;  /* 0x0000004000097227 */ /* 0x000fe200078e00ff */
[----:B--2---:R-:W-:-:S02]  /*4640*/  LOP3.LUT R18, R2, 0x16, RZ, 0xfc, !PT ;  /* 0x0000001602127812 */ /* 0x004fc400078efcff */
[C---:B------:R-:W-:Y:S01]  /*4650*/  ISETP.GT.U32.AND P4, PT, R5.reuse, R61, PT ;  /* 0x0000003d0500720c */ /* 0x040fe20003f84070 */
[----:B------:R-:W-:Y:S01]  /*4660*/  @!P5 IMAD.MOV R58, RZ, RZ, -R58 ;  /* 0x000000ffff3ad224 */ /* 0x000fe200078e0a3a */
[----:B------:R-:W-:Y:S01]  /*4670*/  ISETP.GT.U32.AND P5, PT, R5, R62, PT ;  /* 0x0000003e0500720c */ /* 0x000fe20003fa4070 */
[----:B------:R-:W-:Y:S01]  /*4680*/  IMAD.MOV R9, RZ, RZ, -R9 ;  /* 0x000000ffff097224 */ /* 0x000fe200078e0a09 */
[----:B------:R-:W-:Y:S01]  /*4690*/  LOP3.LUT R17, R2, 0x14, RZ, 0xfc, !PT ;  /* 0x0000001402117812 */ /* 0x000fe200078efcff */
[----:B------:R-:W-:Y:S01]  /*46a0*/  IMAD.HI.U32 R6, R0, R63, RZ ;  /* 0x0000003f00067227 */ /* 0x000fe200078e00ff */
[----:B------:R-:W-:Y:S02]  /*46b0*/  LOP3.LUT R12, R2, 0x1e, RZ, 0xfc, !PT ;  /* 0x0000001e020c7812 */ /* 0x000fe400078efcff */
[----:B------:R-:W-:Y:S01]  /*46c0*/  IABS R245, R18 ;  /* 0x0000001200f57213 */ /* 0x000fe20000000000 */
[----:B------:R-:W-:Y:S01]  /*46d0*/  @!P1 IMAD.IADD R60, R60, 0x1, -R5 ;  /* 0x000000013c3c9824 */ /* 0x000fe200078e0a05 */
[----:B------:R-:W-:Y:S01]  /*46e0*/  ISETP.GE.AND P1, PT, R65, RZ, PT ;  /* 0x000000ff4100720c */ /* 0x000fe20003f26270 */
[C---:B------:R-:W-:Y:S01]  /*46f0*/  IMAD R64, R5.reuse, R9, R64 ;  /* 0x0000000905407224 */ /* 0x040fe200078e0240 */
[----:B------:R-:W-:Y:S01]  /*4700*/  IABS R65, R10 ;  /* 0x0000000a00417213 */ /* 0x000fe20000000000 */
[----:B------:R-:W-:Y:S01]  /*4710*/  IMAD.MOV R6, RZ, RZ, -R6 ;  /* 0x000000ffff067224 */ /* 0x000fe200078e0a06 */
[----:B------:R-:W-:Y:S01]  /*4720*/  LOP3.LUT R9, R2, 0x17c, RZ, 0xfc, !PT ;  /* 0x0000017c02097812 */ /* 0x000fe200078efcff */
[----:B------:R-:W-:Y:S01]  /*4730*/  @!P6 IMAD.MOV R60, RZ, RZ, -R60 ;  /* 0x000000ffff3ce224 */ /* 0x000fe200078e0a3c */
[C---:B------:R-:W-:Y:S01]  /*4740*/  ISETP.GT.U32.AND P6, PT, R5.reuse, R64, PT ;  /* 0x000000400500720c */ /* 0x040fe20003fc4070 */
[----:B------:R-:W-:Y:S01]  /*4750*/  IMAD R63, R5, R6, R63 ;  /* 0x00000006053f7224 */ /* 0x000fe200078e023f */
[----:B------:R-:W-:Y:S01]  /*4760*/  IABS R66, R9 ;  /* 0x0000000900427213 */ /* 0x000fe20000000000 */
[--C-:B------:R-:W-:Y:S01]  /*4770*/  @!P5 IMAD.IADD R62, R62, 0x1, -R5.reuse ;  /* 0x000000013e3ed824 */ /* 0x100fe200078e0a05 */
[----:B------:R-:W-:Y:S01]  /*4780*/  IABS R246, R17 ;  /* 0x0000001100f67213 */ /* 0x000fe20000000000 */
[----:B------:R-:W-:Y:S01]  /*4790*/  @!P4 IMAD.IADD R61, R61, 0x1, -R5 ;  /* 0x000000013d3dc824 */ /* 0x000fe200078e0a05 */
[C---:B------:R-:W-:Y:S01]  /*47a0*/  ISETP.GT.U32.AND P4, PT, R5.reuse, R63, PT ;  /* 0x0000003f0500720c */ /* 0x040fe20003f84070 */
[----:B------:R-:W-:Y:S01]  /*47b0*/  @!P0 IMAD.MOV R59, RZ, RZ, -R59 ;  /* 0x000000ffff3b8224 */ /* 0x000fe200078e0a3b */
[----:B------:R-:W-:Y:S01]  /*47c0*/  ISETP.GT.U32.AND P5, PT, R5, R62, PT ;  /* 0x0000003e0500720c */ /* 0x000fe20003fa4070 */
[----:B------:R-:W-:Y:S01]  /*47d0*/  IMAD.HI.U32 R6, R0, R65, RZ ;  /* 0x0000004100067227 */ /* 0x000fe200078e00ff */
[----:B------:R-:W-:-:S02]  /*47e0*/  ISETP.GE.AND P0, PT, R11, RZ, PT ;  /* 0x000000ff0b00720c */ /* 0x000fc40003f06270 */
[----:B------:R-:W-:Y:S01]  /*47f0*/  LOP3.LUT R11, R2, 0x17a, RZ, 0xfc, !PT ;  /* 0x0000017a020b7812 */ /* 0x000fe200078efcff */
[----:B------:R-:W-:Y:S01]  /*4800*/  @!P6 IMAD.IADD R64, R64, 0x1, -R5 ;  /* 0x000000014040e824 */ /* 0x000fe200078e0a05 */
[----:B------:R-:W-:Y:S01]  /*4810*/  IABS R241, R12 ;  /* 0x0000000c00f17213 */ /* 0x000fe20000000000 */
[----:B------:R-:W-:Y:S01]  /*4820*/  @!P3 IMAD.MOV R61, RZ, RZ, -R61 ;  /* 0x000000ffff3db224 */ /* 0x000fe200078e0a3d */
[----:B------:R-:W-:Y:S01]  /*4830*/  IABS R67, R11 ;  /* 0x0000000b00437213 */ /* 0x000fe20000000000 */
[----:B------:R-:W-:Y:S01]  /*4840*/  IMAD.HI.U32 R243, R0, R242, RZ ;  /* 0x000000f200f37227 */ /* 0x000fe200078e00ff */
[----:B------:R-:W-:Y:S02]  /*4850*/  ISETP.GT.U32.AND P6, PT, R5, R64, PT ;  /* 0x000000400500720c */ /* 0x000fe40003fc4070 */
[----:B------:R-:W-:Y:S01]  /*4860*/  ISETP.GE.AND P3, PT, R10, RZ, PT ;  /* 0x000000ff0a00720c */ /* 0x000fe20003f66270 */
[--C-:B------:R-:W-:Y:S01]  /*4870*/  @!P4 IMAD.IADD R63, R63, 0x1, -R5.reuse ;  /* 0x000000013f3fc824 */ /* 0x100fe200078e0a05 */
[----:B------:R-:W-:Y:S01]  /*4880*/  LOP3.LUT R16, R2, 0x12, RZ, 0xfc, !PT ;  /* 0x0000001202107812 */ /* 0x000fe200078efcff */
[----:B------:R-:W-:Y:S01]  /*4890*/  @!P5 IMAD.IADD R62, R62, 0x1, -R5 ;  /* 0x000000013e3ed824 */ /* 0x000fe200078e0a05 */
[----:B------:R-:W-:Y:S01]  /*48a0*/  ISETP.GE.AND P5, PT, R9, RZ, PT ;  /* 0x000000ff0900720c */ /* 0x000fe20003fa6270 */
[----:B------:R-:W-:Y:S01]  /*48b0*/  IMAD.MOV R10, RZ, RZ, -R6 ;  /* 0x000000ffff0a7224 */ /* 0x000fe200078e0a06 */
[----:B------:R-:W-:Y:S01]  /*48c0*/  ISETP.GT.U32.AND P4, PT, R5, R63, PT ;  /* 0x0000003f0500720c */ /* 0x000fe20003f84070 */
[----:B------:R-:W-:Y:S01]  /*48d0*/  IMAD.HI.U32 R9, R0, R67, RZ ;  /* 0x0000004300097227 */ /* 0x000fe200078e00ff */
[----:B------:R-:W-:-:S02]  /*48e0*/  IABS R247, R16 ;  /* 0x0000001000f77213 */ /* 0x000fc40000000000 */
[C---:B------:R-:W-:Y:S01]  /*48f0*/  LOP3.LUT R15, R2.reuse, 0x10, RZ, 0xfc, !PT ;  /* 0x00000010020f7812 */ /* 0x040fe200078efcff */
[C---:B------:R-:W-:Y:S01]  /*4900*/  IMAD R65, R5.reuse, R10, R65 ;  /* 0x0000000a05417224 */ /* 0x040fe200078e0241 */
[----:B------:R-:W-:Y:S01]  /*4910*/  LOP3.LUT R251, R2, 0x18, RZ, 0xfc, !PT ;  /* 0x0000001802fb7812 */ /* 0x000fe200078efcff */
[----:B------:R-:W-:Y:S01]  /*4920*/  IMAD.MOV R10, RZ, RZ, -R9 ;  /* 0x000000ffff0a7224 */ /* 0x000fe200078e0a09 */
[----:B-1----:R-:W-:Y:S01]  /*4930*/  IABS R248, R15 ;  /* 0x0000000f00f87213 */ /* 0x002fe20000000000 */
[----:B------:R-:W-:Y:S01]  /*4940*/  @!P6 IMAD.IADD R64, R64, 0x1, -R5 ;  /* 0x000000014040e824 */ /* 0x000fe200078e0a05 */
[C---:B------:R-:W-:Y:S01]  /*4950*/  LOP3.LUT R7, R2.reuse, 0xe, RZ, 0xfc, !PT ;  /* 0x0000000e02077812 */ /* 0x040fe200078efcff */
[C---:B------:R-:W-:Y:S01]  /*4960*/  IMAD R67, R5.reuse, R10, R67 ;  /* 0x0000000a05437224 */ /* 0x040fe200078e0243 */
[----:B------:R-:W-:Y:S01]  /*4970*/  LOP3.LUT R4, R2, 0xc, RZ, 0xfc, !PT ;  /* 0x0000000c02047812 */ /* 0x000fe200078efcff */
[----:B------:R-:W-:Y:S01]  /*4980*/  @!P1 IMAD.MOV R64, RZ, RZ, -R64 ;  /* 0x000000ffff409224 */ /* 0x000fe200078e0a40 */
[----:B------:R-:W-:Y:S01]  /*4990*/  IABS R249, R7 ;  /* 0x0000000700f97213 */ /* 0x000fe20000000000 */
[----:B------:R-:W-:Y:S01]  /*49a0*/  IMAD.HI.U32 R6, R0, R66, RZ ;  /* 0x0000004200067227 */ /* 0x000fe200078e00ff */
[----:B------:R-:W-:-:S02]  /*49b0*/  ISETP.GT.U32.AND P1, PT, R5, R67, PT ;  /* 0x000000430500720c */ /* 0x000fc40003f24070 */
[----:B------:R-:W-:Y:S01]  /*49c0*/  IABS R250, R4 ;  /* 0x0000000400fa7213 */ /* 0x000fe20000000000 */
[----:B------:R-:W-:Y:S01]  /*49d0*/  @!P4 IMAD.IADD R63, R63, 0x1, -R5 ;  /* 0x000000013f3fc824 */ /* 0x000fe200078e0a05 */
[C---:B------:R-:W-:Y:S01]  /*49e0*/  ISETP.GT.U32.AND P4, PT, R5.reuse, R65, PT ;  /* 0x000000410500720c */ /* 0x040fe20003f84070 */
[----:B------:R-:W-:Y:S01]  /*49f0*/  IMAD.MOV R6, RZ, RZ, -R6 ;  /* 0x000000ffff067224 */ /* 0x000fe200078e0a06 */
[C---:B------:R-:W-:Y:S01]  /*4a00*/  LOP3.LUT R14, R2.reuse, 0xa, RZ, 0xfc, !PT ;  /* 0x0000000a020e7812 */ /* 0x040fe200078efcff */
[----:B------:R-:W-:Y:S01]  /*4a10*/  @!P0 IMAD.MOV R63, RZ, RZ, -R63 ;  /* 0x000000ffff3f8224 */ /* 0x000fe200078e0a3f */
[C---:B------:R-:W-:Y:S01]  /*4a20*/  LOP3.LUT R13, R2.reuse, 0x8, RZ, 0xfc, !PT ;  /* 0x00000008020d7812 */ /* 0x040fe200078efcff */
[----:B------:R-:W-:Y:S01]  /*4a30*/  IMAD R66, R5, R6, R66 ;  /* 0x0000000605427224 */ /* 0x000fe200078e0242 */
[----:B------:R-:W-:Y:S01]  /*4a40*/  LOP3.LUT R6, R2, 0x178, RZ, 0xfc, !PT ;  /* 0x0000017802067812 */ /* 0x000fe200078efcff */
[----:B------:R-:W-:-:S03]  /*4a50*/  IMAD.HI.U32 R9, R0, R69, RZ ;  /* 0x0000004500097227 */ /* 0x000fc600078e00ff */
[----:B------:R-:W-:Y:S01]  /*4a60*/  ISETP.GT.U32.AND P0, PT, R5, R66, PT ;  /* 0x000000420500720c */ /* 0x000fe20003f04070 */
[--C-:B------:R-:W-:Y:S01]  /*4a70*/  @!P1 IMAD.IADD R67, R67, 0x1, -R5.reuse ;  /* 0x0000000143439824 */ /* 0x100fe200078e0a05 */
[----:B------:R-:W-:Y:S01]  /*4a80*/  IABS R68, R6 ;  /* 0x0000000600447213 */ /* 0x000fe20000000000 */
[----:B------:R-:W-:Y:S01]  /*4a90*/  @!P4 IMAD.IADD R65, R65, 0x1, -R5 ;  /* 0x000000014141c824 */ /* 0x000fe200078e0a05 */
[----:B------:R-:W-:Y:S01]  /*4aa0*/  ISETP.GE.AND P6, PT, R6, RZ, PT ;  /* 0x000000ff0600720c */ /* 0x000fe20003fc6270 */
[----:B------:R-:W-:Y:S01]  /*4ab0*/  @!P2 IMAD.MOV R62, RZ, RZ, -R62 ;  /* 0x000000ffff3ea224 */ /* 0x000fe200078e0a3e */
[C---:B------:R-:W-:Y:S01]  /*4ac0*/  ISETP.GT.U32.AND P1, PT, R5.reuse, R67, PT ;  /* 0x000000430500720c */ /* 0x040fe20003f24070 */
[----:B------:R-:W-:Y:S01]  /*4ad0*/  IMAD.HI.U32 R6, R0, R68, RZ ;  /* 0x0000004400067227 */ /* 0x000fe200078e00ff */
[----:B------:R-:W-:Y:S02]  /*4ae0*/  ISETP.GT.U32.AND P4, PT, R5, R65, PT ;  /* 0x000000410500720c */ /* 0x000fe40003f84070 */
[----:B------:R-:W-:Y:S01]  /*4af0*/  ISETP.GE.AND P2, PT, R11, RZ, PT ;  /* 0x000000ff0b00720c */ /* 0x000fe20003f46270 */
[----:B------:R-:W-:Y:S01]  /*4b00*/  IMAD.MOV R10, RZ, RZ, -R6 ;  /* 0x000000ffff0a7224 */ /* 0x000fe200078e0a06 */
[----:B------:R-:W-:Y:S01]  /*4b10*/  IABS R11, R73 ;  /* 0x00000049000b7213 */ /* 0x000fe20000000000 */
[----:B------:R-:W-:-:S02]  /*4b20*/  IMAD.MOV R70, RZ, RZ, -R9 ;  /* 0x000000ffff467224 */ /* 0x000fc400078e0a09 */
[----:B------:R-:W-:-:S04]  /*4b30*/  IMAD.HI.U32 R9, R0, R71, RZ ;  /* 0x0000004700097227 */ /* 0x000fc800078e00ff */
[----:B------:R-:W-:Y:S02]  /*4b40*/  @!P0 IMAD.IADD R66, R66, 0x1, -R5 ;  /* 0x0000000142428824 */ /* 0x000fe400078e0a05 */
[C---:B------:R-:W-:Y:S02]  /*4b50*/  IMAD R68, R5.reuse, R10, R68 ;  /* 0x0000000a05447224 */ /* 0x040fe400078e0244 */
[----:B------:R-:W-:Y:S01]  /*4b60*/  IMAD.MOV R10, RZ, RZ, -R9 ;  /* 0x000000ffff0a7224 */ /* 0x000fe200078e0a09 */
[----:B------:R-:W-:Y:S01]  /*4b70*/  ISETP.GT.U32.AND P0, PT, R5, R66, PT ;  /* 0x000000420500720c */ /* 0x000fe20003f04070 */
[----:B------:R-:W-:-:S04]  /*4b80*/  IMAD.HI.U32 R6, R0, R11, RZ ;  /* 0x0000000b00067227 */ /* 0x000fc800078e00ff */
[----:B------:R-:W-:Y:S01]  /*4b90*/  IMAD R71, R5, R10, R71 ;  /* 0x0000000a05477224 */ /* 0x000fe200078e0247 */
[----:B------:R-:W-:Y:S01]  /*4ba0*/  LOP3.LUT R10, R2, 0x16e, RZ, 0xfc, !PT ;  /* 0x0000016e020a7812 */ /* 0x000fe200078efcff */
[--C-:B------:R-:W-:Y:S02]  /*4bb0*/  @!P1 IMAD.IADD R67, R67, 0x1, -R5.reuse ;  /* 0x0000000143439824 */ /* 0x100fe400078e0a05 */
[----:B------:R-:W-:Y:S02]  /*4bc0*/  IMAD.MOV R6, RZ, RZ, -R6 ;  /* 0x000000ffff067224 */ /* 0x000fe400078e0a06 */
[----:B------:R-:W-:Y:S01]  /*4bd0*/  @!P4 IMAD.IADD R65, R65, 0x1, -R5 ;  /* 0x000000014141c824 */ /* 0x000fe200078e0a05 */
[----:B------:R-:W-:Y:S01]  /*4be0*/  ISETP.GE.AND P4, PT, R72, RZ, PT ;  /* 0x000000ff4800720c */ /* 0x000fe20003f86270 */
[C---:B------:R-:W-:Y:S02]  /*4bf0*/  IMAD R69, R5.reuse, R70, R69 ;  /* 0x0000004605457224 */ /* 0x040fe400078e0245 */
[----:B------:R-:W-:Y:S01]  /*4c00*/  @!P2 IMAD.MOV R67, RZ, RZ, -R67 ;  /* 0x000000ffff43a224 */ /* 0x000fe200078e0a43 */
[C---:B------:R-:W-:Y:S01]  /*4c10*/  ISETP.GT.U32.AND P2, PT, R5.reuse, R71, PT ;  /* 0x000000470500720c */ /* 0x040fe20003f44070 */
[C---:B------:R-:W-:Y:S01]  /*4c20*/  IMAD R70, R5.reuse, R6, R11 ;  /* 0x0000000605467224 */ /* 0x040fe200078e020b */
[----:B------:R-:W-:Y:S01]  /*4c30*/  LOP3.LUT R11, R2, 0x170, RZ, 0xfc, !PT ;  /* 0x00000170020b7812 */ /* 0x000fe200078efcff */
[----:B------:R-:W-:Y:S01]  /*4c40*/  @!P3 IMAD.MOV R65, RZ, RZ, -R65 ;  /* 0x000000ffff41b224 */ /* 0x000fe200078e0a41 */
[C---:B------:R-:W-:Y:S01]  /*4c50*/  ISETP.GT.U32.AND P3, PT, R5.reuse, R69, PT ;  /* 0x000000450500720c */ /* 0x040fe20003f64070 */
[----:B------:R-:W-:Y:S01]  /*4c60*/  @!P0 IMAD.IADD R66, R66, 0x1, -R5 ;  /* 0x0000000142428824 */ /* 0x000fe200078e0a05 */
[----:B------:R-:W-:Y:S01]  /*4c70*/  IABS R72, R11 ;  /* 0x0000000b00487213 */ /* 0x000fe20000000000 */
[----:B------:R-:W-:Y:S01]  /*4c80*/  IMAD.HI.U32 R9, R0, R74, RZ ;  /* 0x0000004a00097227 */ /* 0x000fe200078e00ff */
[----:B------:R-:W-:-:S02]  /*4c90*/  ISETP.GT.U32.AND P0, PT, R5, R68, PT ;  /* 0x000000440500720c */ /* 0x000fc40003f04070 */
[----:B------:R-:W-:Y:S01]  /*4ca0*/  ISETP.GT.U32.AND P1, PT, R5, R70, PT ;  /* 0x000000460500720c */ /* 0x000fe20003f24070 */
[----:B------:R-:W-:-:S04]  /*4cb0*/  IMAD.HI.U32 R6, R0, R72, RZ ;  /* 0x0000004800067227 */ /* 0x000fc800078e00ff */
[----:B------:R-:W-:Y:S01]  /*4cc0*/  @!P5 IMAD.MOV R66, RZ, RZ, -R66 ;  /* 0x000000ffff42d224 */ /* 0x000fe200078e0a42 */
[----:B------:R-:W-:Y:S01]  /*4cd0*/  ISETP.GE.AND P5, PT, R73, RZ, PT ;  /* 0x000000ff4900720c */ /* 0x000fe20003fa6270 */
[--C-:B------:R-:W-:Y:S01]  /*4ce0*/  @!P2 IMAD.IADD R71, R71, 0x1, -R5.reuse ;  /* 0x000000014747a824 */ /* 0x100fe200078e0a05 */
[----:B------:R-:W-:Y:S01]  /*4cf0*/  IABS R73, R10 ;  /* 0x0000000a00497213 */ /* 0x000fe20000000000 */
[----:B------:R-:W-:Y:S02]  /*4d00*/  IMAD.MOV R6, RZ, RZ, -R6 ;  /* 0x000000ffff067224 */ /* 0x000fe400078e0a06 */
[----:B------:R-:W-:Y:S01]  /*4d10*/  @!P3 IMAD.IADD R69, R69, 0x1, -R5 ;  /* 0x000000014545b824 */ /* 0x000fe200078e0a05 */
[C---:B------:R-:W-:Y:S01]  /*4d20*/  ISETP.GT.U32.AND P2, PT, R5.reuse, R71, PT ;  /* 0x000000470500720c */ /* 0x040fe20003f44070 */
[C---:B------:R-:W-:Y:S02]  /*4d30*/  IMAD R72, R5.reuse, R6, R72 ;  /* 0x0000000605487224 */ /* 0x040fe400078e0248 */
[----:B------:R-:W-:Y:S01]  /*4d40*/  IMAD.HI.U32 R6, R0, R73, RZ ;  /* 0x0000004900067227 */ /* 0x000fe200078e00ff */
[----:B------:R-:W-:-:S03]  /*4d50*/  ISETP.GT.U32.AND P3, PT, R5, R69, PT ;  /* 0x000000450500720c */ /* 0x000fc60003f64070 */
[--C-:B------:R-:W-:Y:S02]  /*4d60*/  @!P0 IMAD.IADD R68, R68, 0x1, -R5.reuse ;  /* 0x0000000144448824 */ /* 0x100fe400078e0a05 */
[----:B------:R-:W-:Y:S02]  /*4d70*/  IMAD.MOV R6, RZ, RZ, -R6 ;  /* 0x000000ffff067224 */ /* 0x000fe400078e0a06 */
[----:B------:R-:W-:Y:S01]  /*4d80*/  @!P1 IMAD.IADD R70, R70, 0x1, -R5 ;  /* 0x0000000146469824 */ /* 0x000fe200078e0a05 */
[C---:B------:R-:W-:Y:S01]  /*4d90*/  ISETP.GT.U32.AND P0, PT, R5.reuse, R68, PT ;  /* 0x000000440500720c */ /* 0x040fe20003f04070 */
[----:B------:R-:W-:Y:S01]  /*4da0*/  IMAD R73, R5, R6, R73 ;  /* 0x0000000605497224 */ /* 0x000fe200078e0249 */
[----:B------:R-:W-:Y:S01]  /*4db0*/  LOP3.LUT R6, R2, 0x16a, RZ, 0xfc, !PT ;  /* 0x0000016a02067812 */ /* 0x000fe200078efcff */
[--C-:B------:R-:W-:Y:S01]  /*4dc0*/  @!P2 IMAD.IADD R71, R71, 0x1, -R5.reuse ;  /* 0x000000014747a824 */ /* 0x100fe200078e0a05 */
[----:B------:R-:W-:Y:S01]  /*4dd0*/  ISETP.GT.U32.AND P1, PT, R5, R70, PT ;  /* 0x000000460500720c */ /* 0x000fe20003f24070 */
[----:B------:R-:W-:Y:S01]  /*4de0*/  @!P3 IMAD.IADD R69, R69, 0x1, -R5 ;  /* 0x000000014545b824 */ /* 0x000fe200078e0a05 */
[C---:B------:R-:W-:Y:S01]  /*4df0*/  ISETP.GT.U32.AND P2, PT, R5.reuse, R73, PT ;  /* 0x000000490500720c */ /* 0x040fe20003f44070 */
[----:B------:R-:W-:Y:S01]  /*4e00*/  IMAD.MOV R9, RZ, RZ, -R9 ;  /* 0x000000ffff097224 */ /* 0x000fe200078e0a09 */
[C---:B------:R-:W-:Y:S01]  /*4e10*/  ISETP.GT.U32.AND P3, PT, R5.reuse, R72, PT ;  /* 0x000000480500720c */ /* 0x040fe20003f64070 */
[----:B------:R-:W-:Y:S01]  /*4e20*/  @!P4 IMAD.MOV R69, RZ, RZ, -R69 ;  /* 0x000000ffff45c224 */ /* 0x000fe200078e0a45 */
[----:B------:R-:W-:Y:S01]  /*4e30*/  ISETP.GE.AND P4, PT, R10, RZ, PT ;  /* 0x000000ff0a00720c */ /* 0x000fe20003f86270 */
[----:B------:R-:W-:Y:S01]  /*4e40*/  IMAD R74, R5, R9, R74 ;  /* 0x00000009054a7224 */ /* 0x000fe200078e024a */
[----:B------:R-:W-:Y:S01]  /*4e50*/  LOP3.LUT R9, R2, 0x168, RZ, 0xfc, !PT ;  /* 0x0000016802097812 */ /* 0x000fe200078efcff */
[----:B------:R-:W-:Y:S01]  /*4e60*/  @!P0 IMAD.IADD R68, R68, 0x1, -R5 ;  /* 0x0000000144448824 */ /* 0x000fe200078e0a05 */
[----:B------:R-:W-:Y:S01]  /*4e70*/  ISETP.GE.AND P0, PT, R75, RZ, PT ;  /* 0x000000ff4b00720c */ /* 0x000fe20003f06270 */
[----:B------:R-:W-:Y:S01]  /*4e80*/  IMAD.HI.U32 R244, R0, R241, RZ ;  /* 0x000000f100f47227 */ /* 0x000fe200078e00ff */
[----:B------:R-:W-:-:S02]  /*4e90*/  IABS R75, R6 ;  /* 0x00000006004b7213 */ /* 0x000fc40000000000 */
        /* <DEDUP_REMOVED lines=8> */
[----:B------:R-:W-:Y:S01]  /*4f20*/  ISETP.GE.AND P5, PT, R6, RZ, PT ;  /* 0x000000ff0600720c */ /* 0x000fe20003fa6270 */
[----:B------:R-:W-:Y:S01]  /*4f30*/  IMAD.HI.U32 R6, R0, R75, RZ ;  /* 0x0000004b00067227 */ /* 0x000fe200078e00ff */
[----:B------:R-:W-:-:S02]  /*4f40*/  ISETP.GT.U32.AND P2, PT, R5, R73, PT ;  /* 0x000000490500720c */ /* 0x000fc40003f44070 */
[----:B------:R-:W-:Y:S01]  /*4f50*/  ISETP.GT.U32.AND P3, PT, R5, R72, PT ;  /* 0x000000480500720c */ /* 0x000fe20003f64070 */
[----:B------:R-:W-:Y:S01]  /*4f60*/  @!P6 IMAD.MOV R68, RZ, RZ, -R68 ;  /* 0x000000ffff44e224 */ /* 0x000fe200078e0a44 */
[----:B------:R-:W-:Y:S01]  /*4f70*/  ISETP.GE.AND P6, PT, R11, RZ, PT ;  /* 0x000000ff0b00720c */ /* 0x000fe20003fc6270 */
[----:B------:R-:W-:Y:S01]  /*4f80*/  @!P0 IMAD.MOV R71, RZ, RZ, -R71 ;  /* 0x000000ffff478224 */ /* 0x000fe200078e0a47 */
[----:B------:R-:W-:Y:S01]  /*4f90*/  ISETP.GE.AND P0, PT, R9, RZ, PT ;  /* 0x000000ff0900720c */ /* 0x000fe20003f06270 */
[----:B------:R-:W-:Y:S01]  /*4fa0*/  IMAD.MOV R6, RZ, RZ, -R6 ;  /* 0x000000ffff067224 */ /* 0x000fe200078e0a06 */
[----:B------:R-:W-:Y:S01]  /*4fb0*/  LOP3.LUT R11, R2, 0x164, RZ, 0xfc, !PT ;  /* 0x00000164020b7812 */ /* 0x000fe200078efcff */
[----:B------:R-:W-:-:S03]  /*4fc0*/  IMAD.HI.U32 R9, R0, R76, RZ ;  /* 0x0000004c00097227 */ /* 0x000fc600078e00ff */
[----:B------:R-:W-:Y:S01]  /*4fd0*/  IABS R78, R11 ;  /* 0x0000000b004e7213 */ /* 0x000fe20000000000 */
[----:B------:R-:W-:Y:S02]  /*4fe0*/  IMAD R75, R5, R6, R75 ;  /* 0x00000006054b7224 */ /* 0x000fe400078e024b */
[----:B------:R-:W-:Y:S02]  /*4ff0*/  IMAD.MOV R9, RZ, RZ, -R9 ;  /* 0x000000ffff097224 */ /* 0x000fe400078e0a09 */
[--C-:B------:R-:W-:Y:S01]  /*5000*/  @!P2 IMAD.IADD R73, R73, 0x1, -R5.reuse ;  /* 0x000000014949a824 */ /* 0x100fe200078e0a05 */
[C---:B------:R-:W-:Y:S01]  /*5010*/  ISETP.GT.U32.AND P2, PT, R5.reuse, R75, PT ;  /* 0x0000004b0500720c */ /* 0x040fe20003f44070 */
[----:B------:R-:W-:Y:S01]  /*5020*/  @!P3 IMAD.IADD R72, R72, 0x1, -R5 ;  /* 0x000000014848b824 */ /* 0x000fe200078e0a05 */
[C---:B------:R-:W-:Y:S01]  /*5030*/  ISETP.GT.U32.AND P3, PT, R5.reuse, R74, PT ;  /* 0x0000004a0500720c */ /* 0x040fe20003f64070 */
[----:B------:R-:W-:Y:S02]  /*5040*/  IMAD R76, R5, R9, R76 ;  /* 0x00000009054c7224 */ /* 0x000fe400078e024c */
[----:B------:R-:W-:-:S02]  /*5050*/  @!P6 IMAD.MOV R72, RZ, RZ, -R72 ;  /* 0x000000ffff48e224 */ /* 0x000fc400078e0a48 */
[----:B------:R-:W-:Y:S01]  /*5060*/  IMAD.HI.U32 R6, R0, R77, RZ ;  /* 0x0000004d00067227 */ /* 0x000fe200078e00ff */
[----:B------:R-:W-:-:S03]  /*5070*/  ISETP.GT.U32.AND P6, PT, R5, R76, PT ;  /* 0x0000004c0500720c */ /* 0x000fc60003fc4070 */
[----:B------:R-:W-:Y:S02]  /*5080*/  IMAD.MOV R6, RZ, RZ, -R6 ;  /* 0x000000ffff067224 */ /* 0x000fe400078e0a06 */
[--C-:B------:R-:W-:Y:S02]  /*5090*/  @!P2 IMAD.IADD R75, R75, 0x1, -R5.reuse ;  /* 0x000000014b4ba824 */ /* 0x100fe400078e0a05 */
[--C-:B------:R-:W-:Y:S02]  /*50a0*/  @!P3 IMAD.IADD R74, R74, 0x1, -R5.reuse ;  /* 0x000000014a4ab824 */ /* 0x100fe400078e0a05 */
[----:B------:R-:W-:Y:S01]  /*50b0*/  IMAD.HI.U32 R9, R0, R78, RZ ;  /* 0x0000004e00097227 */ /* 0x000fe200078e00ff */
[C---:B------:R-:W-:Y:S02]  /*50c0*/  ISETP.GT.U32.AND P2, PT, R5.reuse, R75, PT ;  /* 0x0000004b0500720c */ /* 0x040fe40003f44070 */
[----:B------:R-:W-:Y:S01]  /*50d0*/  ISETP.GT.U32.AND P3, PT, R5, R74, PT ;  /* 0x0000004a0500720c */ /* 0x000fe20003f64070 */
[----:B------:R-:W-:-:S02]  /*50e0*/  @!P6 IMAD.IADD R76, R76, 0x1, -R5 ;  /* 0x000000014c4ce824 */ /* 0x000fc400078e0a05 */
[C---:B------:R-:W-:Y:S02]  /*50f0*/  IMAD R77, R5.reuse, R6, R77 ;  /* 0x00000006054d7224 */ /* 0x040fe400078e024d */
[----:B------:R-:W-:Y:S01]  /*5100*/  IMAD.MOV R9, RZ, RZ, -R9 ;  /* 0x000000ffff097224 */ /* 0x000fe200078e0a09 */
[----:B------:R-:W-:Y:S01]  /*5110*/  ISETP.GT.U32.AND P6, PT, R5, R76, PT ;  /* 0x0000004c0500720c */ /* 0x000fe20003fc4070 */
[----:B------:R-:W-:-:S04]  /*5120*/  IMAD.HI.U32 R6, R0, R79, RZ ;  /* 0x0000004f00067227 */ /* 0x000fc800078e00ff */
[----:B------:R-:W-:Y:S01]  /*5130*/  @!P2 IMAD.IADD R75, R75, 0x1, -R5 ;  /* 0x000000014b4ba824 */ /* 0x000fe200078e0a05 */
[C---:B------:R-:W-:Y:S01]  /*5140*/  ISETP.GT.U32.AND P2, PT, R5.reuse, R77, PT ;  /* 0x0000004d0500720c */ /* 0x040fe20003f44070 */
[C---:B------:R-:W-:Y:S02]  /*5150*/  IMAD R78, R5.reuse, R9, R78 ;  /* 0x00000009054e7224 */ /* 0x040fe400078e024e */
[----:B------:R-:W-:Y:S01]  /*5160*/  @!P4 IMAD.MOV R73, RZ, RZ, -R73 ;  /* 0x000000ffff49c224 */ /* 0x000fe200078e0a49 */
[----:B------:R-:W-:Y:S01]  /*5170*/  ISETP.GE.AND P4, PT, R10, RZ, PT ;  /* 0x000000ff0a00720c */ /* 0x000fe20003f86270 */
[----:B------:R-:W-:Y:S02]  /*5180*/  IMAD.MOV R10, RZ, RZ, -R6 ;  /* 0x000000ffff0a7224 */ /* 0x000fe400078e0a06 */
[----:B------:R-:W-:Y:S01]  /*5190*/  @!P6 IMAD.IADD R76, R76, 0x1, -R5 ;  /* 0x000000014c4ce824 */ /* 0x000fe200078e0a05 */
[----:B------:R-:W-:Y:S01]  /*51a0*/  ISETP.GT.U32.AND P6, PT, R5, R78, PT ;  /* 0x0000004e0500720c */ /* 0x000fe20003fc4070 */
[----:B------:R-:W-:-:S04]  /*51b0*/  IMAD.HI.U32 R6, R0, R80, RZ ;  /* 0x0000005000067227 */ /* 0x000fc800078e00ff */
[----:B------:R-:W-:Y:S01]  /*51c0*/  @!P3 IMAD.IADD R74, R74, 0x1, -R5 ;  /* 0x000000014a4ab824 */ /* 0x000fe200078e0a05 */
[----:B------:R-:W-:Y:S01]  /*51d0*/  ISETP.GE.AND P3, PT, R11, RZ, PT ;  /* 0x000000ff0b00720c */ /* 0x000fe20003f66270 */
[----:B------:R-:W-:Y:S02]  /*51e0*/  IMAD R79, R5, R10, R79 ;  /* 0x0000000a054f7224 */ /* 0x000fe400078e024f */
[----:B------:R-:W-:Y:S02]  /*51f0*/  IMAD.MOV R11, RZ, RZ, -R6 ;  /* 0x000000ffff0b7224 */ /* 0x000fe400078e0a06 */
[----:B------:R-:W-:Y:S01]  /*5200*/  @!P2 IMAD.IADD R77, R77, 0x1, -R5 ;  /* 0x000000014d4da824 */ /* 0x000fe200078e0a05 */
[----:B------:R-:W-:Y:S01]  /*5210*/  ISETP.GT.U32.AND P2, PT, R5, R79, PT ;  /* 0x0000004f0500720c */ /* 0x000fe20003f44070 */
[----:B------:R-:W-:-:S04]  /*5220*/  IMAD.HI.U32 R9, R0, R81, RZ ;  /* 0x0000005100097227 */ /* 0x000fc800078e00ff */
[C---:B------:R-:W-:Y:S01]  /*5230*/  IMAD R80, R5.reuse, R11, R80 ;  /* 0x0000000b05507224 */ /* 0x040fe200078e0250 */
[----:B------:R-:W-:Y:S01]  /*5240*/  LOP3.LUT R11, R2, 0x158, RZ, 0xfc, !PT ;  /* 0x00000158020b7812 */ /* 0x000fe200078efcff */
[----:B------:R-:W-:Y:S02]  /*5250*/  IMAD.MOV R82, RZ, RZ, -R9 ;  /* 0x000000ffff527224 */ /* 0x000fe400078e0a09 */
[----:B------:R-:W-:Y:S01]  /*5260*/  @!P6 IMAD.IADD R78, R78, 0x1, -R5 ;  /* 0x000000014e4ee824 */ /* 0x000fe200078e0a05 */
[C---:B------:R-:W-:Y:S01]  /*5270*/  ISETP.GT.U32.AND P6, PT, R5.reuse, R80, PT ;  /* 0x000000500500720c */ /* 0x040fe20003fc4070 */
[----:B------:R-:W-:Y:S02]  /*5280*/  IMAD R81, R5, R82, R81 ;  /* 0x0000005205517224 */ /* 0x000fe400078e0251 */
[----:B------:R-:W-:Y:S01]  /*5290*/  @!P2 IMAD.IADD R79, R79, 0x1, -R5 ;  /* 0x000000014f4fa824 */ /* 0x000fe200078e0a05 */
[C---:B------:R-:W-:Y:S01]  /*52a0*/  ISETP.GT.U32.AND P2, PT, R5.reuse, R77, PT ;  /* 0x0000004d0500720c */ /* 0x040fe20003f44070 */
[----:B------:R-:W-:Y:S01]  /*52b0*/  @!P0 IMAD.MOV R76, RZ, RZ, -R76 ;  /* 0x000000ffff4c8224 */ /* 0x000fe200078e0a4c */
[----:B------:R-:W-:Y:S01]  /*52c0*/  ISETP.GT.U32.AND P0, PT, R5, R81, PT ;  /* 0x000000510500720c */ /* 0x000fe20003f04070 */
[----:B------:R-:W-:-:S04]  /*52d0*/  IMAD.HI.U32 R10, R0, R83, RZ ;  /* 0x00000053000a7227 */ /* 0x000fc800078e00ff */
[----:B------:R-:W-:-:S04]  /*52e0*/  IMAD.HI.U32 R6, R0, R84, RZ ;  /* 0x0000005400067227 */ /* 0x000fc800078e00ff */
[----:B------:R-:W-:Y:S01]  /*52f0*/  @!P6 IMAD.IADD R80, R80, 0x1, -R5 ;  /* 0x000000015050e824 */ /* 0x000fe200078e0a05 */
[C---:B------:R-:W-:Y:S01]  /*5300*/  ISETP.GT.U32.AND P6, PT, R5.reuse, R79, PT ;  /* 0x0000004f0500720c */ /* 0x040fe20003fc4070 */
[----:B------:R-:W-:Y:S01]  /*5310*/  @!P1 IMAD.MOV R74, RZ, RZ, -R74 ;  /* 0x000000ffff4a9224 */ /* 0x000fe200078e0a4a */
[C---:B------:R-:W-:Y:S01]  /*5320*/  ISETP.GT.U32.AND P1, PT, R5.reuse, R78, PT ;  /* 0x0000004e0500720c */ /* 0x040fe20003f24070 */
[----:B------:R-:W-:Y:S02]  /*5330*/  IMAD.MOV R10, RZ, RZ, -R10 ;  /* 0x000000ffff0a7224 */ /* 0x000fe400078e0a0a */
[----:B------:R-:W-:Y:S02]  /*5340*/  IMAD.MOV R6, RZ, RZ, -R6 ;  /* 0x000000ffff067224 */ /* 0x000fe400078e0a06 */
[----:B------:R-:W-:Y:S01]  /*5350*/  @!P5 IMAD.MOV R75, RZ, RZ, -R75 ;  /* 0x000000ffff4bd224 */ /* 0x000fe200078e0a4b */
[----:B------:R-:W-:Y:S01]  /*5360*/  ISETP.GT.U32.AND P5, PT, R5, R80, PT ;  /* 0x000000500500720c */ /* 0x000fe20003fa4070 */
[----:B------:R-:W-:-:S02]  /*5370*/  @!P2 IMAD.IADD R77, R77, 0x1, -R5 ;  /* 0x000000014d4da824 */ /* 0x000fc400078e0a05 */
[----:B------:R-:W-:Y:S01]  /*5380*/  @!P0 IMAD.IADD R81, R81, 0x1, -R5 ;  /* 0x0000000151518824 */ /* 0x000fe200078e0a05 */
[----:B------:R-:W-:Y:S01]  /*5390*/  ISETP.GE.AND P0, PT, R88, RZ, PT ;  /* 0x000000ff5800720c */ /* 0x000fe20003f06270 */
[C---:B------:R-:W-:Y:S01]  /*53a0*/  IMAD R82, R5.reuse, R10, R83 ;  /* 0x0000000a05527224 */ /* 0x040fe200078e0253 */
[----:B------:R-:W-:Y:S01]  /*53b0*/  LOP3.LUT R88, R2, 0x152, RZ, 0xfc, !PT ;  /* 0x0000015202587812 */ /* 0x000fe200078efcff */
[C---:B------:R-:W-:Y:S01]  /*53c0*/  IMAD R83, R5.reuse, R6, R84 ;  /* 0x0000000605537224 */ /* 0x040fe200078e0254 */
[----:B------:R-:W-:Y:S01]  /*53d0*/  IABS R84, R11 ;  /* 0x0000000b00547213 */ /* 0x000fe20000000000 */
[----:B------:R-:W-:Y:S01]  /*53e0*/  @!P4 IMAD.MOV R77, RZ, RZ, -R77 ;  /* 0x000000ffff4dc224 */ /* 0x000fe200078e0a4d */
[C---:B------:R-:W-:Y:S01]  /*53f0*/  ISETP.GT.U32.AND P4, PT, R5.reuse, R81, PT ;  /* 0x000000510500720c */ /* 0x040fe20003f84070 */
[----:B------:R-:W-:Y:S01]  /*5400*/  IMAD.HI.U32 R9, R0, R85, RZ ;  /* 0x0000005500097227 */ /* 0x000fe200078e00ff */
[----:B------:R-:W-:-:S03]  /*5410*/  ISETP.GT.U32.AND P2, PT, R5, R82, PT ;  /* 0x000000520500720c */ /* 0x000fc60003f44070 */
[--C-:B------:R-:W-:Y:S01]  /*5420*/  @!P6 IMAD.IADD R79, R79, 0x1, -R5.reuse ;  /* 0x000000014f4fe824 */ /* 0x100fe200078e0a05 */
[----:B------:R-:W-:Y:S01]  /*5430*/  ISETP.GT.U32.AND P6, PT, R5, R83, PT ;  /* 0x000000530500720c */ /* 0x000fe20003fc4070 */
[----:B------:R-:W-:Y:S01]  /*5440*/  @!P1 IMAD.IADD R78, R78, 0x1, -R5 ;  /* 0x000000014e4e9824 */ /* 0x000fe200078e0a05 */
[----:B------:R-:W-:Y:S01]  /*5450*/  ISETP.GE.AND P1, PT, R86, RZ, PT ;  /* 0x000000ff5600720c */ /* 0x000fe20003f26270 */
[----:B------:R-:W-:-:S04]  /*5460*/  IMAD.HI.U32 R6, R0, R84, RZ ;  /* 0x0000005400067227 */ /* 0x000fc800078e00ff */
[----:B------:R-:W-:Y:S01]  /*5470*/  IMAD.MOV R10, RZ, RZ, -R9 ;  /* 0x000000ffff0a7224 */ /* 0x000fe200078e0a09 */
[----:B------:R-:W-:Y:S01]  /*5480*/  LOP3.LUT R9, R2, 0x154, RZ, 0xfc, !PT ;  /* 0x0000015402097812 */ /* 0x000fe200078efcff */
[----:B------:R-:W-:Y:S01]  /*5490*/  @!P5 IMAD.IADD R80, R80, 0x1, -R5 ;  /* 0x000000015050d824 */ /* 0x000fe200078e0a05 */
[----:B------:R-:W-:Y:S01]  /*54a0*/  ISETP.GE.AND P5, PT, R87, RZ, PT ;  /* 0x000000ff5700720c */ /* 0x000fe20003fa6270 */
[----:B------:R-:W-:Y:S01]  /*54b0*/  IMAD.MOV R6, RZ, RZ, -R6 ;  /* 0x000000ffff067224 */ /* 0x000fe200078e0a06 */
[----:B------:R-:W-:Y:S01]  /*54c0*/  IABS R86, R9 ;  /* 0x0000000900567213 */ /* 0x000fe20000000000 */
[C---:B------:R-:W-:Y:S01]  /*54d0*/  IMAD R85, R5.reuse, R10, R85 ;  /* 0x0000000a05557224 */ /* 0x040fe200078e0255 */
[----:B------:R-:W-:Y:S01]  /*54e0*/  IABS R87, R88 ;  /* 0x0000005800577213 */ /* 0x000fe20000000000 */
[----:B------:R-:W-:Y:S02]  /*54f0*/  IMAD R84, R5, R6, R84 ;  /* 0x0000000605547224 */ /* 0x000fe400078e0254 */
[--C-:B------:R-:W-:Y:S01]  /*5500*/  @!P4 IMAD.IADD R81, R81, 0x1, -R5.reuse ;  /* 0x000000015151c824 */ /* 0x100fe200078e0a05 */
[----:B------:R-:W-:Y:S01]  /*5510*/  ISETP.GT.U32.AND P4, PT, R5, R85, PT ;  /* 0x000000550500720c */ /* 0x000fe20003f84070 */
[----:B------:R-:W-:-:S02]  /*5520*/  @!P6 IMAD.IADD R83, R83, 0x1, -R5 ;  /* 0x000000015353e824 */ /* 0x000fc400078e0a05 */
[----:B------:R-:W-:Y:S01]  /*5530*/  @!P1 IMAD.MOV R79, RZ, RZ, -R79 ;  /* 0x000000ffff4f9224 */ /* 0x000fe200078e0a4f */
[C---:B------:R-:W-:Y:S01]  /*5540*/  ISETP.GT.U32.AND P1, PT, R5.reuse, R84, PT ;  /* 0x000000540500720c */ /* 0x040fe20003f24070 */
[----:B------:R-:W-:Y:S01]  /*5550*/  @!P5 IMAD.MOV R80, RZ, RZ, -R80 ;  /* 0x000000ffff50d224 */ /* 0x000fe200078e0a50 */
[----:B------:R-:W-:Y:S01]  /*5560*/  ISETP.GT.U32.AND P6, PT, R5, R83, PT ;  /* 0x000000530500720c */ /* 0x000fe20003fc4070 */
[----:B------:R-:W-:Y:S01]  /*5570*/  IMAD.HI.U32 R6, R0, R86, RZ ;  /* 0x0000005600067227 */ /* 0x000fe200078e00ff */
[----:B------:R-:W-:-:S03]  /*5580*/  ISETP.GE.AND P5, PT, R90, RZ, PT ;  /* 0x000000ff5a00720c */ /* 0x000fc60003fa6270 */
[--C-:B------:R-:W-:Y:S01]  /*5590*/  @!P2 IMAD.IADD R82, R82, 0x1, -R5.reuse ;  /* 0x000000015252a824 */ /* 0x100fe200078e0a05 */
[----:B------:R-:W-:Y:S01]  /*55a0*/  ISETP.GE.AND P2, PT, R89, RZ, PT ;  /* 0x000000ff5900720c */ /* 0x000fe20003f46270 */
[--C-:B------:R-:W-:Y:S02]  /*55b0*/  @!P4 IMAD.IADD R85, R85, 0x1, -R5.reuse ;  /* 0x000000015555c824 */ /* 0x100fe400078e0a05 */
[----:B------:R-:W-:Y:S02]  /*55c0*/  IMAD.MOV R6, RZ, RZ, -R6 ;  /* 0x000000ffff067224 */ /* 0x000fe400078e0a06 */
[----:B------:R-:W-:Y:S01]  /*55d0*/  @!P3 IMAD.MOV R78, RZ, RZ, -R78 ;  /* 0x000000ffff4eb224 */ /* 0x000fe200078e0a4e */
[----:B------:R-:W-:Y:S01]  /*55e0*/  ISETP.GT.U32.AND P3, PT, R5, R82, PT ;  /* 0x000000520500720c */ /* 0x000fe20003f64070 */
[--C-:B------:R-:W-:Y:S01]  /*55f0*/  @!P1 IMAD.IADD R84, R84, 0x1, -R5.reuse ;  /* 0x0000000154549824 */ /* 0x100fe200078e0a05 */
[----:B------:R-:W-:Y:S01]  /*5600*/  ISETP.GE.AND P1, PT, R9, RZ, PT ;  /* 0x000000ff0900720c */ /* 0x000fe20003f26270 */
[----:B------:R-:W-:Y:S01]  /*5610*/  @!P6 IMAD.IADD R83, R83, 0x1, -R5 ;  /* 0x000000015353e824 */ /* 0x000fe200078e0a05 */
[----:B------:R-:W-:Y:S01]  /*5620*/  ISETP.GT.U32.AND P4, PT, R5, R85, PT ;  /* 0x000000550500720c */ /* 0x000fe20003f84070 */
[----:B------:R-:W-:Y:S01]  /*5630*/  IMAD.HI.U32 R9, R0, R87, RZ ;  /* 0x0000005700097227 */ /* 0x000fe200078e00ff */
[----:B------:R-:W-:-:S02]  /*5640*/  ISETP.GE.AND P6, PT, R91, RZ, PT ;  /* 0x000000ff5b00720c */ /* 0x000fc40003fc6270 */
[C---:B------:R-:W-:Y:S01]  /*5650*/  LOP3.LUT R91, R2.reuse, 0x14c, RZ, 0xfc, !PT ;  /* 0x0000014c025b7812 */ /* 0x040fe200078efcff */
[C---:B------:R-:W-:Y:S01]  /*5660*/  IMAD R86, R5.reuse, R6, R86 ;  /* 0x0000000605567224 */ /* 0x040fe200078e0256 */
[C---:B------:R-:W-:Y:S01]  /*5670*/  LOP3.LUT R6, R2.reuse, 0x150, RZ, 0xfc, !PT ;  /* 0x0000015002067812 */ /* 0x040fe200078efcff */
[----:B------:R-:W-:Y:S01]  /*5680*/  IMAD.MOV R10, RZ, RZ, -R9 ;  /* 0x000000ffff0a7224 */ /* 0x000fe200078e0a09 */
[----:B------:R-:W-:Y:S01]  /*5690*/  LOP3.LUT R9, R2, 0x14e, RZ, 0xfc, !PT ;  /* 0x0000014e02097812 */ /* 0x000fe200078efcff */
[----:B------:R-:W-:Y:S01]  /*56a0*/  @!P5 IMAD.MOV R83, RZ, RZ, -R83 ;  /* 0x000000ffff53d224 */ /* 0x000fe200078e0a53 */
[C---:B------:R-:W-:Y:S01]  /*56b0*/  ISETP.GT.U32.AND P5, PT, R5.reuse, R86, PT ;  /* 0x000000560500720c */ /* 0x040fe20003fa4070 */
[----:B------:R-:W-:Y:S01]  /*56c0*/  @!P0 IMAD.MOV R81, RZ, RZ, -R81 ;  /* 0x000000ffff518224 */ /* 0x000fe200078e0a51 */
[C---:B------:R-:W-:Y:S01]  /*56d0*/  ISETP.GT.U32.AND P0, PT, R5.reuse, R84, PT ;  /* 0x000000540500720c */ /* 0x040fe20003f04070 */
[----:B------:R-:W-:Y:S01]  /*56e0*/  IMAD R87, R5, R10, R87 ;  /* 0x0000000a05577224 */ /* 0x000fe200078e0257 */
[----:B------:R-:W-:Y:S01]  /*56f0*/  IABS R89, R9 ;  /* 0x0000000900597213 */ /* 0x000fe20000000000 */
[--C-:B------:R-:W-:Y:S01]  /*5700*/  @!P3 IMAD.IADD R82, R82, 0x1, -R5.reuse ;  /* 0x000000015252b824 */ /* 0x100fe200078e0a05 */
[----:B------:R-:W-:Y:S01]  /*5710*/  ISETP.GE.AND P3, PT, R11, RZ, PT ;  /* 0x000000ff0b00720c */ /* 0x000fe20003f66270 */
[----:B------:R-:W-:Y:S01]  /*5720*/  @!P4 IMAD.IADD R85, R85, 0x1, -R5 ;  /* 0x000000015555c824 */ /* 0x000fe200078e0a05 */
[C---:B------:R-:W-:Y:S01]  /*5730*/  ISETP.GT.U32.AND P4, PT, R5.reuse, R87, PT ;  /* 0x000000570500720c */ /* 0x040fe20003f84070 */
[----:B------:R-:W-:Y:S01]  /*5740*/  @!P2 IMAD.MOV R82, RZ, RZ, -R82 ;  /* 0x000000ffff52a224 */ /* 0x000fe200078e0a52 */
[----:B------:R-:W-:Y:S01]  /*5750*/  ISETP.GE.AND P2, PT, R88, RZ, PT ;  /* 0x000000ff5800720c */ /* 0x000fe20003f46270 */
[----:B------:R-:W-:Y:S01]  /*5760*/  @!P6 IMAD.MOV R85, RZ, RZ, -R85 ;  /* 0x000000ffff55e224 */ /* 0x000fe200078e0a55 */
[----:B------:R-:W-:Y:S01]  /*5770*/  IABS R88, R6 ;  /* 0x0000000600587213 */ /* 0x000fe20000000000 */
[--C-:B------:R-:W-:Y:S01]  /*5780*/  @!P5 IMAD.IADD R86, R86, 0x1, -R5.reuse ;  /* 0x000000015656d824 */ /* 0x100fe200078e0a05 */
[----:B------:R-:W-:Y:S01]  /*5790*/  IABS R11, R91 ;  /* 0x0000005b000b7213 */ /* 0x000fe20000000000 */
[----:B------:R-:W-:Y:S01]  /*57a0*/  @!P0 IMAD.IADD R84, R84, 0x1, -R5 ;  /* 0x0000000154548824 */ /* 0x000fe200078e0a05 */
[----:B------:R-:W-:Y:S01]  /*57b0*/  ISETP.GE.AND P0, PT, R6, RZ, PT ;  /* 0x000000ff0600720c */ /* 0x000fe20003f06270 */
[----:B------:R-:W-:Y:S01]  /*57c0*/  IMAD.HI.U32 R6, R0, R88, RZ ;  /* 0x0000005800067227 */ /* 0x000fe200078e00ff */
[----:B------:R-:W-:-:S02]  /*57d0*/  ISETP.GT.U32.AND P5, PT, R5, R86, PT ;  /* 0x000000560500720c */ /* 0x000fc40003fa4070 */
[----:B------:R-:W-:Y:S01]  /*57e0*/  ISETP.GE.AND P6, PT, R91, RZ, PT ;  /* 0x000000ff5b00720c */ /* 0x000fe20003fc6270 */
[----:B------:R-:W-:Y:S01]  /*57f0*/  @!P3 IMAD.MOV R84, RZ, RZ, -R84 ;  /* 0x000000ffff54b224 */ /* 0x000fe200078e0a54 */
[----:B------:R-:W-:Y:S01]  /*5800*/  ISETP.GE.AND P3, PT, R9, RZ, PT ;  /* 0x000000ff0900720c */ /* 0x000fe20003f66270 */
[----:B------:R-:W-:Y:S02]  /*5810*/  @!P4 IMAD.IADD R87, R87, 0x1, -R5 ;  /* 0x000000015757c824 */ /* 0x000fe400078e0a05 */
[----:B------:R-:W-:-:S03]  /*5820*/  IMAD.HI.U32 R9, R0, R89, RZ ;  /* 0x0000005900097227 */ /* 0x000fc600078e00ff */
[----:B------:R-:W-:Y:S01]  /*5830*/  ISETP.GT.U32.AND P4, PT, R5, R87, PT ;  /* 0x000000570500720c */ /* 0x000fe20003f84070 */
[----:B------:R-:W-:-:S04]  /*5840*/  IMAD.HI.U32 R10, R0, R11, RZ ;  /* 0x0000000b000a7227 */ /* 0x000fc800078e00ff */
[----:B------:R-:W-:Y:S01]  /*5850*/  IMAD.MOV R90, RZ, RZ, -R9 ;  /* 0x000000ffff5a7224 */ /* 0x000fe200078e0a09 */
[----:B------:R-:W-:Y:S01]  /*5860*/  LOP3.LUT R9, R2, 0x14a, RZ, 0xfc, !PT ;  /* 0x0000014a02097812 */ /* 0x000fe200078efcff */
[----:B------:R-:W-:Y:S02]  /*5870*/  IMAD.MOV R6, RZ, RZ, -R6 ;  /* 0x000000ffff067224 */ /* 0x000fe400078e0a06 */
[----:B------:R-:W-:Y:S01]  /*5880*/  IMAD.MOV R10, RZ, RZ, -R10 ;  /* 0x000000ffff0a7224 */ /* 0x000fe200078e0a0a */
[----:B------:R-:W-:Y:S01]  /*5890*/  IABS R91, R9 ;  /* 0x00000009005b7213 */ /* 0x000fe20000000000 */
[C---:B------:R-:W-:Y:S02]  /*58a0*/  IMAD R89, R5.reuse, R90, R89 ;  /* 0x0000005a05597224 */ /* 0x040fe400078e0259 */
[----:B------:R-:W-:Y:S02]  /*58b0*/  IMAD R88, R5, R6, R88 ;  /* 0x0000000605587224 */ /* 0x000fe400078e0258 */
[----:B------:R-:W-:-:S02]  /*58c0*/  @!P5 IMAD.IADD R86, R86, 0x1, -R5 ;  /* 0x000000015656d824 */ /* 0x000fc400078e0a05 */
[C---:B------:R-:W-:Y:S01]  /*58d0*/  IMAD R90, R5.reuse, R10, R11 ;  /* 0x0000000a055a7224 */ /* 0x040fe200078e020b */
[----:B------:R-:W-:Y:S01]  /*58e0*/  ISETP.GT.U32.AND P5, PT, R5, R88, PT ;  /* 0x000000580500720c */ /* 0x000fe20003fa4070 */
[----:B------:R-:W-:Y:S01]  /*58f0*/  @!P1 IMAD.MOV R86, RZ, RZ, -R86 ;  /* 0x000000ffff569224 */ /* 0x000fe200078e0a56 */
[----:B------:R-:W-:Y:S01]  /*5900*/  IABS R11, R97 ;  /* 0x00000061000b7213 */ /* 0x000fe20000000000 */
[----:B------:R-:W-:Y:S01]  /*5910*/  @!P4 IMAD.IADD R87, R87, 0x1, -R5 ;  /* 0x000000015757c824 */ /* 0x000fe200078e0a05 */
[C---:B------:R-:W-:Y:S01]  /*5920*/  ISETP.GT.U32.AND P1, PT, R5.reuse, R90, PT ;  /* 0x0000005a0500720c */ /* 0x040fe20003f24070 */
[----:B------:R-:W-:Y:S01]  /*5930*/  IMAD.HI.U32 R6, R0, R91, RZ ;  /* 0x0000005b00067227 */ /* 0x000fe200078e00ff */
[----:B------:R-:W-:-:S03]  /*5940*/  ISETP.GT.U32.AND P4, PT, R5, R89, PT ;  /* 0x000000590500720c */ /* 0x000fc60003f84070 */
[----:B------:R-:W-:Y:S01]  /*5950*/  @!P2 IMAD.MOV R87, RZ, RZ, -R87 ;  /* 0x000000ffff57a224 */ /* 0x000fe200078e0a57 */
[----:B------:R-:W-:Y:S01]  /*5960*/  ISETP.GE.AND P2, PT, R9, RZ, PT ;  /* 0x000000ff0900720c */ /* 0x000fe20003f46270 */
[----:B------:R-:W-:Y:S02]  /*5970*/  IMAD.MOV R6, RZ, RZ, -R6 ;  /* 0x000000ffff067224 */ /* 0x000fe400078e0a06 */
[----:B------:R-:W-:Y:S02]  /*5980*/  @!P5 IMAD.IADD R88, R88, 0x1, -R5 ;  /* 0x000000015858d824 */ /* 0x000fe400078e0a05 */
[----:B------:R-:W-:-:S03]  /*5990*/  IMAD.HI.U32 R9, R0, R93, RZ ;  /* 0x0000005d00097227 */ /* 0x000fc600078e00ff */
[----:B------:R-:W-:Y:S01]  /*59a0*/  ISETP.GT.U32.AND P5, PT, R5, R88, PT ;  /* 0x000000580500720c */ /* 0x000fe20003fa4070 */
[--C-:B------:R-:W-:Y:S02]  /*59b0*/  @!P1 IMAD.IADD R90, R90, 0x1, -R5.reuse ;  /* 0x000000015a5a9824 */ /* 0x100fe400078e0a05 */
[----:B------:R-:W-:Y:S02]  /*59c0*/  @!P4 IMAD.IADD R89, R89, 0x1, -R5 ;  /* 0x000000015959c824 */ /* 0x000fe400078e0a05 */
[C---:B------:R-:W-:Y:S01]  /*59d0*/  IMAD R91, R5.reuse, R6, R91 ;  /* 0x00000006055b7224 */ /* 0x040fe200078e025b */
[C---:B------:R-:W-:Y:S01]  /*59e0*/  ISETP.GT.U32.AND P1, PT, R5.reuse, R90, PT ;  /* 0x0000005a0500720c */ /* 0x040fe20003f24070 */
[----:B------:R-:W-:Y:S01]  /*59f0*/  IMAD.HI.U32 R6, R0, R92, RZ ;  /* 0x0000005c00067227 */ /* 0x000fe200078e00ff */
[----:B------:R-:W-:-:S03]  /*5a00*/  ISETP.GT.U32.AND P4, PT, R5, R89, PT ;  /* 0x000000590500720c */ /* 0x000fc60003f84070 */
[----:B------:R-:W-:-:S04]  /*5a10*/  IMAD.HI.U32 R10, R0, R11, RZ ;  /* 0x0000000b000a7227 */ /* 0x000fc800078e00ff */
[----:B------:R-:W-:Y:S01]  /*5a20*/  IMAD.MOV R94, RZ, RZ, -R9 ;  /* 0x000000ffff5e7224 */ /* 0x000fe200078e0a09 */
[----:B------:R-:W-:Y:S01]  /*5a30*/  LOP3.LUT R9, R2, 0x142, RZ, 0xfc, !PT ;  /* 0x0000014202097812 */ /* 0x000fe200078efcff */
[----:B------:R-:W-:Y:S02]  /*5a40*/  IMAD.MOV R6, RZ, RZ, -R6 ;  /* 0x000000ffff067224 */ /* 0x000fe400078e0a06 */
[----:B------:R-:W-:Y:S02]  /*5a50*/  IMAD.MOV R10, RZ, RZ, -R10 ;  /* 0x000000ffff0a7224 */ /* 0x000fe400078e0a0a */
[C---:B------:R-:W-:Y:S02]  /*5a60*/  IMAD R93, R5.reuse, R94, R93 ;  /* 0x0000005e055d7224 */ /* 0x040fe400078e025d */
[----:B------:R-:W-:Y:S01]  /*5a70*/  @!P5 IMAD.IADD R88, R88, 0x1, -R5 ;  /* 0x000000015858d824 */ /* 0x000fe200078e0a05 */
[C---:B------:R-:W-:Y:S01]  /*5a80*/  ISETP.GT.U32.AND P5, PT, R5.reuse, R91, PT ;  /* 0x0000005b0500720c */ /* 0x040fe20003fa4070 */
[----:B------:R-:W-:-:S02]  /*5a90*/  IMAD R92, R5, R6, R92 ;  /* 0x00000006055c7224 */ /* 0x000fc400078e025c */
[C---:B------:R-:W-:Y:S01]  /*5aa0*/  IMAD R94, R5.reuse, R10, R11 ;  /* 0x0000000a055e7224 */ /* 0x040fe200078e020b */
[----:B------:R-:W-:Y:S01]  /*5ab0*/  LOP3.LUT R10, R2, 0x140, RZ, 0xfc, !PT ;  /* 0x00000140020a7812 */ /* 0x000fe200078efcff */
[--C-:B------:R-:W-:Y:S01]  /*5ac0*/  @!P1 IMAD.IADD R90, R90, 0x1, -R5.reuse ;  /* 0x000000015a5a9824 */ /* 0x100fe200078e0a05 */
[----:B------:R-:W-:Y:S01]  /*5ad0*/  ISETP.GT.U32.AND P1, PT, R5, R93, PT ;  /* 0x0000005d0500720c */ /* 0x000fe20003f24070 */
[----:B------:R-:W-:Y:S01]  /*5ae0*/  @!P4 IMAD.IADD R89, R89, 0x1, -R5 ;  /* 0x000000015959c824 */ /* 0x000fe200078e0a05 */
[----:B------:R-:W-:Y:S01]  /*5af0*/  ISETP.GE.AND P4, PT, R95, RZ, PT ;  /* 0x000000ff5f00720c */ /* 0x000fe20003f86270 */
[----:B------:R-:W-:Y:S01]  /*5b00*/  @!P0 IMAD.MOV R88, RZ, RZ, -R88 ;  /* 0x000000ffff588224 */ /* 0x000fe200078e0a58 */
[C---:B------:R-:W-:Y:S01]  /*5b10*/  ISETP.GT.U32.AND P0, PT, R5.reuse, R92, PT ;  /* 0x0000005c0500720c */ /* 0x040fe20003f04070 */
[----:B------:R-:W-:Y:S01]  /*5b20*/  @!P6 IMAD.MOV R90, RZ, RZ, -R90 ;  /* 0x000000ffff5ae224 */ /* 0x000fe200078e0a5a */
[----:B------:R-:W-:Y:S01]  /*5b30*/  ISETP.GT.U32.AND P6, PT, R5, R94, PT ;  /* 0x0000005e0500720c */ /* 0x000fe20003fc4070 */
[----:B------:R-:W-:Y:S01]  /*5b40*/  @!P3 IMAD.MOV R89, RZ, RZ, -R89 ;  /* 0x000000ffff59b224 */ /* 0x000fe200078e0a59 */
[----:B------:R-:W-:Y:S01]  /*5b50*/  IABS R95, R9 ;  /* 0x00000009005f7213 */ /* 0x000fe20000000000 */
[----:B------:R-:W-:Y:S01]  /*5b60*/  @!P5 IMAD.IADD R91, R91, 0x1, -R5 ;  /* 0x000000015b5bd824 */ /* 0x000fe200078e0a05 */
[----:B------:R-:W-:-:S02]  /*5b70*/  ISETP.GE.AND P3, PT, R96, RZ, PT ;  /* 0x000000ff6000720c */ /* 0x000fc40003f66270 */
[----:B------:R-:W-:Y:S01]  /*5b80*/  IABS R96, R10 ;  /* 0x0000000a00607213 */ /* 0x000fe20000000000 */
[----:B------:R-:W-:Y:S01]  /*5b90*/  IMAD.HI.U32 R6, R0, R95, RZ ;  /* 0x0000005f00067227 */ /* 0x000fe200078e00ff */
[----:B------:R-:W-:Y:S02]  /*5ba0*/  ISETP.GT.U32.AND P5, PT, R5, R91, PT ;  /* 0x0000005b0500720c */ /* 0x000fe40003fa4070 */
[----:B------:R-:W-:Y:S01]  /*5bb0*/  LOP3.LUT R11, R2, 0x13e, RZ, 0xfc, !PT ;  /* 0x0000013e020b7812 */ /* 0x000fe200078efcff */
[--C-:B------:R-:W-:Y:S02]  /*5bc0*/  @!P1 IMAD.IADD R93, R93, 0x1, -R5.reuse ;  /* 0x000000015d5d9824 */ /* 0x100fe400078e0a05 */
[----:B------:R-:W-:Y:S02]  /*5bd0*/  IMAD.MOV R6, RZ, RZ, -R6 ;  /* 0x000000ffff067224 */ /* 0x000fe400078e0a06 */
[--C-:B------:R-:W-:Y:S01]  /*5be0*/  @!P0 IMAD.IADD R92, R92, 0x1, -R5.reuse ;  /* 0x000000015c5c8824 */ /* 0x100fe200078e0a05 */
[----:B------:R-:W-:Y:S01]  /*5bf0*/  ISETP.GE.AND P0, PT, R9, RZ, PT ;  /* 0x000000ff0900720c */ /* 0x000fe20003f06270 */
[----:B------:R-:W-:Y:S01]  /*5c00*/  @!P6 IMAD.IADD R94, R94, 0x1, -R5 ;  /* 0x000000015e5ee824 */ /* 0x000fe200078e0a05 */
[C---:B------:R-:W-:Y:S01]  /*5c10*/  ISETP.GT.U32.AND P6, PT, R5.reuse, R93, PT ;  /* 0x0000005d0500720c */ /* 0x040fe20003fc4070 */
[C---:B------:R-:W-:Y:S01]  /*5c20*/  IMAD R95, R5.reuse, R6, R95 ;  /* 0x00000006055f7224 */ /* 0x040fe200078e025f */
[----:B------:R-:W-:Y:S01]  /*5c30*/  ISETP.GT.U32.AND P1, PT, R5, R92, PT ;  /* 0x0000005c0500720c */ /* 0x000fe20003f24070 */
[----:B------:R-:W-:-:S04]  /*5c40*/  IMAD.HI.U32 R6, R0, R96, RZ ;  /* 0x0000006000067227 */ /* 0x000fc800078e00ff */
[----:B------:R-:W-:Y:S02]  /*5c50*/  IMAD.MOV R6, RZ, RZ, -R6 ;  /* 0x000000ffff067224 */ /* 0x000fe400078e0a06 */
[--C-:B------:R-:W-:Y:S01]  /*5c60*/  @!P5 IMAD.IADD R91, R91, 0x1, -R5.reuse ;  /* 0x000000015b5bd824 */ /* 0x100fe200078e0a05 */
[----:B------:R-:W-:Y:S01]  /*5c70*/  ISETP.GE.AND P5, PT, R97, RZ, PT ;  /* 0x000000ff6100720c */ /* 0x000fe20003fa6270 */
[----:B------:R-:W-:Y:S01]  /*5c80*/  IMAD R96, R5, R6, R96 ;  /* 0x0000000605607224 */ /* 0x000fe200078e0260 */
[----:B------:R-:W-:Y:S01]  /*5c90*/  IABS R97, R11 ;  /* 0x0000000b00617213 */ /* 0x000fe20000000000 */
[----:B------:R-:W-:Y:S02]  /*5ca0*/  @!P6 IMAD.IADD R93, R93, 0x1, -R5 ;  /* 0x000000015d5de824 */ /* 0x000fe400078e0a05 */
[----:B------:R-:W-:Y:S01]  /*5cb0*/  @!P2 IMAD.MOV R91, RZ, RZ, -R91 ;  /* 0x000000ffff5ba224 */ /* 0x000fe200078e0a5b */
[C---:B------:R-:W-:Y:S01]  /*5cc0*/  ISETP.GT.U32.AND P6, PT, R5.reuse, R96, PT ;  /* 0x000000600500720c */ /* 0x040fe20003fc4070 */
[----:B------:R-:W-:Y:S01]  /*5cd0*/  @!P1 IMAD.IADD R92, R92, 0x1, -R5 ;  /* 0x000000015c5c9824 */ /* 0x000fe200078e0a05 */
[C---:B------:R-:W-:Y:S01]  /*5ce0*/  ISETP.GT.U32.AND P2, PT, R5.reuse, R94, PT ;  /* 0x0000005e0500720c */ /* 0x040fe20003f44070 */
[----:B------:R-:W-:Y:S01]  /*5cf0*/  IMAD.HI.U32 R6, R0, R97, RZ ;  /* 0x0000006100067227 */ /* 0x000fe200078e00ff */
[----:B------:R-:W-:-:S03]  /*5d00*/  ISETP.GT.U32.AND P1, PT, R5, R95, PT ;  /* 0x0000005f0500720c */ /* 0x000fc60003f24070 */
[----:B------:R-:W-:-:S04]  /*5d10*/  IMAD.HI.U32 R9, R0, R98, RZ ;  /* 0x0000006200097227 */ /* 0x000fc800078e00ff */
[----:B------:R-:W-:Y:S02]  /*5d20*/  IMAD.MOV R6, RZ, RZ, -R6 ;  /* 0x000000ffff067224 */ /* 0x000fe400078e0a06 */
[--C-:B------:R-:W-:Y:S02]  /*5d30*/  @!P6 IMAD.IADD R96, R96, 0x1, -R5.reuse ;  /* 0x000000016060e824 */ /* 0x100fe400078e0a05 */
[--C-:B------:R-:W-:Y:S01]  /*5d40*/  @!P2 IMAD.IADD R94, R94, 0x1, -R5.reuse ;  /* 0x000000015e5ea824 */ /* 0x100fe200078e0a05 */
[----:B------:R-:W-:Y:S01]  /*5d50*/  ISETP.GE.AND P2, PT, R10, RZ, PT ;  /* 0x000000ff0a00720c */ /* 0x000fe20003f46270 */
[----:B------:R-:W-:Y:S01]  /*5d60*/  @!P1 IMAD.IADD R95, R95, 0x1, -R5 ;  /* 0x000000015f5f9824 */ /* 0x000fe200078e0a05 */
[----:B------:R-:W-:Y:S01]  /*5d70*/  ISETP.GT.U32.AND P6, PT, R5, R96, PT ;  /* 0x000000600500720c */ /* 0x000fe20003fc4070 */
[----:B------:R-:W-:Y:S01]  /*5d80*/  IMAD.HI.U32 R10, R0, R99, RZ ;  /* 0x00000063000a7227 */ /* 0x000fe200078e00ff */
[----:B------:R-:W-:Y:S02]  /*5d90*/  ISETP.GE.AND P1, PT, R11, RZ, PT ;  /* 0x000000ff0b00720c */ /* 0x000fe40003f26270 */
[----:B------:R-:W-:Y:S01]  /*5da0*/  LOP3.LUT R11, R2, 0x136, RZ, 0xfc, !PT ;  /* 0x00000136020b7812 */ /* 0x000fe200078efcff */
[----:B------:R-:W-:-:S02]  /*5db0*/  IMAD.MOV R9, RZ, RZ, -R9 ;  /* 0x000000ffff097224 */ /* 0x000fc400078e0a09 */
[C---:B------:R-:W-:Y:S01]  /*5dc0*/  IMAD R97, R5.reuse, R6, R97 ;  /* 0x0000000605617224 */ /* 0x040fe200078e0261 */
[----:B------:R-:W-:Y:S01]  /*5dd0*/  IABS R101, R11 ;  /* 0x0000000b00657213 */ /* 0x000fe20000000000 */
[----:B------:R-:W-:Y:S01]  /*5de0*/  @!P4 IMAD.MOV R92, RZ, RZ, -R92 ;  /* 0x000000ffff5cc224 */ /* 0x000fe200078e0a5c */
[C---:B------:R-:W-:Y:S01]  /*5df0*/  ISETP.GT.U32.AND P4, PT, R5.reuse, R95, PT ;  /* 0x0000005f0500720c */ /* 0x040fe20003f84070 */
[----:B------:R-:W-:Y:S02]  /*5e00*/  IMAD.MOV R10, RZ, RZ, -R10 ;  /* 0x000000ffff0a7224 */ /* 0x000fe400078e0a0a */
[C---:B------:R-:W-:Y:S02]  /*5e10*/  IMAD R98, R5.reuse, R9, R98 ;  /* 0x0000000905627224 */ /* 0x040fe400078e0262 */
[----:B------:R-:W-:Y:S01]  /*5e20*/  @!P3 IMAD.MOV R93, RZ, RZ, -R93 ;  /* 0x000000ffff5db224 */ /* 0x000fe200078e0a5d */
[C---:B------:R-:W-:Y:S01]  /*5e30*/  ISETP.GT.U32.AND P3, PT, R5.reuse, R97, PT ;  /* 0x000000610500720c */ /* 0x040fe20003f64070 */
[C---:B------:R-:W-:Y:S01]  /*5e40*/  IMAD R99, R5.reuse, R10, R99 ;  /* 0x0000000a05637224 */ /* 0x040fe200078e0263 */
[----:B------:R-:W-:Y:S01]  /*5e50*/  LOP3.LUT R10, R2, 0x138, RZ, 0xfc, !PT ;  /* 0x00000138020a7812 */ /* 0x000fe200078efcff */
[----:B------:R-:W-:Y:S01]  /*5e60*/  @!P5 IMAD.MOV R94, RZ, RZ, -R94 ;  /* 0x000000ffff5ed224 */ /* 0x000fe200078e0a5e */
[C---:B------:R-:W-:Y:S01]  /*5e70*/  ISETP.GT.U32.AND P5, PT, R5.reuse, R98, PT ;  /* 0x000000620500720c */ /* 0x040fe20003fa4070 */
[--C-:B------:R-:W-:Y:S01]  /*5e80*/  @!P6 IMAD.IADD R96, R96, 0x1, -R5.reuse ;  /* 0x000000016060e824 */ /* 0x100fe200078e0a05 */
[----:B------:R-:W-:Y:S01]  /*5e90*/  ISETP.GT.U32.AND P6, PT, R5, R99, PT ;  /* 0x000000630500720c */ /* 0x000fe20003fc4070 */
[----:B------:R-:W-:Y:S01]  /*5ea0*/  @!P4 IMAD.IADD R95, R95, 0x1, -R5 ;  /* 0x000000015f5fc824 */ /* 0x000fe200078e0a05 */
[----:B------:R-:W-:Y:S01]  /*5eb0*/  ISETP.GE.AND P4, PT, R100, RZ, PT ;  /* 0x000000ff6400720c */ /* 0x000fe20003f86270 */
[----:B------:R-:W-:Y:S01]  /*5ec0*/  @!P2 IMAD.MOV R96, RZ, RZ, -R96 ;  /* 0x000000ffff60a224 */ /* 0x000fe200078e0a60 */
[----:B------:R-:W-:Y:S01]  /*5ed0*/  IABS R100, R10 ;  /* 0x0000000a00647213 */ /* 0x000fe20000000000 */
[----:B------:R-:W-:-:S02]  /*5ee0*/  @!P0 IMAD.MOV R95, RZ, RZ, -R95 ;  /* 0x000000ffff5f8224 */ /* 0x000fc400078e0a5f */
[----:B------:R-:W-:Y:S01]  /*5ef0*/  @!P3 IMAD.IADD R97, R97, 0x1, -R5 ;  /* 0x000000016161b824 */ /* 0x000fe200078e0a05 */
[----:B------:R-:W-:Y:S01]  /*5f00*/  ISETP.GE.AND P3, PT, R102, RZ, PT ;  /* 0x000000ff6600720c */ /* 0x000fe20003f66270 */
[----:B------:R-:W-:Y:S01]  /*5f10*/  IMAD.HI.U32 R6, R0, R100, RZ ;  /* 0x0000006400067227 */ /* 0x000fe200078e00ff */
[----:B------:R-:W-:-:S03]  /*5f20*/  IABS R102, R105 ;  /* 0x0000006900667213 */ /* 0x000fc60000000000 */
[--C-:B------:R-:W-:Y:S01]  /*5f30*/  @!P5 IMAD.IADD R98, R98, 0x1, -R5.reuse ;  /* 0x000000016262d824 */ /* 0x100fe200078e0a05 */
[----:B------:R-:W-:Y:S01]  /*5f40*/  ISETP.GT.U32.AND P5, PT, R5, R97, PT ;  /* 0x000000610500720c */ /* 0x000fe20003fa4070 */
[----:B------:R-:W-:Y:S02]  /*5f50*/  @!P6 IMAD.IADD R99, R99, 0x1, -R5 ;  /* 0x000000016363e824 */ /* 0x000fe400078e0a05 */
[----:B------:R-:W-:Y:S01]  /*5f60*/  IMAD.MOV R9, RZ, RZ, -R6 ;  /* 0x000000ffff097224 */ /* 0x000fe200078e0a06 */
[C---:B------:R-:W-:Y:S01]  /*5f70*/  ISETP.GT.U32.AND P6, PT, R5.reuse, R98, PT ;  /* 0x000000620500720c */ /* 0x040fe20003fc4070 */
[----:B------:R-:W-:Y:S01]  /*5f80*/  IMAD.HI.U32 R6, R0, R101, RZ ;  /* 0x0000006500067227 */ /* 0x000fe200078e00ff */
[----:B------:R-:W-:-:S03]  /*5f90*/  ISETP.GT.U32.AND P0, PT, R5, R99, PT ;  /* 0x000000630500720c */ /* 0x000fc60003f04070 */
[----:B------:R-:W-:Y:S02]  /*5fa0*/  IMAD R100, R5, R9, R100 ;  /* 0x0000000905647224 */ /* 0x000fe400078e0264 */
[----:B------:R-:W-:Y:S02]  /*5fb0*/  IMAD.MOV R6, RZ, RZ, -R6 ;  /* 0x000000ffff067224 */ /* 0x000fe400078e0a06 */
[----:B------:R-:W-:Y:S01]  /*5fc0*/  @!P5 IMAD.IADD R97, R97, 0x1, -R5 ;  /* 0x000000016161d824 */ /* 0x000fe200078e0a05 */
[C---:B------:R-:W-:Y:S01]  /*5fd0*/  ISETP.GT.U32.AND P5, PT, R5.reuse, R100, PT ;  /* 0x000000640500720c */ /* 0x040fe20003fa4070 */
[C---:B------:R-:W-:Y:S02]  /*5fe0*/  IMAD R101, R5.reuse, R6, R101 ;  /* 0x0000000605657224 */ /* 0x040fe400078e0265 */
[----:B------:R-:W-:Y:S02]  /*5ff0*/  @!P6 IMAD.IADD R98, R98, 0x1, -R5 ;  /* 0x000000016262e824 */ /* 0x000fe400078e0a05 */
[----:B------:R-:W-:Y:S01]  /*6000*/  IMAD.HI.U32 R6, R0, R102, RZ ;  /* 0x0000006600067227 */ /* 0x000fe200078e00ff */
[----:B------:R-:W-:-:S03]  /*6010*/  ISETP.GT.U32.AND P6, PT, R5, R101, PT ;  /* 0x000000650500720c */ /* 0x000fc60003fc4070 */
[----:B------:R-:W-:Y:S02]  /*6020*/  IMAD.MOV R9, RZ, RZ, -R6 ;  /* 0x000000ffff097224 */ /* 0x000fe400078e0a06 */
[----:B------:R-:W-:-:S04]  /*6030*/  IMAD.HI.U32 R6, R0, R103, RZ ;  /* 0x0000006700067227 */ /* 0x000fc800078e00ff */
[--C-:B------:R-:W-:Y:S01]  /*6040*/  @!P5 IMAD.IADD R100, R100, 0x1, -R5.reuse ;  /* 0x000000016464d824 */ /* 0x100fe200078e0a05 */
[----:B------:R-:W-:Y:S01]  /*6050*/  ISETP.GE.AND P5, PT, R11, RZ, PT ;  /* 0x000000ff0b00720c */ /* 0x000fe20003fa6270 */
[--C-:B------:R-:W-:Y:S01]  /*6060*/  @!P0 IMAD.IADD R99, R99, 0x1, -R5.reuse ;  /* 0x0000000163638824 */ /* 0x100fe200078e0a05 */
[----:B------:R-:W-:Y:S01]  /*6070*/  ISETP.GE.AND P0, PT, R10, RZ, PT ;  /* 0x000000ff0a00720c */ /* 0x000fe20003f06270 */
[----:B------:R-:W-:Y:S01]  /*6080*/  @!P6 IMAD.IADD R101, R101, 0x1, -R5 ;  /* 0x000000016565e824 */ /* 0x000fe200078e0a05 */
[C---:B------:R-:W-:Y:S01]  /*6090*/  ISETP.GT.U32.AND P6, PT, R5.reuse, R100, PT ;  /* 0x000000640500720c */ /* 0x040fe20003fc4070 */
[C---:B------:R-:W-:Y:S01]  /*60a0*/  IMAD R102, R5.reuse, R9, R102 ;  /* 0x0000000905667224 */ /* 0x040fe200078e0266 */
[----:B------:R-:W-:Y:S01]  /*60b0*/  LOP3.LUT R9, R2, 0x12e, RZ, 0xfc, !PT ;  /* 0x0000012e02097812 */ /* 0x000fe200078efcff */
[----:B------:R-:W-:Y:S01]  /*60c0*/  IMAD.MOV R10, RZ, RZ, -R6 ;  /* 0x000000ffff0a7224 */ /* 0x000fe200078e0a06 */
[----:B------:R-:W-:Y:S01]  /*60d0*/  IABS R11, R113 ;  /* 0x00000071000b7213 */ /* 0x000fe20000000000 */
[----:B------:R-:W-:Y:S01]  /*60e0*/  @!P1 IMAD.MOV R97, RZ, RZ, -R97 ;  /* 0x000000ffff619224 */ /* 0x000fe200078e0a61 */
[C---:B------:R-:W-:Y:S01]  /*60f0*/  ISETP.GT.U32.AND P1, PT, R5.reuse, R101, PT ;  /* 0x000000650500720c */ /* 0x040fe20003f24070 */
[C---:B------:R-:W-:Y:S01]  /*6100*/  IMAD R103, R5.reuse, R10, R103 ;  /* 0x0000000a05677224 */ /* 0x040fe200078e0267 */
[----:B------:R-:W-:Y:S01]  /*6110*/  ISETP.GT.U32.AND P2, PT, R5, R102, PT ;  /* 0x000000660500720c */ /* 0x000fe20003f44070 */
[----:B------:R-:W-:Y:S01]  /*6120*/  IMAD.HI.U32 R6, R0, R104, RZ ;  /* 0x0000006800067227 */ /* 0x000fe200078e00ff */
[----:B------:R-:W-:-:S03]  /*6130*/  LOP3.LUT R10, R2, 0x12c, RZ, 0xfc, !PT ;  /* 0x0000012c020a7812 */ /* 0x000fc600078efcff */
[--C-:B------:R-:W-:Y:S01]  /*6140*/  @!P6 IMAD.IADD R100, R100, 0x1, -R5.reuse ;  /* 0x000000016464e824 */ /* 0x100fe200078e0a05 */
[----:B------:R-:W-:Y:S01]  /*6150*/  ISETP.GT.U32.AND P6, PT, R5, R103, PT ;  /* 0x000000670500720c */ /* 0x000fe20003fc4070 */
[----:B------:R-:W-:Y:S02]  /*6160*/  IMAD.MOV R6, RZ, RZ, -R6 ;  /* 0x000000ffff067224 */ /* 0x000fe400078e0a06 */
[----:B------:R-:W-:Y:S01]  /*6170*/  @!P4 IMAD.MOV R98, RZ, RZ, -R98 ;  /* 0x000000ffff62c224 */ /* 0x000fe200078e0a62 */
[----:B------:R-:W-:Y:S01]  /*6180*/  ISETP.GE.AND P4, PT, R105, RZ, PT ;  /* 0x000000ff6900720c */ /* 0x000fe20003f86270 */
[--C-:B------:R-:W-:Y:S01]  /*6190*/  @!P1 IMAD.IADD R101, R101, 0x1, -R5.reuse ;  /* 0x0000000165659824 */ /* 0x100fe200078e0a05 */
[----:B------:R-:W-:Y:S01]  /*61a0*/  IABS R105, R9 ;  /* 0x0000000900697213 */ /* 0x000fe20000000000 */
[----:B------:R-:W-:Y:S01]  /*61b0*/  @!P2 IMAD.IADD R102, R102, 0x1, -R5 ;  /* 0x000000016666a824 */ /* 0x000fe200078e0a05 */
[----:B------:R-:W-:Y:S01]  /*61c0*/  ISETP.GE.AND P1, PT, R107, RZ, PT ;  /* 0x000000ff6b00720c */ /* 0x000fe20003f26270 */
[----:B------:R-:W-:Y:S01]  /*61d0*/  IMAD R104, R5, R6, R104 ;  /* 0x0000000605687224 */ /* 0x000fe200078e0268 */
[----:B------:R-:W-:Y:S01]  /*61e0*/  IABS R107, R109 ;  /* 0x0000006d006b7213 */ /* 0x000fe20000000000 */
[----:B------:R-:W-:Y:S01]  /*61f0*/  @!P5 IMAD.MOV R101, RZ, RZ, -R101 ;  /* 0x000000ffff65d224 */ /* 0x000fe200078e0a65 */
[----:B------:R-:W-:Y:S01]  /*6200*/  ISETP.GE.AND P2, PT, R9, RZ, PT ;  /* 0x000000ff0900720c */ /* 0x000fe20003f46270 */
[----:B------:R-:W-:Y:S01]  /*6210*/  @!P6 IMAD.IADD R103, R103, 0x1, -R5 ;  /* 0x000000016767e824 */ /* 0x000fe200078e0a05 */
[C---:B------:R-:W-:Y:S01]  /*6220*/  ISETP.GT.U32.AND P6, PT, R5.reuse, R102, PT ;  /* 0x000000660500720c */ /* 0x040fe20003fc4070 */
[----:B------:R-:W-:Y:S01]  /*6230*/  IMAD.HI.U32 R6, R0, R105, RZ ;  /* 0x0000006900067227 */ /* 0x000fe200078e00ff */
[----:B------:R-:W-:-:S03]  /*6240*/  ISETP.GT.U32.AND P5, PT, R5, R104, PT ;  /* 0x000000680500720c */ /* 0x000fc60003fa4070 */
[----:B------:R-:W-:Y:S01]  /*6250*/  @!P0 IMAD.MOV R100, RZ, RZ, -R100 ;  /* 0x000000ffff648224 */ /* 0x000fe200078e0a64 */
[C---:B------:R-:W-:Y:S01]  /*6260*/  ISETP.GT.U32.AND P0, PT, R5.reuse, R103, PT ;  /* 0x000000670500720c */ /* 0x040fe20003f04070 */
[----:B------:R-:W-:Y:S02]  /*6270*/  IMAD.MOV R6, RZ, RZ, -R6 ;  /* 0x000000ffff067224 */ /* 0x000fe400078e0a06 */
[----:B------:R-:W-:Y:S01]  /*6280*/  @!P3 IMAD.MOV R99, RZ, RZ, -R99 ;  /* 0x000000ffff63b224 */ /* 0x000fe200078e0a63 */
[----:B------:R-:W-:Y:S01]  /*6290*/  ISETP.GE.AND P3, PT, R106, RZ, PT ;  /* 0x000000ff6a00720c */ /* 0x000fe20003f66270 */
[C---:B------:R-:W-:Y:S01]  /*62a0*/  IMAD R105, R5.reuse, R6, R105 ;  /* 0x0000000605697224 */ /* 0x040fe200078e0269 */
[----:B------:R-:W-:Y:S01]  /*62b0*/  IABS R106, R10 ;  /* 0x0000000a006a7213 */ /* 0x000fe20000000000 */
[--C-:B------:R-:W-:Y:S02]  /*62c0*/  @!P6 IMAD.IADD R102, R102, 0x1, -R5.reuse ;  /* 0x000000016666e824 */ /* 0x100fe400078e0a05 */
[----:B------:R-:W-:Y:S01]  /*62d0*/  @!P5 IMAD.IADD R104, R104, 0x1, -R5 ;  /* 0x000000016868d824 */ /* 0x000fe200078e0a05 */
[----:B------:R-:W-:Y:S01]  /*62e0*/  ISETP.GT.U32.AND P6, PT, R5, R105, PT ;  /* 0x000000690500720c */ /* 0x000fe20003fc4070 */
[----:B------:R-:W-:Y:S01]  /*62f0*/  IMAD.HI.U32 R6, R0, R106, RZ ;  /* 0x0000006a00067227 */ /* 0x000fe200078e00ff */
[----:B------:R-:W-:-:S03]  /*6300*/  ISETP.GE.AND P5, PT, R109, RZ, PT ;  /* 0x000000ff6d00720c */ /* 0x000fc60003fa6270 */
[----:B------:R-:W-:Y:S01]  /*6310*/  @!P0 IMAD.IADD R103, R103, 0x1, -R5 ;  /* 0x0000000167678824 */ /* 0x000fe200078e0a05 */
[----:B------:R-:W-:Y:S01]  /*6320*/  ISETP.GE.AND P0, PT, R10, RZ, PT ;  /* 0x000000ff0a00720c */ /* 0x000fe20003f06270 */
[----:B------:R-:W-:Y:S01]  /*6330*/  @!P4 IMAD.MOV R102, RZ, RZ, -R102 ;  /* 0x000000ffff66c224 */ /* 0x000fe200078e0a66 */
[----:B------:R-:W-:Y:S01]  /*6340*/  ISETP.GT.U32.AND P4, PT, R5, R104, PT ;  /* 0x000000680500720c */ /* 0x000fe20003f84070 */
[----:B------:R-:W-:-:S04]  /*6350*/  IMAD.HI.U32 R9, R0, R107, RZ ;  /* 0x0000006b00097227 */ /* 0x000fc800078e00ff */
[----:B------:R-:W-:Y:S02]  /*6360*/  IMAD.MOV R10, RZ, RZ, -R6 ;  /* 0x000000ffff0a7224 */ /* 0x000fe400078e0a06 */
[----:B------:R-:W-:Y:S02]  /*6370*/  IMAD.MOV R108, RZ, RZ, -R9 ;  /* 0x000000ffff6c7224 */ /* 0x000fe400078e0a09 */
[C---:B------:R-:W-:Y:S01]  /*6380*/  IMAD R106, R5.reuse, R10, R106 ;  /* 0x0000000a056a7224 */ /* 0x040fe200078e026a */
[----:B------:R-:W-:Y:S01]  /*6390*/  LOP3.LUT R10, R2, 0x126, RZ, 0xfc, !PT ;  /* 0x00000126020a7812 */ /* 0x000fe200078efcff */
[----:B------:R-:W-:Y:S02]  /*63a0*/  IMAD R107, R5, R108, R107 ;  /* 0x0000006c056b7224 */ /* 0x000fe400078e026b */
[----:B------:R-:W-:Y:S01]  /*63b0*/  @!P6 IMAD.IADD R105, R105, 0x1, -R5 ;  /* 0x000000016969e824 */ /* 0x000fe200078e0a05 */
[----:B------:R-:W-:Y:S01]  /*63c0*/  IABS R109, R10 ;  /* 0x0000000a006d7213 */ /* 0x000fe20000000000 */
[----:B------:R-:W-:Y:S01]  /*63d0*/  @!P3 IMAD.MOV R103, RZ, RZ, -R103 ;  /* 0x000000ffff67b224 */ /* 0x000fe200078e0a67 */
[C---:B------:R-:W-:Y:S01]  /*63e0*/  ISETP.GT.U32.AND P3, PT, R5.reuse, R106, PT ;  /* 0x0000006a0500720c */ /* 0x040fe20003f64070 */
[----:B------:R-:W-:Y:S01]  /*63f0*/  @!P4 IMAD.IADD R104, R104, 0x1, -R5 ;  /* 0x000000016868c824 */ /* 0x000fe200078e0a05 */
[C---:B------:R-:W-:Y:S01]  /*6400*/  ISETP.GT.U32.AND P6, PT, R5.reuse, R105, PT ;  /* 0x000000690500720c */ /* 0x040fe20003fc4070 */
[----:B------:R-:W-:Y:S01]  /*6410*/  IMAD.HI.U32 R6, R0, R11, RZ ;  /* 0x0000000b00067227 */ /* 0x000fe200078e00ff */
[----:B------:R-:W-:-:S03]  /*6420*/  ISETP.GT.U32.AND P4, PT, R5, R107, PT ;  /* 0x0000006b0500720c */ /* 0x000fc60003f84070 */
[----:B------:R-:W-:Y:S02]  /*6430*/  IMAD.MOV R6, RZ, RZ, -R6 ;  /* 0x000000ffff067224 */ /* 0x000fe400078e0a06 */
[----:B------:R-:W-:Y:S02]  /*6440*/  @!P1 IMAD.MOV R104, RZ, RZ, -R104 ;  /* 0x000000ffff689224 */ /* 0x000fe400078e0a68 */
[----:B------:R-:W-:Y:S01]  /*6450*/  IMAD R108, R5, R6, R11 ;  /* 0x00000006056c7224 */ /* 0x000fe200078e020b */
[----:B------:R-:W-:Y:S01]  /*6460*/  LOP3.LUT R11, R2, 0x124, RZ, 0xfc, !PT ;  /* 0x00000124020b7812 */ /* 0x000fe200078efcff */
[--C-:B------:R-:W-:Y:S01]  /*6470*/  @!P3 IMAD.IADD R106, R106, 0x1, -R5.reuse ;  /* 0x000000016a6ab824 */ /* 0x100fe200078e0a05 */
[----:B------:R-:W-:Y:S01]  /*6480*/  ISETP.GE.AND P3, PT, R113, RZ, PT ;  /* 0x000000ff7100720c */ /* 0x000fe20003f66270 */
[--C-:B------:R-:W-:Y:S01]  /*6490*/  @!P6 IMAD.IADD R105, R105, 0x1, -R5.reuse ;  /* 0x000000016969e824 */ /* 0x100fe200078e0a05 */
[----:B------:R-:W-:Y:S01]  /*64a0*/  ISETP.GT.U32.AND P6, PT, R5, R108, PT ;  /* 0x0000006c0500720c */ /* 0x000fe20003fc4070 */
[----:B------:R-:W-:Y:S01]  /*64b0*/  @!P4 IMAD.IADD R107, R107, 0x1, -R5 ;  /* 0x000000016b6bc824 */ /* 0x000fe200078e0a05 */
[----:B------:R-:W-:Y:S01]  /*64c0*/  ISETP.GT.U32.AND P4, PT, R5, R106, PT ;  /* 0x0000006a0500720c */ /* 0x000fe20003f84070 */
[----:B------:R-:W-:Y:S01]  /*64d0*/  IMAD.HI.U32 R6, R0, R109, RZ ;  /* 0x0000006d00067227 */ /* 0x000fe200078e00ff */
[----:B------:R-:W-:-:S03]  /*64e0*/  IABS R110, R11 ;  /* 0x0000000b006e7213 */ /* 0x000fc60000000000 */
[----:B------:R-:W-:Y:S02]  /*64f0*/  IMAD.MOV R6, RZ, RZ, -R6 ;  /* 0x000000ffff067224 */ /* 0x000fe400078e0a06 */
[----:B------:R-:W-:-:S04]  /*6500*/  IMAD.HI.U32 R9, R0, R110, RZ ;  /* 0x0000006e00097227 */ /* 0x000fc800078e00ff */
[C---:B------:R-:W-:Y:S02]  /*6510*/  IMAD R109, R5.reuse, R6, R109 ;  /* 0x00000006056d7224 */ /* 0x040fe400078e026d */
[--C-:B------:R-:W-:Y:S01]  /*6520*/  @!P6 IMAD.IADD R108, R108, 0x1, -R5.reuse ;  /* 0x000000016c6ce824 */ /* 0x100fe200078e0a05 */
[C---:B------:R-:W-:Y:S01]  /*6530*/  ISETP.GT.U32.AND P6, PT, R5.reuse, R107, PT ;  /* 0x0000006b0500720c */ /* 0x040fe20003fc4070 */
        /* <DEDUP_REMOVED lines=8> */
[----:B------:R-:W-:-:S03]  /*65c0*/  IMAD.HI.U32 R9, R0, R112, RZ ;  /* 0x0000007000097227 */ /* 0x000fc600078e00ff */
[----:B------:R-:W-:Y:S01]  /*65d0*/  IABS R113, R10 ;  /* 0x0000000a00717213 */ /* 0x000fe20000000000 */
[----:B------:R-:W-:Y:S02]  /*65e0*/  IMAD.MOV R9, RZ, RZ, -R9 ;  /* 0x000000ffff097224 */ /* 0x000fe400078e0a09 */
[--C-:B------:R-:W-:Y:S01]  /*65f0*/  @!P6 IMAD.IADD R107, R107, 0x1, -R5.reuse ;  /* 0x000000016b6be824 */ /* 0x100fe200078e0a05 */
[C---:B------:R-:W-:Y:S01]  /*6600*/  ISETP.GT.U32.AND P6, PT, R5.reuse, R110, PT ;  /* 0x0000006e0500720c */ /* 0x040fe20003fc4070 */
[----:B------:R-:W-:Y:S01]  /*6610*/  IMAD R112, R5, R9, R112 ;  /* 0x0000000905707224 */ /* 0x000fe200078e0270 */
[----:B------:R-:W-:Y:S01]  /*6620*/  LOP3.LUT R9, R2, 0x11c, RZ, 0xfc, !PT ;  /* 0x0000011c02097812 */ /* 0x000fe200078efcff */
[----:B------:R-:W-:Y:S02]  /*6630*/  @!P4 IMAD.IADD R109, R109, 0x1, -R5 ;  /* 0x000000016d6dc824 */ /* 0x000fe400078e0a05 */
[----:B------:R-:W-:Y:S01]  /*6640*/  @!P0 IMAD.MOV R106, RZ, RZ, -R106 ;  /* 0x000000ffff6a8224 */ /* 0x000fe200078e0a6a */
[----:B------:R-:W-:Y:S01]  /*6650*/  IABS R114, R9 ;  /* 0x0000000900727213 */ /* 0x000fe20000000000 */
[----:B------:R-:W-:Y:S01]  /*6660*/  @!P5 IMAD.MOV R107, RZ, RZ, -R107 ;  /* 0x000000ffff6bd224 */ /* 0x000fe200078e0a6b */
[C---:B------:R-:W-:Y:S01]  /*6670*/  ISETP.GT.U32.AND P0, PT, R5.reuse, R109, PT ;  /* 0x0000006d0500720c */ /* 0x040fe20003f04070 */
[----:B------:R-:W-:Y:S01]  /*6680*/  IMAD.HI.U32 R6, R0, R111, RZ ;  /* 0x0000006f00067227 */ /* 0x000fe200078e00ff */
[----:B------:R-:W-:-:S03]  /*6690*/  ISETP.GT.U32.AND P5, PT, R5, R112, PT ;  /* 0x000000700500720c */ /* 0x000fc60003fa4070 */
[----:B------:R-:W-:Y:S02]  /*66a0*/  IMAD.MOV R6, RZ, RZ, -R6 ;  /* 0x000000ffff067224 */ /* 0x000fe400078e0a06 */
[----:B------:R-:W-:Y:S02]  /*66b0*/  @!P6 IMAD.IADD R110, R110, 0x1, -R5 ;  /* 0x000000016e6ee824 */ /* 0x000fe400078e0a05 */
[C---:B------:R-:W-:Y:S02]  /*66c0*/  IMAD R111, R5.reuse, R6, R111 ;  /* 0x00000006056f7224 */ /* 0x040fe400078e026f */
[----:B------:R-:W-:Y:S01]  /*66d0*/  IMAD.HI.U32 R6, R0, R113, RZ ;  /* 0x0000007100067227 */ /* 0x000fe200078e00ff */
[C---:B------:R-:W-:Y:S02]  /*66e0*/  ISETP.GT.U32.AND P6, PT, R5.reuse, R110, PT ;  /* 0x0000006e0500720c */ /* 0x040fe40003fc4070 */
[----:B------:R-:W-:Y:S01]  /*66f0*/  ISETP.GT.U32.AND P4, PT, R5, R111, PT ;  /* 0x0000006f0500720c */ /* 0x000fe20003f84070 */
[--C-:B------:R-:W-:Y:S01]  /*6700*/  @!P0 IMAD.IADD R109, R109, 0x1, -R5.reuse ;  /* 0x000000016d6d8824 */ /* 0x100fe200078e0a05 */
[----:B------:R-:W-:Y:S01]  /*6710*/  ISETP.GE.AND P0, PT, R116, RZ, PT ;  /* 0x000000ff7400720c */ /* 0x000fe20003f06270 */
        /* <DEDUP_REMOVED lines=8> */
[----:B------:R-:W-:-:S04]  /*67a0*/  IMAD.HI.U32 R6, R0, R114, RZ ;  /* 0x0000007200067227 */ /* 0x000fc800078e00ff */
[----:B------:R-:W-:Y:S02]  /*67b0*/  IMAD.MOV R6, RZ, RZ, -R6 ;  /* 0x000000ffff067224 */ /* 0x000fe400078e0a06 */
[--C-:B------:R-:W-:Y:S01]  /*67c0*/  @!P6 IMAD.IADD R110, R110, 0x1, -R5.reuse ;  /* 0x000000016e6ee824 */ /* 0x100fe200078e0a05 */
[C---:B------:R-:W-:Y:S01]  /*67d0*/  ISETP.GT.U32.AND P6, PT, R5.reuse, R113, PT ;  /* 0x000000710500720c */ /* 0x040fe20003fc4070 */
[----:B------:R-:W-:Y:S01]  /*67e0*/  IMAD R114, R5, R6, R114 ;  /* 0x0000000605727224 */ /* 0x000fe200078e0272 */
[----:B------:R-:W-:Y:S01]  /*67f0*/  LOP3.LUT R6, R2, 0x11a, RZ, 0xfc, !PT ;  /* 0x0000011a02067812 */ /* 0x000fe200078efcff */
[--C-:B------:R-:W-:Y:S02]  /*6800*/  @!P4 IMAD.IADD R111, R111, 0x1, -R5.reuse ;  /* 0x000000016f6fc824 */ /* 0x100fe400078e0a05 */
[--C-:B------:R-:W-:Y:S01]  /*6810*/  @!P2 IMAD.IADD R112, R112, 0x1, -R5.reuse ;  /* 0x000000017070a824 */ /* 0x100fe200078e0a05 */
[C---:B------:R-:W-:Y:S01]  /*6820*/  ISETP.GT.U32.AND P2, PT, R5.reuse, R114, PT ;  /* 0x000000720500720c */ /* 0x040fe20003f44070 */
[--C-:B------:R-:W-:Y:S01]  /*6830*/  @!P1 IMAD.IADD R108, R108, 0x1, -R5.reuse ;  /* 0x000000016c6c9824 */ /* 0x100fe200078e0a05 */
[----:B------:R-:W-:Y:S01]  /*6840*/  ISETP.GT.U32.AND P4, PT, R5, R111, PT ;  /* 0x0000006f0500720c */ /* 0x000fe20003f84070 */
[----:B------:R-:W-:Y:S01]  /*6850*/  @!P0 IMAD.MOV R112, RZ, RZ, -R112 ;  /* 0x000000ffff708224 */ /* 0x000fe200078e0a70 */
[----:B------:R-:W-:Y:S01]  /*6860*/  ISETP.GE.AND P1, PT, R11, RZ, PT ;  /* 0x000000ff0b00720c */ /* 0x000fe20003f26270 */
[----:B------:R-:W-:Y:S01]  /*6870*/  @!P3 IMAD.MOV R108, RZ, RZ, -R108 ;  /* 0x000000ffff6cb224 */ /* 0x000fe200078e0a6c */
[----:B------:R-:W-:Y:S01]  /*6880*/  ISETP.GE.AND P3, PT, R115, RZ, PT ;  /* 0x000000ff7300720c */ /* 0x000fe20003f66270 */
[----:B------:R-:W-:Y:S01]  /*6890*/  @!P6 IMAD.IADD R113, R113, 0x1, -R5 ;  /* 0x000000017171e824 */ /* 0x000fe200078e0a05 */
[----:B------:R-:W-:-:S02]  /*68a0*/  IABS R115, R6 ;  /* 0x0000000600737213 */ /* 0x000fc40000000000 */
[----:B------:R-:W-:Y:S02]  /*68b0*/  ISETP.GE.AND P0, PT, R10, RZ, PT ;  /* 0x000000ff0a00720c */ /* 0x000fe40003f06270 */
[----:B------:R-:W-:Y:S01]  /*68c0*/  ISETP.GT.U32.AND P6, PT, R5, R113, PT ;  /* 0x000000710500720c */ /* 0x000fe20003fc4070 */
[--C-:B------:R-:W-:Y:S01]  /*68d0*/  @!P2 IMAD.IADD R114, R114, 0x1, -R5.reuse ;  /* 0x000000017272a824 */ /* 0x100fe200078e0a05 */
[C---:B------:R-:W-:Y:S01]  /*68e0*/  LOP3.LUT R11, R2.reuse, 0x114, RZ, 0xfc, !PT ;  /* 0x00000114020b7812 */ /* 0x040fe200078efcff */
[----:B------:R-:W-:Y:S01]  /*68f0*/  @!P4 IMAD.IADD R111, R111, 0x1, -R5 ;  /* 0x000000016f6fc824 */ /* 0x000fe200078e0a05 */
[----:B------:R-:W-:Y:S01]  /*6900*/  ISETP.GE.AND P4, PT, R9, RZ, PT ;  /* 0x000000ff0900720c */ /* 0x000fe20003f86270 */
[----:B------:R-:W-:Y:S01]  /*6910*/  @!P1 IMAD.MOV R110, RZ, RZ, -R110 ;  /* 0x000000ffff6e9224 */ /* 0x000fe200078e0a6e */
[----:B------:R-:W-:Y:S01]  /*6920*/  LOP3.LUT R9, R2, 0x118, RZ, 0xfc, !PT ;  /* 0x0000011802097812 */ /* 0x000fe200078efcff */
[----:B------:R-:W-:Y:S01]  /*6930*/  @!P3 IMAD.MOV R111, RZ, RZ, -R111 ;  /* 0x000000ffff6fb224 */ /* 0x000fe200078e0a6f */
[----:B------:R-:W-:Y:S01]  /*6940*/  ISETP.GE.AND P1, PT, R6, RZ, PT ;  /* 0x000000ff0600720c */ /* 0x000fe20003f26270 */
[----:B------:R-:W-:Y:S01]  /*6950*/  IMAD.HI.U32 R6, R0, R115, RZ ;  /* 0x0000007300067227 */ /* 0x000fe200078e00ff */
[----:B------:R-:W-:-:S02]  /*6960*/  ISETP.GT.U32.AND P2, PT, R5, R114, PT ;  /* 0x000000720500720c */ /* 0x000fc40003f44070 */
[----:B------:R-:W-:Y:S01]  /*6970*/  ISETP.GE.AND P3, PT, R9, RZ, PT ;  /* 0x000000ff0900720c */ /* 0x000fe20003f66270 */
[----:B------:R-:W-:Y:S01]  /*6980*/  IMAD.MOV R10, RZ, RZ, -R6 ;  /* 0x000000ffff0a7224 */ /* 0x000fe200078e0a06 */
[----:B------:R-:W-:Y:S01]  /*6990*/  IABS R116, R9 ;  /* 0x0000000900747213 */ /* 0x000fe20000000000 */
[----:B------:R-:W-:-:S04]  /*69a0*/  IMAD.HI.U32 R9, R0, R117, RZ ;  /* 0x0000007500097227 */ /* 0x000fc800078e00ff */
[----:B------:R-:W-:Y:S01]  /*69b0*/  @!P6 IMAD.IADD R113, R113, 0x1, -R5 ;  /* 0x000000017171e824 */ /* 0x000fe200078e0a05 */
[----:B------:R-:W-:Y:S01]  /*69c0*/  ISETP.GE.AND P6, PT, R11, RZ, PT ;  /* 0x000000ff0b00720c */ /* 0x000fe20003fc6270 */
[C---:B------:R-:W-:Y:S01]  /*69d0*/  IMAD R115, R5.reuse, R10, R115 ;  /* 0x0000000a05737224 */ /* 0x040fe200078e0273 */
[----:B------:R-:W-:Y:S01]  /*69e0*/  IABS R11, R11 ;  /* 0x0000000b000b7213 */ /* 0x000fe20000000000 */
[----:B------:R-:W-:Y:S02]  /*69f0*/  IMAD.MOV R118, RZ, RZ, -R9 ;  /* 0x000000ffff767224 */ /* 0x000fe400078e0a09 */
[----:B------:R-:W-:Y:S01]  /*6a00*/  @!P5 IMAD.MOV R113, RZ, RZ, -R113 ;  /* 0x000000ffff71d224 */ /* 0x000fe200078e0a71 */
[C---:B------:R-:W-:Y:S01]  /*6a10*/  ISETP.GT.U32.AND P5, PT, R5.reuse, R115, PT ;  /* 0x000000730500720c */ /* 0x040fe20003fa4070 */
[----:B------:R-:W-:Y:S02]  /*6a20*/  @!P2 IMAD.IADD R114, R114, 0x1, -R5 ;  /* 0x000000017272a824 */ /* 0x000fe400078e0a05 */
[----:B------:R-:W-:-:S02]  /*6a30*/  IMAD R117, R5, R118, R117 ;  /* 0x0000007605757224 */ /* 0x000fc400078e0275 */
[----:B------:R-:W-:-:S04]  /*6a40*/  IMAD.HI.U32 R6, R0, R116, RZ ;  /* 0x0000007400067227 */ /* 0x000fc800078e00ff */
[----:B------:R-:W-:Y:S01]  /*6a50*/  @!P4 IMAD.MOV R114, RZ, RZ, -R114 ;  /* 0x000000ffff72c224 */ /* 0x000fe200078e0a72 */
[----:B------:R-:W-:Y:S01]  /*6a60*/  ISETP.GT.U32.AND P4, PT, R5, R117, PT ;  /* 0x000000750500720c */ /* 0x000fe20003f84070 */
[----:B------:R-:W-:Y:S02]  /*6a70*/  IMAD.MOV R10, RZ, RZ, -R6 ;  /* 0x000000ffff0a7224 */ /* 0x000fe400078e0a06 */
[----:B------:R-:W-:-:S04]  /*6a80*/  IMAD.HI.U32 R6, R0, R11, RZ ;  /* 0x0000000b00067227 */ /* 0x000fc800078e00ff */
[----:B------:R-:W-:Y:S02]  /*6a90*/  IMAD.MOV R6, RZ, RZ, -R6 ;  /* 0x000000ffff067224 */ /* 0x000fe400078e0a06 */
[C---:B------:R-:W-:Y:S01]  /*6aa0*/  IMAD R116, R5.reuse, R10, R116 ;  /* 0x0000000a05747224 */ /* 0x040fe200078e0274 */
[C---:B------:R-:W-:Y:S01]  /*6ab0*/  LOP3.LUT R10, R2.reuse, 0x112, RZ, 0xfc, !PT ;  /* 0x00000112020a7812 */ /* 0x040fe200078efcff */
[----:B------:R-:W-:Y:S01]  /*6ac0*/  IMAD R118, R5, R6, R11 ;  /* 0x0000000605767224 */ /* 0x000fe200078e020b */
[----:B------:R-:W-:Y:S01]  /*6ad0*/  LOP3.LUT R11, R2, 0x110, RZ, 0xfc, !PT ;  /* 0x00000110020b7812 */ /* 0x000fe200078efcff */
[--C-:B------:R-:W-:Y:S01]  /*6ae0*/  @!P5 IMAD.IADD R115, R115, 0x1, -R5.reuse ;  /* 0x000000017373d824 */ /* 0x100fe200078e0a05 */
[----:B------:R-:W-:Y:S01]  /*6af0*/  ISETP.GT.U32.AND P2, PT, R5, R116, PT ;  /* 0x000000740500720c */ /* 0x000fe20003f44070 */
[----:B------:R-:W-:Y:S01]  /*6b00*/  @!P4 IMAD.IADD R117, R117, 0x1, -R5 ;  /* 0x000000017575c824 */ /* 0x000fe200078e0a05 */
[----:B------:R-:W-:Y:S02]  /*6b10*/  IABS R120, R11 ;  /* 0x0000000b00787213 */ /* 0x000fe40000000000 */
[----:B------:R-:W-:-:S02]  /*6b20*/  ISETP.GT.U32.AND P5, PT, R5, R115, PT ;  /* 0x000000730500720c */ /* 0x000fc40003fa4070 */
[----:B------:R-:W-:Y:S01]  /*6b30*/  ISETP.GT.U32.AND P4, PT, R5, R117, PT ;  /* 0x000000750500720c */ /* 0x000fe20003f84070 */
[----:B------:R-:W-:Y:S01]  /*6b40*/  IMAD.HI.U32 R9, R0, R120, RZ ;  /* 0x0000007800097227 */ /* 0x000fe200078e00ff */
[----:B------:R-:W-:-:S03]  /*6b50*/  IABS R119, R10 ;  /* 0x0000000a00777213 */ /* 0x000fc60000000000 */
[----:B------:R-:W-:Y:S02]  /*6b60*/  IMAD.MOV R9, RZ, RZ, -R9 ;  /* 0x000000ffff097224 */ /* 0x000fe400078e0a09 */
[--C-:B------:R-:W-:Y:S02]  /*6b70*/  @!P2 IMAD.IADD R116, R116, 0x1, -R5.reuse ;  /* 0x000000017474a824 */ /* 0x100fe400078e0a05 */
[----:B------:R-:W-:Y:S02]  /*6b80*/  IMAD R120, R5, R9, R120 ;  /* 0x0000000905787224 */ /* 0x000fe400078e0278 */
[--C-:B------:R-:W-:Y:S01]  /*6b90*/  @!P5 IMAD.IADD R115, R115, 0x1, -R5.reuse ;  /* 0x000000017373d824 */ /* 0x100fe200078e0a05 */
[----:B------:R-:W-:Y:S01]  /*6ba0*/  ISETP.GT.U32.AND P5, PT, R5, R118, PT ;  /* 0x000000760500720c */ /* 0x000fe20003fa4070 */
[----:B------:R-:W-:Y:S01]  /*6bb0*/  @!P4 IMAD.IADD R117, R117, 0x1, -R5 ;  /* 0x000000017575c824 */ /* 0x000fe200078e0a05 */
[C---:B------:R-:W-:Y:S01]  /*6bc0*/  ISETP.GT.U32.AND P2, PT, R5.reuse, R116, PT ;  /* 0x000000740500720c */ /* 0x040fe20003f44070 */
[----:B------:R-:W-:Y:S01]  /*6bd0*/  IMAD.HI.U32 R6, R0, R119, RZ ;  /* 0x0000007700067227 */ /* 0x000fe200078e00ff */
[----:B------:R-:W-:-:S03]  /*6be0*/  ISETP.GT.U32.AND P4, PT, R5, R120, PT ;  /* 0x000000780500720c */ /* 0x000fc60003f84070 */
[----:B------:R-:W-:Y:S02]  /*6bf0*/  IMAD.MOV R6, RZ, RZ, -R6 ;  /* 0x000000ffff067224 */ /* 0x000fe400078e0a06 */
[----:B------:R-:W-:-:S04]  /*6c00*/  IMAD.HI.U32 R9, R0, R122, RZ ;  /* 0x0000007a00097227 */ /* 0x000fc800078e00ff */
[----:B------:R-:W-:Y:S02]  /*6c10*/  IMAD R119, R5, R6, R119 ;  /* 0x0000000605777224 */ /* 0x000fe400078e0277 */
[----:B------:R-:W-:Y:S02]  /*6c20*/  @!P5 IMAD.IADD R118, R118, 0x1, -R5 ;  /* 0x000000017676d824 */ /* 0x000fe400078e0a05 */
[----:B------:R-:W-:-:S03]  /*6c30*/  IMAD.HI.U32 R6, R0, R121, RZ ;  /* 0x0000007900067227 */ /* 0x000fc600078e00ff */
[C---:B------:R-:W-:Y:S01]  /*6c40*/  ISETP.GT.U32.AND P5, PT, R5.reuse, R118, PT ;  /* 0x000000760500720c */ /* 0x040fe20003fa4070 */
[--C-:B------:R-:W-:Y:S01]  /*6c50*/  @!P2 IMAD.IADD R116, R116, 0x1, -R5.reuse ;  /* 0x000000017474a824 */ /* 0x100fe200078e0a05 */
[C---:B------:R-:W-:Y:S01]  /*6c60*/  ISETP.GT.U32.AND P2, PT, R5.reuse, R119, PT ;  /* 0x000000770500720c */ /* 0x040fe20003f44070 */
[----:B------:R-:W-:Y:S02]  /*6c70*/  @!P4 IMAD.IADD R120, R120, 0x1, -R5 ;  /* 0x000000017878c824 */ /* 0x000fe400078e0a05 */
[----:B------:R-:W-:Y:S02]  /*6c80*/  IMAD.MOV R6, RZ, RZ, -R6 ;  /* 0x000000ffff067224 */ /* 0x000fe400078e0a06 */
[----:B------:R-:W-:Y:S01]  /*6c90*/  IMAD.MOV R9, RZ, RZ, -R9 ;  /* 0x000000ffff097224 */ /* 0x000fe200078e0a09 */
[C---:B------:R-:W-:Y:S01]  /*6ca0*/  ISETP.GT.U32.AND P4, PT, R5.reuse, R120, PT ;  /* 0x000000780500720c */ /* 0x040fe20003f84070 */
[----:B------:R-:W-:Y:S02]  /*6cb0*/  IMAD R121, R5, R6, R121 ;  /* 0x0000000605797224 */ /* 0x000fe400078e0279 */
[----:B------:R-:W-:-:S04]  /*6cc0*/  IMAD.HI.U32 R6, R0, R123, RZ ;  /* 0x0000007b00067227 */ /* 0x000fc800078e00ff */
[----:B------:R-:W-:Y:S02]  /*6cd0*/  IMAD.MOV R6, RZ, RZ, -R6 ;  /* 0x000000ffff067224 */ /* 0x000fe400078e0a06 */
[--C-:B------:R-:W-:Y:S01]  /*6ce0*/  @!P2 IMAD.IADD R119, R119, 0x1, -R5.reuse ;  /* 0x000000017777a824 */ /* 0x100fe200078e0a05 */
[----:B------:R-:W-:Y:S01]  /*6cf0*/  ISETP.GE.AND P2, PT, R11, RZ, PT ;  /* 0x000000ff0b00720c */ /* 0x000fe20003f46270 */
[C---:B------:R-:W-:Y:S01]  /*6d00*/  IMAD R122, R5.reuse, R9, R122 ;  /* 0x00000009057a7224 */ /* 0x040fe200078e027a */
[----:B------:R-:W-:Y:S01]  /*6d10*/  LOP3.LUT R11, R2, 0x106, RZ, 0xfc, !PT ;  /* 0x00000106020b7812 */ /* 0x000fe200078efcff */
[----:B------:R-:W-:Y:S01]  /*6d20*/  @!P5 IMAD.IADD R118, R118, 0x1, -R5 ;  /* 0x000000017676d824 */ /* 0x000fe200078e0a05 */
[C---:B------:R-:W-:Y:S01]  /*6d30*/  ISETP.GT.U32.AND P5, PT, R5.reuse, R121, PT ;  /* 0x000000790500720c */ /* 0x040fe20003fa4070 */
[C---:B------:R-:W-:Y:S02]  /*6d40*/  IMAD R123, R5.reuse, R6, R123 ;  /* 0x00000006057b7224 */ /* 0x040fe400078e027b */
[----:B------:R-:W-:Y:S01]  /*6d50*/  @!P3 IMAD.MOV R116, RZ, RZ, -R116 ;  /* 0x000000ffff74b224 */ /* 0x000fe200078e0a74 */
[C---:B------:R-:W-:Y:S01]  /*6d60*/  ISETP.GT.U32.AND P3, PT, R5.reuse, R119, PT ;  /* 0x000000770500720c */ /* 0x040fe20003f64070 */
[----:B------:R-:W-:Y:S01]  /*6d70*/  @!P6 IMAD.MOV R118, RZ, RZ, -R118 ;  /* 0x000000ffff76e224 */ /* 0x000fe200078e0a76 */
[C---:B------:R-:W-:Y:S01]  /*6d80*/  ISETP.GT.U32.AND P6, PT, R5.reuse, R122, PT ;  /* 0x0000007a0500720c */ /* 0x040fe20003fc4070 */
[----:B------:R-:W-:Y:S01]  /*6d90*/  @!P4 IMAD.IADD R120, R120, 0x1, -R5 ;  /* 0x000000017878c824 */ /* 0x000fe200078e0a05 */
[----:B------:R-:W-:Y:S01]  /*6da0*/  ISETP.GT.U32.AND P4, PT, R5, R123, PT ;  /* 0x0000007b0500720c */ /* 0x000fe20003f84070 */
[----:B------:R-:W-:Y:S01]  /*6db0*/  @!P1 IMAD.MOV R115, RZ, RZ, -R115 ;  /* 0x000000ffff739224 */ /* 0x000fe200078e0a73 */
[----:B------:R-:W-:Y:S01]  /*6dc0*/  ISETP.GE.AND P1, PT, R10, RZ, PT ;  /* 0x000000ff0a00720c */ /* 0x000fe20003f26270 */
[----:B------:R-:W-:Y:S01]  /*6dd0*/  @!P0 IMAD.MOV R117, RZ, RZ, -R117 ;  /* 0x000000ffff758224 */ /* 0x000fe200078e0a75 */
[----:B------:R-:W-:Y:S01]  /*6de0*/  LOP3.LUT R10, R2, 0x108, RZ, 0xfc, !PT ;  /* 0x00000108020a7812 */ /* 0x000fe200078efcff */
[--C-:B------:R-:W-:Y:S01]  /*6df0*/  @!P5 IMAD.IADD R121, R121, 0x1, -R5.reuse ;  /* 0x000000017979d824 */ /* 0x100fe200078e0a05 */
[----:B------:R-:W-:Y:S01]  /*6e00*/  ISETP.GE.AND P0, PT, R124, RZ, PT ;  /* 0x000000ff7c00720c */ /* 0x000fe20003f06270 */
[----:B------:R-:W-:Y:S01]  /*6e10*/  @!P2 IMAD.MOV R120, RZ, RZ, -R120 ;  /* 0x000000ffff78a224 */ /* 0x000fe200078e0a78 */
[----:B------:R-:W-:Y:S01]  /*6e20*/  IABS R124, R10 ;  /* 0x0000000a007c7213 */ /* 0x000fe20000000000 */
[--C-:B------:R-:W-:Y:S01]  /*6e30*/  @!P3 IMAD.IADD R119, R119, 0x1, -R5.reuse ;  /* 0x000000017777b824 */ /* 0x100fe200078e0a05 */
[----:B------:R-:W-:Y:S01]  /*6e40*/  ISETP.GE.AND P3, PT, R125, RZ, PT ;  /* 0x000000ff7d00720c */ /* 0x000fe20003f66270 */
[--C-:B------:R-:W-:Y:S01]  /*6e50*/  @!P6 IMAD.IADD R122, R122, 0x1, -R5.reuse ;  /* 0x000000017a7ae824 */ /* 0x100fe200078e0a05 */
[----:B------:R-:W-:Y:S01]  /*6e60*/  IABS R125, R11 ;  /* 0x0000000b007d7213 */ /* 0x000fe20000000000 */
[----:B------:R-:W-:Y:S01]  /*6e70*/  @!P4 IMAD.IADD R123, R123, 0x1, -R5 ;  /* 0x000000017b7bc824 */ /* 0x000fe200078e0a05 */
[----:B------:R-:W-:Y:S01]  /*6e80*/  ISETP.GT.U32.AND P6, PT, R5, R121, PT ;  /* 0x000000790500720c */ /* 0x000fe20003fc4070 */
[----:B------:R-:W-:Y:S01]  /*6e90*/  IMAD.HI.U32 R6, R0, R124, RZ ;  /* 0x0000007c00067227 */ /* 0x000fe200078e00ff */
[----:B------:R-:W-:-:S02]  /*6ea0*/  ISETP.GE.AND P5, PT, R126, RZ, PT ;  /* 0x000000ff7e00720c */ /* 0x000fc40003fa6270 */
[----:B------:R-:W-:Y:S01]  /*6eb0*/  ISETP.GT.U32.AND P4, PT, R5, R123, PT ;  /* 0x0000007b0500720c */ /* 0x000fe20003f84070 */
[----:B------:R-:W-:Y:S01]  /*6ec0*/  IMAD.MOV R9, RZ, RZ, -R6 ;  /* 0x000000ffff097224 */ /* 0x000fe200078e0a06 */
[----:B------:R-:W-:Y:S01]  /*6ed0*/  IABS R126, R130 ;  /* 0x00000082007e7213 */ /* 0x000fe20000000000 */
[----:B------:R-:W-:-:S04]  /*6ee0*/  IMAD.HI.U32 R6, R0, R125, RZ ;  /* 0x0000007d00067227 */ /* 0x000fc800078e00ff */
[----:B------:R-:W-:Y:S02]  /*6ef0*/  IMAD R124, R5, R9, R124 ;  /* 0x00000009057c7224 */ /* 0x000fe400078e027c */
[----:B------:R-:W-:Y:S02]  /*6f00*/  IMAD.MOV R6, RZ, RZ, -R6 ;  /* 0x000000ffff067224 */ /* 0x000fe400078e0a06 */
[----:B------:R-:W-:Y:S01]  /*6f10*/  @!P6 IMAD.IADD R121, R121, 0x1, -R5 ;  /* 0x000000017979e824 */ /* 0x000fe200078e0a05 */
[C---:B------:R-:W-:Y:S01]  /*6f20*/  ISETP.GT.U32.AND P6, PT, R5.reuse, R124, PT ;  /* 0x0000007c0500720c */ /* 0x040fe20003fc4070 */
[C---:B------:R-:W-:Y:S02]  /*6f30*/  IMAD R125, R5.reuse, R6, R125 ;  /* 0x00000006057d7224 */ /* 0x040fe400078e027d */
[----:B------:R-:W-:Y:S01]  /*6f40*/  @!P1 IMAD.MOV R119, RZ, RZ, -R119 ;  /* 0x000000ffff779224 */ /* 0x000fe200078e0a77 */
[----:B------:R-:W-:Y:S01]  /*6f50*/  ISETP.GT.U32.AND P1, PT, R5, R122, PT ;  /* 0x0000007a0500720c */ /* 0x000fe20003f24070 */
[----:B------:R-:W-:Y:S01]  /*6f60*/  @!P4 IMAD.IADD R123, R123, 0x1, -R5 ;  /* 0x000000017b7bc824 */ /* 0x000fe200078e0a05 */
[----:B------:R-:W-:Y:S01]  /*6f70*/  ISETP.GT.U32.AND P4, PT, R5, R125, PT ;  /* 0x0000007d0500720c */ /* 0x000fe20003f84070 */
[----:B------:R-:W-:-:S04]  /*6f80*/  IMAD.HI.U32 R9, R0, R127, RZ ;  /* 0x0000007f00097227 */ /* 0x000fc800078e00ff */
[----:B------:R-:W-:-:S04]  /*6f90*/  IMAD.HI.U32 R6, R0, R126, RZ ;  /* 0x0000007e00067227 */ /* 0x000fc800078e00ff */
[--C-:B------:R-:W-:Y:S01]  /*6fa0*/  @!P6 IMAD.IADD R124, R124, 0x1, -R5.reuse ;  /* 0x000000017c7ce824 */ /* 0x100fe200078e0a05 */
[----:B------:R-:W-:Y:S01]  /*6fb0*/  ISETP.GE.AND P6, PT, R11, RZ, PT ;  /* 0x000000ff0b00720c */ /* 0x000fe20003fc6270 */
[----:B------:R-:W-:Y:S01]  /*6fc0*/  @!P1 IMAD.IADD R122, R122, 0x1, -R5 ;  /* 0x000000017a7a9824 */ /* 0x000fe200078e0a05 */
[----:B------:R-:W-:Y:S01]  /*6fd0*/  ISETP.GE.AND P1, PT, R10, RZ, PT ;  /* 0x000000ff0a00720c */ /* 0x000fe20003f26270 */
[----:B------:R-:W-:Y:S01]  /*6fe0*/  IMAD.MOV R10, RZ, RZ, -R9 ;  /* 0x000000ffff0a7224 */ /* 0x000fe200078e0a09 */
[----:B------:R-:W-:Y:S01]  /*6ff0*/  LOP3.LUT R11, R2, 0xfe, RZ, 0xfc, !PT ;  /* 0x000000fe020b7812 */ /* 0x000fe200078efcff */
[----:B------:R-:W-:Y:S01]  /*7000*/  @!P4 IMAD.IADD R125, R125, 0x1, -R5 ;  /* 0x000000017d7dc824 */ /* 0x000fe200078e0a05 */
[C---:B------:R-:W-:Y:S01]  /*7010*/  ISETP.GT.U32.AND P4, PT, R5.reuse, R124, PT ;  /* 0x0000007c0500720c */ /* 0x040fe20003f84070 */
[----:B------:R-:W-:Y:S01]  /*7020*/  IMAD.MOV R6, RZ, RZ, -R6 ;  /* 0x000000ffff067224 */ /* 0x000fe200078e0a06 */
[----:B------:R-:W-:Y:S01]  /*7030*/  IABS R129, R11 ;  /* 0x0000000b00817213 */ /* 0x000fe20000000000 */
[----:B------:R-:W-:-:S02]  /*7040*/  IMAD R127, R5, R10, R127 ;  /* 0x0000000a057f7224 */ /* 0x000fc400078e027f */
[----:B------:R-:W-:Y:S01]  /*7050*/  @!P0 IMAD.MOV R121, RZ, RZ, -R121 ;  /* 0x000000ffff798224 */ /* 0x000fe200078e0a79 */
[C---:B------:R-:W-:Y:S01]  /*7060*/  ISETP.GT.U32.AND P0, PT, R5.reuse, R125, PT ;  /* 0x0000007d0500720c */ /* 0x040fe20003f04070 */
[----:B------:R-:W-:Y:S02]  /*7070*/  IMAD R126, R5, R6, R126 ;  /* 0x00000006057e7224 */ /* 0x000fe400078e027e */
[----:B------:R-:W-:-:S03]  /*7080*/  IMAD.HI.U32 R6, R0, R128, RZ ;  /* 0x0000008000067227 */ /* 0x000fc600078e00ff */
[C---:B------:R-:W-:Y:S01]  /*7090*/  ISETP.GT.U32.AND P2, PT, R5.reuse, R126, PT ;  /* 0x0000007e0500720c */ /* 0x040fe20003f44070 */
[----:B------:R-:W-:Y:S01]  /*70a0*/  @!P3 IMAD.MOV R122, RZ, RZ, -R122 ;  /* 0x000000ffff7ab224 */ /* 0x000fe200078e0a7a */
[----:B------:R-:W-:Y:S01]  /*70b0*/  ISETP.GT.U32.AND P3, PT, R5, R127, PT ;  /* 0x0000007f0500720c */ /* 0x000fe20003f64070 */
[----:B------:R-:W-:-:S04]  /*70c0*/  IMAD.HI.U32 R9, R0, R129, RZ ;  /* 0x0000008100097227 */ /* 0x000fc800078e00ff */
[----:B------:R-:W-:Y:S02]  /*70d0*/  IMAD.MOV R6, RZ, RZ, -R6 ;  /* 0x000000ffff067224 */ /* 0x000fe400078e0a06 */
[----:B------:R-:W-:Y:S01]  /*70e0*/  @!P4 IMAD.IADD R124, R124, 0x1, -R5 ;  /* 0x000000017c7cc824 */ /* 0x000fe200078e0a05 */
[----:B------:R-:W-:Y:S01]  /*70f0*/  ISETP.GE.AND P4, PT, R131, RZ, PT ;  /* 0x000000ff8300720c */ /* 0x000fe20003f86270 */
[----:B------:R-:W-:Y:S01]  /*7100*/  IMAD.MOV R10, RZ, RZ, -R9 ;  /* 0x000000ffff0a7224 */ /* 0x000fe200078e0a09 */
[----:B------:R-:W-:Y:S01]  /*7110*/  LOP3.LUT R9, R2, 0xfc, RZ, 0xfc, !PT ;  /* 0x000000fc02097812 */ /* 0x000fe200078efcff */
[----:B------:R-:W-:Y:S01]  /*7120*/  IMAD R128, R5, R6, R128 ;  /* 0x0000000605807224 */ /* 0x000fe200078e0280 */
[----:B------:R-:W-:Y:S01]  /*7130*/  IABS R131, R133 ;  /* 0x0000008500837213 */ /* 0x000fe20000000000 */
[----:B------:R-:W-:Y:S01]  /*7140*/  @!P0 IMAD.IADD R125, R125, 0x1, -R5 ;  /* 0x000000017d7d8824 */ /* 0x000fe200078e0a05 */
[----:B------:R-:W-:Y:S01]  /*7150*/  ISETP.GE.AND P0, PT, R132, RZ, PT ;  /* 0x000000ff8400720c */ /* 0x000fe20003f06270 */
[----:B------:R-:W-:-:S02]  /*7160*/  IMAD R129, R5, R10, R129 ;  /* 0x0000000a05817224 */ /* 0x000fc400078e0281 */
[----:B------:R-:W-:Y:S01]  /*7170*/  @!P1 IMAD.MOV R124, RZ, RZ, -R124 ;  /* 0x000000ffff7c9224 */ /* 0x000fe200078e0a7c */
[----:B------:R-:W-:Y:S01]  /*7180*/  ISETP.GT.U32.AND P1, PT, R5, R128, PT ;  /* 0x000000800500720c */ /* 0x000fe20003f24070 */
[----:B------:R-:W-:Y:S02]  /*7190*/  @!P3 IMAD.IADD R127, R127, 0x1, -R5 ;  /* 0x000000017f7fb824 */ /* 0x000fe400078e0a05 */
[----:B------:R-:W-:Y:S01]  /*71a0*/  @!P6 IMAD.MOV R125, RZ, RZ, -R125 ;  /* 0x000000ffff7de224 */ /* 0x000fe200078e0a7d */
[C---:B------:R-:W-:Y:S01]  /*71b0*/  ISETP.GT.U32.AND P6, PT, R5.reuse, R129, PT ;  /* 0x000000810500720c */ /* 0x040fe20003fc4070 */
[----:B------:R-:W-:Y:S01]  /*71c0*/  @!P2 IMAD.IADD R126, R126, 0x1, -R5 ;  /* 0x000000017e7ea824 */ /* 0x000fe200078e0a05 */
[C---:B------:R-:W-:Y:S01]  /*71d0*/  ISETP.GT.U32.AND P3, PT, R5.reuse, R127, PT ;  /* 0x0000007f0500720c */ /* 0x040fe20003f64070 */
[----:B------:R-:W-:Y:S01]  /*71e0*/  @!P5 IMAD.MOV R123, RZ, RZ, -R123 ;  /* 0x000000ffff7bd224 */ /* 0x000fe200078e0a7b */
[----:B------:R-:W-:Y:S02]  /*71f0*/  ISETP.GE.AND P5, PT, R130, RZ, PT ;  /* 0x000000ff8200720c */ /* 0x000fe40003fa6270 */
[----:B------:R-:W-:-:S02]  /*7200*/  ISETP.GT.U32.AND P2, PT, R5, R126, PT ;  /* 0x0000007e0500720c */ /* 0x000fc40003f44070 */
[----:B------:R-:W-:Y:S01]  /*7210*/  IABS R130, R9 ;  /* 0x0000000900827213 */ /* 0x000fe20000000000 */
[----:B------:R-:W-:-:S04]  /*7220*/  @!P1 IMAD.IADD R128, R128, 0x1, -R5 ;  /* 0x0000000180809824 */ /* 0x000fc800078e0a05 */
[----:B------:R-:W-:Y:S01]  /*7230*/  @!P6 IMAD.IADD R129, R129, 0x1, -R5 ;  /* 0x000000018181e824 */ /* 0x000fe200078e0a05 */
[----:B------:R-:W-:Y:S01]  /*7240*/  ISETP.GT.U32.AND P1, PT, R5, R128, PT ;  /* 0x000000800500720c */ /* 0x000fe20003f24070 */
[----:B------:R-:W-:-:S03]  /*7250*/  IMAD.HI.U32 R6, R0, R130, RZ ;  /* 0x0000008200067227 */ /* 0x000fc600078e00ff */
[----:B------:R-:W-:Y:S01]  /*7260*/  ISETP.GT.U32.AND P6, PT, R5, R129, PT ;  /* 0x000000810500720c */ /* 0x000fe20003fc4070 */
[----:B------:R-:W-:Y:S01]  /*7270*/  @!P3 IMAD.IADD R127, R127, 0x1, -R5 ;  /* 0x000000017f7fb824 */ /* 0x000fe200078e0a05 */
[----:B------:R-:W-:Y:S01]  /*7280*/  ISETP.GE.AND P3, PT, R9, RZ, PT ;  /* 0x000000ff0900720c */ /* 0x000fe20003f66270 */
[----:B------:R-:W-:-:S04]  /*7290*/  IMAD.HI.U32 R9, R0, R131, RZ ;  /* 0x0000008300097227 */ /* 0x000fc800078e00ff */
[----:B------:R-:W-:Y:S02]  /*72a0*/  IMAD.MOV R6, RZ, RZ, -R6 ;  /* 0x000000ffff067224 */ /* 0x000fe400078e0a06 */
[----:B------:R-:W-:Y:S01]  /*72b0*/  @!P2 IMAD.IADD R126, R126, 0x1, -R5 ;  /* 0x000000017e7ea824 */ /* 0x000fe200078e0a05 */
[----:B------:R-:W-:Y:S01]  /*72c0*/  ISETP.GE.AND P2, PT, R11, RZ, PT ;  /* 0x000000ff0b00720c */ /* 0x000fe20003f46270 */
[----:B------:R-:W-:Y:S01]  /*72d0*/  IMAD.MOV R10, RZ, RZ, -R9 ;  /* 0x000000ffff0a7224 */ /* 0x000fe200078e0a09 */
[----:B------:R-:W-:Y:S01]  /*72e0*/  LOP3.LUT R11, R2, 0xf8, RZ, 0xfc, !PT ;  /* 0x000000f8020b7812 */ /* 0x000fe200078efcff */
[C---:B------:R-:W-:Y:S02]  /*72f0*/  IMAD R130, R5.reuse, R6, R130 ;  /* 0x0000000605827224 */ /* 0x040fe400078e0282 */
[C---:B------:R-:W-:Y:S01]  /*7300*/  IMAD R131, R5.reuse, R10, R131 ;  /* 0x0000000a05837224 */ /* 0x040fe200078e0283 */
[----:B------:R-:W-:Y:S01]  /*7310*/  IABS R132, R11 ;  /* 0x0000000b00847213 */ /* 0x000fe20000000000 */
[--C-:B------:R-:W-:Y:S01]  /*7320*/  @!P1 IMAD.IADD R128, R128, 0x1, -R5.reuse ;  /* 0x0000000180809824 */ /* 0x100fe200078e0a05 */
[----:B------:R-:W-:Y:S01]  /*7330*/  ISETP.GT.U32.AND P1, PT, R5, R130, PT ;  /* 0x000000820500720c */ /* 0x000fe20003f24070 */
[----:B------:R-:W-:Y:S01]  /*7340*/  @!P6 IMAD.IADD R129, R129, 0x1, -R5 ;  /* 0x000000018181e824 */ /* 0x000fe200078e0a05 */
[----:B------:R-:W-:Y:S01]  /*7350*/  ISETP.GT.U32.AND P6, PT, R5, R131, PT ;  /* 0x000000830500720c */ /* 0x000fe20003fc4070 */
[----:B------:R-:W-:Y:S01]  /*7360*/  IMAD.HI.U32 R6, R0, R132, RZ ;  /* 0x0000008400067227 */ /* 0x000fe200078e00ff */
[----:B------:R-:W-:-:S03]  /*7370*/  LOP3.LUT R10, R2, 0xf6, RZ, 0xfc, !PT ;  /* 0x000000f6020a7812 */ /* 0x000fc600078efcff */
[----:B------:R-:W-:Y:S02]  /*7380*/  IMAD.MOV R6, RZ, RZ, -R6 ;  /* 0x000000ffff067224 */ /* 0x000fe400078e0a06 */
[----:B------:R-:W-:Y:S01]  /*7390*/  @!P5 IMAD.MOV R126, RZ, RZ, -R126 ;  /* 0x000000ffff7ed224 */ /* 0x000fe200078e0a7e */
[----:B------:R-:W-:Y:S01]  /*73a0*/  ISETP.GE.AND P5, PT, R133, RZ, PT ;  /* 0x000000ff8500720c */ /* 0x000fe20003fa6270 */
[----:B------:R-:W-:Y:S01]  /*73b0*/  IMAD R132, R5, R6, R132 ;  /* 0x0000000605847224 */ /* 0x000fe200078e0284 */
[----:B------:R-:W-:Y:S01]  /*73c0*/  IABS R133, R10 ;  /* 0x0000000a00857213 */ /* 0x000fe20000000000 */
[--C-:B------:R-:W-:Y:S02]  /*73d0*/  @!P1 IMAD.IADD R130, R130, 0x1, -R5.reuse ;  /* 0x0000000182829824 */ /* 0x100fe400078e0a05 */
[----:B------:R-:W-:Y:S01]  /*73e0*/  @!P6 IMAD.IADD R131, R131, 0x1, -R5 ;  /* 0x000000018383e824 */ /* 0x000fe200078e0a05 */
[C---:B------:R-:W-:Y:S01]  /*73f0*/  ISETP.GT.U32.AND P1, PT, R5.reuse, R132, PT ;  /* 0x000000840500720c */ /* 0x040fe20003f24070 */
[----:B------:R-:W-:Y:S01]  /*7400*/  IMAD.HI.U32 R6, R0, R133, RZ ;  /* 0x0000008500067227 */ /* 0x000fe200078e00ff */
[----:B------:R-:W-:-:S03]  /*7410*/  ISETP.GT.U32.AND P6, PT, R5, R130, PT ;  /* 0x000000820500720c */ /* 0x000fc60003fc4070 */
[----:B------:R-:W-:Y:S02]  /*7420*/  IMAD.MOV R6, RZ, RZ, -R6 ;  /* 0x000000ffff067224 */ /* 0x000fe400078e0a06 */
[----:B------:R-:W-:-:S04]  /*7430*/  IMAD.HI.U32 R9, R0, R134, RZ ;  /* 0x0000008600097227 */ /* 0x000fc800078e00ff */
[C---:B------:R-:W-:Y:S02]  /*7440*/  IMAD R133, R5.reuse, R6, R133 ;  /* 0x0000000605857224 */ /* 0x040fe400078e0285 */
[--C-:B------:R-:W-:Y:S01]  /*7450*/  @!P1 IMAD.IADD R132, R132, 0x1, -R5.reuse ;  /* 0x0000000184849824 */ /* 0x100fe200078e0a05 */
[C---:B------:R-:W-:Y:S01]  /*7460*/  ISETP.GT.U32.AND P1, PT, R5.reuse, R131, PT ;  /* 0x000000830500720c */ /* 0x040fe20003f24070 */
[----:B------:R-:W-:Y:S01]  /*7470*/  @!P6 IMAD.IADD R130, R130, 0x1, -R5 ;  /* 0x000000018282e824 */ /* 0x000fe200078e0a05 */
[----:B------:R-:W-:Y:S01]  /*7480*/  ISETP.GT.U32.AND P6, PT, R5, R133, PT ;  /* 0x000000850500720c */ /* 0x000fe20003fc4070 */
[----:B------:R-:W-:-:S04]  /*7490*/  IMAD.HI.U32 R6, R0, R135, RZ ;  /* 0x0000008700067227 */ /* 0x000fc800078e00ff */
[----:B------:R-:W-:Y:S02]  /*74a0*/  IMAD.MOV R6, RZ, RZ, -R6 ;  /* 0x000000ffff067224 */ /* 0x000fe400078e0a06 */
[----:B------:R-:W-:Y:S02]  /*74b0*/  IMAD.MOV R9, RZ, RZ, -R9 ;  /* 0x000000ffff097224 */ /* 0x000fe400078e0a09 */
[----:B------:R-:W-:Y:S02]  /*74c0*/  IMAD R135, R5, R6, R135 ;  /* 0x0000000605877224 */ /* 0x000fe400078e0287 */
[--C-:B------:R-:W-:Y:S01]  /*74d0*/  @!P1 IMAD.IADD R131, R131, 0x1, -R5.reuse ;  /* 0x0000000183839824 */ /* 0x100fe200078e0a05 */
[----:B------:R-:W-:Y:S01]  /*74e0*/  ISETP.GE.AND P1, PT, R137, RZ, PT ;  /* 0x000000ff8900720c */ /* 0x000fe20003f26270 */
[----:B------:R-:W-:Y:S01]  /*74f0*/  @!P6 IMAD.IADD R133, R133, 0x1, -R5 ;  /* 0x000000018585e824 */ /* 0x000fe200078e0a05 */
[C---:B------:R-:W-:Y:S01]  /*7500*/  ISETP.GT.U32.AND P6, PT, R5.reuse, R135, PT ;  /* 0x000000870500720c */ /* 0x040fe20003fc4070 */
[C---:B------:R-:W-:Y:S01]  /*7510*/  IMAD R134, R5.reuse, R9, R134 ;  /* 0x0000000905867224 */ /* 0x040fe200078e0286 */
[----:B------:R-:W-:Y:S01]  /*7520*/  IABS R137, R141 ;  /* 0x0000008d00897213 */ /* 0x000fe20000000000 */
[----:B------:R-:W-:Y:S01]  /*7530*/  @!P5 IMAD.MOV R131, RZ, RZ, -R131 ;  /* 0x000000ffff83d224 */ /* 0x000fe200078e0a83 */
[----:B------:R-:W-:Y:S01]  /*7540*/  ISETP.GT.U32.AND P5, PT, R5, R133, PT ;  /* 0x000000850500720c */ /* 0x000fe20003fa4070 */
[----:B------:R-:W-:-:S04]  /*7550*/  IMAD.HI.U32 R9, R0, R136, RZ ;  /* 0x0000008800097227 */ /* 0x000fc800078e00ff */
[----:B------:R-:W-:Y:S01]  /*7560*/  @!P3 IMAD.MOV R130, RZ, RZ, -R130 ;  /* 0x000000ffff82b224 */ /* 0x000fe200078e0a82 */
[----:B------:R-:W-:Y:S01]  /*7570*/  ISETP.GT.U32.AND P3, PT, R5, R134, PT ;  /* 0x000000860500720c */ /* 0x000fe20003f64070 */
[----:B------:R-:W-:Y:S02]  /*7580*/  IMAD.MOV R9, RZ, RZ, -R9 ;  /* 0x000000ffff097224 */ /* 0x000fe400078e0a09 */
[--C-:B------:R-:W-:Y:S02]  /*7590*/  @!P6 IMAD.IADD R135, R135, 0x1, -R5.reuse ;  /* 0x000000018787e824 */ /* 0x100fe400078e0a05 */
[C---:B------:R-:W-:Y:S02]  /*75a0*/  IMAD R136, R5.reuse, R9, R136 ;  /* 0x0000000905887224 */ /* 0x040fe400078e0288 */
[----:B------:R-:W-:Y:S01]  /*75b0*/  @!P0 IMAD.MOV R128, RZ, RZ, -R128 ;  /* 0x000000ffff808224 */ /* 0x000fe200078e0a80 */
[----:B------:R-:W-:Y:S01]  /*75c0*/  ISETP.GT.U32.AND P0, PT, R5, R132, PT ;  /* 0x000000840500720c */ /* 0x000fe20003f04070 */
[----:B------:R-:W-:Y:S01]  /*75d0*/  @!P5 IMAD.IADD R133, R133, 0x1, -R5 ;  /* 0x000000018585d824 */ /* 0x000fe200078e0a05 */
[C---:B------:R-:W-:Y:S01]  /*75e0*/  ISETP.GT.U32.AND P5, PT, R5.reuse, R136, PT ;  /* 0x000000880500720c */ /* 0x040fe20003fa4070 */
[----:B------:R-:W-:Y:S01]  /*75f0*/  IMAD.HI.U32 R6, R0, R137, RZ ;  /* 0x0000008900067227 */ /* 0x000fe200078e00ff */
[----:B------:R-:W-:-:S03]  /*7600*/  ISETP.GT.U32.AND P6, PT, R5, R135, PT ;  /* 0x000000870500720c */ /* 0x000fc60003fc4070 */
[----:B------:R-:W-:Y:S02]  /*7610*/  @!P3 IMAD.IADD R134, R134, 0x1, -R5 ;  /* 0x000000018686b824 */ /* 0x000fe400078e0a05 */
[----:B------:R-:W-:Y:S01]  /*7620*/  @!P4 IMAD.MOV R127, RZ, RZ, -R127 ;  /* 0x000000ffff7fc224 */ /* 0x000fe200078e0a7f */
[----:B------:R-:W-:Y:S01]  /*7630*/  ISETP.GE.AND P4, PT, R11, RZ, PT ;  /* 0x000000ff0b00720c */ /* 0x000fe20003f86270 */
[----:B------:R-:W-:Y:S01]  /*7640*/  IMAD.MOV R6, RZ, RZ, -R6 ;  /* 0x000000ffff067224 */ /* 0x000fe200078e0a06 */
[C---:B------:R-:W-:Y:S01]  /*7650*/  ISETP.GT.U32.AND P3, PT, R5.reuse, R134, PT ;  /* 0x000000860500720c */ /* 0x040fe20003f64070 */
[----:B------:R-:W-:Y:S01]  /*7660*/  @!P0 IMAD.IADD R132, R132, 0x1, -R5 ;  /* 0x0000000184848824 */ /* 0x000fe200078e0a05 */
[----:B------:R-:W-:Y:S01]  /*7670*/  ISETP.GE.AND P0, PT, R138, RZ, PT ;  /* 0x000000ff8a00720c */ /* 0x000fe20003f06270 */
[----:B------:R-:W-:Y:S01]  /*7680*/  IMAD R137, R5, R6, R137 ;  /* 0x0000000605897224 */ /* 0x000fe200078e0289 */
[----:B------:R-:W-:Y:S01]  /*7690*/  IABS R11, R145 ;  /* 0x00000091000b7213 */ /* 0x000fe20000000000 */
[--C-:B------:R-:W-:Y:S01]  /*76a0*/  @!P5 IMAD.IADD R136, R136, 0x1, -R5.reuse ;  /* 0x000000018888d824 */ /* 0x100fe200078e0a05 */
[----:B------:R-:W-:Y:S01]  /*76b0*/  IABS R138, R143 ;  /* 0x0000008f008a7213 */ /* 0x000fe20000000000 */
[----:B------:R-:W-:Y:S01]  /*76c0*/  @!P6 IMAD.IADD R135, R135, 0x1, -R5 ;  /* 0x000000018787e824 */ /* 0x000fe200078e0a05 */
[C---:B------:R-:W-:Y:S01]  /*76d0*/  ISETP.GT.U32.AND P6, PT, R5.reuse, R137, PT ;  /* 0x000000890500720c */ /* 0x040fe20003fc4070 */
[----:B------:R-:W-:Y:S01]  /*76e0*/  @!P2 IMAD.MOV R129, RZ, RZ, -R129 ;  /* 0x000000ffff81a224 */ /* 0x000fe200078e0a81 */
[----:B------:R-:W-:Y:S01]  /*76f0*/  ISETP.GE.AND P2, PT, R10, RZ, PT ;  /* 0x000000ff0a00720c */ /* 0x000fe20003f46270 */
[----:B------:R-:W-:Y:S01]  /*7700*/  @!P4 IMAD.MOV R132, RZ, RZ, -R132 ;  /* 0x000000ffff84c224 */ /* 0x000fe200078e0a84 */
[----:B------:R-:W-:Y:S01]  /*7710*/  ISETP.GT.U32.AND P4, PT, R5, R136, PT ;  /* 0x000000880500720c */ /* 0x000fe20003f84070 */
[----:B------:R-:W-:Y:S01]  /*7720*/  IMAD.HI.U32 R9, R0, R139, RZ ;  /* 0x0000008b00097227 */ /* 0x000fe200078e00ff */
[----:B------:R-:W-:-:S03]  /*7730*/  ISETP.GE.AND P5, PT, R141, RZ, PT ;  /* 0x000000ff8d00720c */ /* 0x000fc60003fa6270 */
[----:B------:R-:W-:-:S04]  /*7740*/  IMAD.HI.U32 R10, R0, R11, RZ ;  /* 0x0000000b000a7227 */ /* 0x000fc800078e00ff */
[----:B------:R-:W-:Y:S01]  /*7750*/  @!P3 IMAD.IADD R134, R134, 0x1, -R5 ;  /* 0x000000018686b824 */ /* 0x000fe200078e0a05 */
[----:B------:R-:W-:Y:S01]  /*7760*/  ISETP.GE.AND P3, PT, R140, RZ, PT ;  /* 0x000000ff8c00720c */ /* 0x000fe20003f66270 */
[----:B------:R-:W-:-:S04]  /*7770*/  IMAD.HI.U32 R6, R0, R138, RZ ;  /* 0x0000008a00067227 */ /* 0x000fc800078e00ff */
[----:B------:R-:W-:Y:S01]  /*7780*/  IMAD.MOV R140, RZ, RZ, -R9 ;  /* 0x000000ffff8c7224 */ /* 0x000fe200078e0a09 */
[C---:B------:R-:W-:Y:S01]  /*7790*/  LOP3.LUT R9, R2.reuse, 0xe6, RZ, 0xfc, !PT ;  /* 0x000000e602097812 */ /* 0x040fe200078efcff */
[----:B------:R-:W-:Y:S02]  /*77a0*/  IMAD.MOV R10, RZ, RZ, -R10 ;  /* 0x000000ffff0a7224 */ /* 0x000fe400078e0a0a */
[----:B------:R-:W-:Y:S01]  /*77b0*/  IMAD.MOV R6, RZ, RZ, -R6 ;  /* 0x000000ffff067224 */ /* 0x000fe200078e0a06 */
[----:B------:R-:W-:Y:S01]  /*77c0*/  IABS R141, R9 ;  /* 0x00000009008d7213 */ /* 0x000fe20000000000 */
[C---:B------:R-:W-:Y:S02]  /*77d0*/  IMAD R139, R5.reuse, R140, R139 ;  /* 0x0000008c058b7224 */ /* 0x040fe400078e028b */
[C---:B------:R-:W-:Y:S01]  /*77e0*/  IMAD R140, R5.reuse, R10, R11 ;  /* 0x0000000a058c7224 */ /* 0x040fe200078e020b */
[----:B------:R-:W-:Y:S01]  /*77f0*/  LOP3.LUT R11, R2, 0xe4, RZ, 0xfc, !PT ;  /* 0x000000e4020b7812 */ /* 0x000fe200078efcff */
[----:B------:R-:W-:-:S02]  /*7800*/  IMAD R138, R5, R6, R138 ;  /* 0x00000006058a7224 */ /* 0x000fc400078e028a */
[--C-:B------:R-:W-:Y:S01]  /*7810*/  @!P6 IMAD.IADD R137, R137, 0x1, -R5.reuse ;  /* 0x000000018989e824 */ /* 0x100fe200078e0a05 */
[----:B------:R-:W-:Y:S01]  /*7820*/  IABS R142, R11 ;  /* 0x0000000b008e7213 */ /* 0x000fe20000000000 */
[----:B------:R-:W-:Y:S01]  /*7830*/  @!P4 IMAD.IADD R136, R136, 0x1, -R5 ;  /* 0x000000018888c824 */ /* 0x000fe200078e0a05 */
[C---:B------:R-:W-:Y:S01]  /*7840*/  ISETP.GT.U32.AND P4, PT, R5.reuse, R140, PT ;  /* 0x0000008c0500720c */ /* 0x040fe20003f84070 */
[----:B------:R-:W-:Y:S01]  /*7850*/  @!P2 IMAD.MOV R133, RZ, RZ, -R133 ;  /* 0x000000ffff85a224 */ /* 0x000fe200078e0a85 */
[C---:B------:R-:W-:Y:S01]  /*7860*/  ISETP.GT.U32.AND P6, PT, R5.reuse, R137, PT ;  /* 0x000000890500720c */ /* 0x040fe20003fc4070 */
[----:B------:R-:W-:Y:S01]  /*7870*/  @!P1 IMAD.MOV R134, RZ, RZ, -R134 ;  /* 0x000000ffff869224 */ /* 0x000fe200078e0a86 */
[C---:B------:R-:W-:Y:S01]  /*7880*/  ISETP.GT.U32.AND P2, PT, R5.reuse, R138, PT ;  /* 0x0000008a0500720c */ /* 0x040fe20003f44070 */
[----:B------:R-:W-:Y:S01]  /*7890*/  IMAD.HI.U32 R6, R0, R141, RZ ;  /* 0x0000008d00067227 */ /* 0x000fe200078e00ff */
[----:B------:R-:W-:-:S03]  /*78a0*/  ISETP.GT.U32.AND P1, PT, R5, R139, PT ;  /* 0x0000008b0500720c */ /* 0x000fc60003f24070 */
[----:B------:R-:W-:Y:S02]  /*78b0*/  IMAD.MOV R10, RZ, RZ, -R6 ;  /* 0x000000ffff0a7224 */ /* 0x000fe400078e0a06 */
[----:B------:R-:W-:Y:S02]  /*78c0*/  @!P3 IMAD.MOV R136, RZ, RZ, -R136 ;  /* 0x000000ffff88b224 */ /* 0x000fe400078e0a88 */
[--C-:B------:R-:W-:Y:S02]  /*78d0*/  @!P4 IMAD.IADD R140, R140, 0x1, -R5.reuse ;  /* 0x000000018c8cc824 */ /* 0x100fe400078e0a05 */
[--C-:B------:R-:W-:Y:S01]  /*78e0*/  @!P6 IMAD.IADD R137, R137, 0x1, -R5.reuse ;  /* 0x000000018989e824 */ /* 0x100fe200078e0a05 */
[----:B------:R-:W-:Y:S01]  /*78f0*/  ISETP.GE.AND P6, PT, R144, RZ, PT ;  /* 0x000000ff9000720c */ /* 0x000fe20003fc6270 */
[----:B------:R-:W-:Y:S01]  /*7900*/  @!P2 IMAD.IADD R138, R138, 0x1, -R5 ;  /* 0x000000018a8aa824 */ /* 0x000fe200078e0a05 */
[C---:B------:R-:W-:Y:S01]  /*7910*/  ISETP.GT.U32.AND P3, PT, R5.reuse, R140, PT ;  /* 0x0000008c0500720c */ /* 0x040fe20003f64070 */
[----:B------:R-:W-:Y:S01]  /*7920*/  IMAD R141, R5, R10, R141 ;  /* 0x0000000a058d7224 */ /* 0x000fe200078e028d */
[----:B------:R-:W-:Y:S01]  /*7930*/  LOP3.LUT R10, R2, 0xe2, RZ, 0xfc, !PT ;  /* 0x000000e2020a7812 */ /* 0x000fe200078efcff */
[----:B------:R-:W-:Y:S01]  /*7940*/  @!P1 IMAD.IADD R139, R139, 0x1, -R5 ;  /* 0x000000018b8b9824 */ /* 0x000fe200078e0a05 */
[C---:B------:R-:W-:Y:S01]  /*7950*/  ISETP.GT.U32.AND P1, PT, R5.reuse, R138, PT ;  /* 0x0000008a0500720c */ /* 0x040fe20003f24070 */
[----:B------:R-:W-:Y:S01]  /*7960*/  @!P5 IMAD.MOV R137, RZ, RZ, -R137 ;  /* 0x000000ffff89d224 */ /* 0x000fe200078e0a89 */
[----:B------:R-:W-:Y:S01]  /*7970*/  ISETP.GT.U32.AND P5, PT, R5, R141, PT ;  /* 0x0000008d0500720c */ /* 0x000fe20003fa4070 */
[----:B------:R-:W-:Y:S01]  /*7980*/  @!P0 IMAD.MOV R135, RZ, RZ, -R135 ;  /* 0x000000ffff878224 */ /* 0x000fe200078e0a87 */
[----:B------:R-:W-:Y:S01]  /*7990*/  ISETP.GE.AND P0, PT, R143, RZ, PT ;  /* 0x000000ff8f00720c */ /* 0x000fe20003f06270 */
[----:B------:R-:W-:Y:S01]  /*79a0*/  IMAD.HI.U32 R6, R0, R142, RZ ;  /* 0x0000008e00067227 */ /* 0x000fe200078e00ff */
[----:B------:R-:W-:-:S02]  /*79b0*/  ISETP.GT.U32.AND P4, PT, R5, R139, PT ;  /* 0x0000008b0500720c */ /* 0x000fc40003f84070 */
[----:B------:R-:W-:Y:S01]  /*79c0*/  IABS R143, R10 ;  /* 0x0000000a008f7213 */ /* 0x000fe20000000000 */
[----:B------:R-:W-:Y:S01]  /*79d0*/  IMAD.MOV R6, RZ, RZ, -R6 ;  /* 0x000000ffff067224 */ /* 0x000fe200078e0a06 */
[----:B------:R-:W-:Y:S01]  /*79e0*/  ISETP.GE.AND P2, PT, R145, RZ, PT ;  /* 0x000000ff9100720c */ /* 0x000fe20003f46270 */
[--C-:B------:R-:W-:Y:S01]  /*79f0*/  @!P3 IMAD.IADD R140, R140, 0x1, -R5.reuse ;  /* 0x000000018c8cb824 */ /* 0x100fe200078e0a05 */
[----:B------:R-:W-:Y:S01]  /*7a00*/  ISETP.GE.AND P3, PT, R11, RZ, PT ;  /* 0x000000ff0b00720c */ /* 0x000fe20003f66270 */
[----:B------:R-:W-:Y:S01]  /*7a10*/  IMAD R142, R5, R6, R142 ;  /* 0x00000006058e7224 */ /* 0x000fe200078e028e */
[----:B------:R-:W-:Y:S01]  /*7a20*/  LOP3.LUT R11, R2, 0xde, RZ, 0xfc, !PT ;  /* 0x000000de020b7812 */ /* 0x000fe200078efcff */
[----:B------:R-:W-:Y:S01]  /*7a30*/  @!P1 IMAD.IADD R138, R138, 0x1, -R5 ;  /* 0x000000018a8a9824 */ /* 0x000fe200078e0a05 */
[----:B------:R-:W-:Y:S01]  /*7a40*/  ISETP.GE.AND P1, PT, R9, RZ, PT ;  /* 0x000000ff0900720c */ /* 0x000fe20003f26270 */
[----:B------:R-:W-:Y:S01]  /*7a50*/  IMAD.HI.U32 R6, R0, R143, RZ ;  /* 0x0000008f00067227 */ /* 0x000fe200078e00ff */
[----:B------:R-:W-:-:S02]  /*7a60*/  IABS R145, R11 ;  /* 0x0000000b00917213 */ /* 0x000fc40000000000 */
[----:B------:R-:W-:Y:S01]  /*7a70*/  IABS R144, R146 ;  /* 0x0000009200907213 */ /* 0x000fe20000000000 */
[--C-:B------:R-:W-:Y:S01]  /*7a80*/  @!P5 IMAD.IADD R141, R141, 0x1, -R5.reuse ;  /* 0x000000018d8dd824 */ /* 0x100fe200078e0a05 */
[----:B------:R-:W-:Y:S01]  /*7a90*/  ISETP.GE.AND P5, PT, R10, RZ, PT ;  /* 0x000000ff0a00720c */ /* 0x000fe20003fa6270 */
[----:B------:R-:W-:Y:S01]  /*7aa0*/  @!P4 IMAD.IADD R139, R139, 0x1, -R5 ;  /* 0x000000018b8bc824 */ /* 0x000fe200078e0a05 */
[C---:B------:R-:W-:Y:S01]  /*7ab0*/  ISETP.GT.U32.AND P4, PT, R5.reuse, R142, PT ;  /* 0x0000008e0500720c */ /* 0x040fe20003f84070 */
[----:B------:R-:W-:Y:S02]  /*7ac0*/  IMAD.MOV R6, RZ, RZ, -R6 ;  /* 0x000000ffff067224 */ /* 0x000fe400078e0a06 */
[----:B------:R-:W-:Y:S01]  /*7ad0*/  @!P0 IMAD.MOV R138, RZ, RZ, -R138 ;  /* 0x000000ffff8a8224 */ /* 0x000fe200078e0a8a */
[C---:B------:R-:W-:Y:S01]  /*7ae0*/  ISETP.GT.U32.AND P0, PT, R5.reuse, R141, PT ;  /* 0x0000008d0500720c */ /* 0x040fe20003f04070 */
[----:B------:R-:W-:Y:S02]  /*7af0*/  IMAD R143, R5, R6, R143 ;  /* 0x00000006058f7224 */ /* 0x000fe400078e028f */
[----:B------:R-:W-:-:S04]  /*7b00*/  IMAD.HI.U32 R6, R0, R145, RZ ;  /* 0x0000009100067227 */ /* 0x000fc800078e00ff */
[----:B------:R-:W-:Y:S01]  /*7b10*/  @!P6 IMAD.MOV R139, RZ, RZ, -R139 ;  /* 0x000000ffff8be224 */ /* 0x000fe200078e0a8b */
[----:B------:R-:W-:Y:S01]  /*7b20*/  ISETP.GT.U32.AND P6, PT, R5, R143, PT ;  /* 0x0000008f0500720c */ /* 0x000fe20003fc4070 */
[----:B------:R-:W-:Y:S02]  /*7b30*/  IMAD.MOV R6, RZ, RZ, -R6 ;  /* 0x000000ffff067224 */ /* 0x000fe400078e0a06 */
[--C-:B------:R-:W-:Y:S02]  /*7b40*/  @!P4 IMAD.IADD R142, R142, 0x1, -R5.reuse ;  /* 0x000000018e8ec824 */ /* 0x100fe400078e0a05 */
[----:B------:R-:W-:Y:S02]  /*7b50*/  @!P0 IMAD.IADD R141, R141, 0x1, -R5 ;  /* 0x000000018d8d8824 */ /* 0x000fe400078e0a05 */
[C---:B------:R-:W-:Y:S01]  /*7b60*/  IMAD R145, R5.reuse, R6, R145 ;  /* 0x0000000605917224 */ /* 0x040fe200078e0291 */
[----:B------:R-:W-:Y:S01]  /*7b70*/  ISETP.GT.U32.AND P4, PT, R5, R142, PT ;  /* 0x0000008e0500720c */ /* 0x000fe20003f84070 */
[----:B------:R-:W-:-:S02]  /*7b80*/  @!P1 IMAD.MOV R141, RZ, RZ, -R141 ;  /* 0x000000ffff8d9224 */ /* 0x000fc400078e0a8d */
[----:B------:R-:W-:Y:S01]  /*7b90*/  IMAD.HI.U32 R9, R0, R144, RZ ;  /* 0x0000009000097227 */ /* 0x000fe200078e00ff */
[----:B------:R-:W-:-:S03]  /*7ba0*/  ISETP.GT.U32.AND P1, PT, R5, R145, PT ;  /* 0x000000910500720c */ /* 0x000fc60003f24070 */
[----:B------:R-:W-:Y:S02]  /*7bb0*/  @!P6 IMAD.IADD R143, R143, 0x1, -R5 ;  /* 0x000000018f8fe824 */ /* 0x000fe400078e0a05 */
[----:B------:R-:W-:Y:S02]  /*7bc0*/  IMAD.MOV R9, RZ, RZ, -R9 ;  /* 0x000000ffff097224 */ /* 0x000fe400078e0a09 */
[----:B------:R-:W-:Y:S01]  /*7bd0*/  @!P2 IMAD.MOV R140, RZ, RZ, -R140 ;  /* 0x000000ffff8ca224 */ /* 0x000fe200078e0a8c */
[C---:B------:R-:W-:Y:S01]  /*7be0*/  ISETP.GT.U32.AND P6, PT, R5.reuse, R143, PT ;  /* 0x0000008f0500720c */ /* 0x040fe20003fc4070 */
[----:B------:R-:W-:Y:S01]  /*7bf0*/  IMAD R144, R5, R9, R144 ;  /* 0x0000000905907224 */ /* 0x000fe200078e0290 */
[----:B------:R-:W-:Y:S01]  /*7c00*/  LOP3.LUT R9, R2, 0xdc, RZ, 0xfc, !PT ;  /* 0x000000dc02097812 */ /* 0x000fe200078efcff */
[--C-:B------:R-:W-:Y:S01]  /*7c10*/  @!P4 IMAD.IADD R142, R142, 0x1, -R5.reuse ;  /* 0x000000018e8ec824 */ /* 0x100fe200078e0a05 */
[----:B------:R-:W-:Y:S01]  /*7c20*/  ISETP.GE.AND P2, PT, R146, RZ, PT ;  /* 0x000000ff9200720c */ /* 0x000fe20003f46270 */
[----:B------:R-:W-:Y:S01]  /*7c30*/  @!P1 IMAD.IADD R145, R145, 0x1, -R5 ;  /* 0x0000000191919824 */ /* 0x000fe200078e0a05 */
[----:B------:R-:W-:Y:S01]  /*7c40*/  ISETP.GT.U32.AND P0, PT, R5, R144, PT ;  /* 0x000000900500720c */ /* 0x000fe20003f04070 */
[----:B------:R-:W-:Y:S01]  /*7c50*/  @!P3 IMAD.MOV R142, RZ, RZ, -R142 ;  /* 0x000000ffff8eb224 */ /* 0x000fe200078e0a8e */
[----:B------:R-:W-:-:S02]  /*7c60*/  IABS R146, R9 ;  /* 0x0000000900927213 */ /* 0x000fc40000000000 */
[----:B------:R-:W-:Y:S01]  /*7c70*/  ISETP.GE.AND P3, PT, R9, RZ, PT ;  /* 0x000000ff0900720c */ /* 0x000fe20003f66270 */
[----:B------:R-:W-:Y:S01]  /*7c80*/  IMAD.HI.U32 R9, R0, R147, RZ ;  /* 0x0000009300097227 */ /* 0x000fe200078e00ff */
[----:B------:R-:W-:Y:S02]  /*7c90*/  ISETP.GT.U32.AND P1, PT, R5, R145, PT ;  /* 0x000000910500720c */ /* 0x000fe40003f24070 */
[----:B------:R-:W-:Y:S01]  /*7ca0*/  ISETP.GE.AND P4, PT, R11, RZ, PT ;  /* 0x000000ff0b00720c */ /* 0x000fe20003f86270 */
[----:B------:R-:W-:Y:S01]  /*7cb0*/  @!P6 IMAD.IADD R143, R143, 0x1, -R5 ;  /* 0x000000018f8fe824 */ /* 0x000fe200078e0a05 */
[----:B------:R-:W-:Y:S01]  /*7cc0*/  ISETP.GE.AND P6, PT, R148, RZ, PT ;  /* 0x000000ff9400720c */ /* 0x000fe20003fc6270 */
[----:B------:R-:W-:Y:S01]  /*7cd0*/  IMAD.MOV R148, RZ, RZ, -R9 ;  /* 0x000000ffff947224 */ /* 0x000fe200078e0a09 */
[----:B------:R-:W-:Y:S01]  /*7ce0*/  IABS R11, R149 ;  /* 0x00000095000b7213 */ /* 0x000fe20000000000 */
[----:B------:R-:W-:Y:S02]  /*7cf0*/  @!P0 IMAD.IADD R144, R144, 0x1, -R5 ;  /* 0x0000000190908824 */ /* 0x000fe400078e0a05 */
[----:B------:R-:W-:-:S02]  /*7d00*/  IMAD R147, R5, R148, R147 ;  /* 0x0000009405937224 */ /* 0x000fc400078e0293 */
[----:B------:R-:W-:Y:S01]  /*7d10*/  IMAD.HI.U32 R6, R0, R146, RZ ;  /* 0x0000009200067227 */ /* 0x000fe200078e00ff */
[----:B------:R-:W-:-:S03]  /*7d20*/  ISETP.GT.U32.AND P0, PT, R5, R144, PT ;  /* 0x000000900500720c */ /* 0x000fc60003f04070 */
[----:B------:R-:W-:Y:S01]  /*7d30*/  @!P1 IMAD.IADD R145, R145, 0x1, -R5 ;  /* 0x0000000191919824 */ /* 0x000fe200078e0a05 */
[C---:B------:R-:W-:Y:S01]  /*7d40*/  ISETP.GT.U32.AND P1, PT, R5.reuse, R147, PT ;  /* 0x000000930500720c */ /* 0x040fe20003f24070 */
[----:B------:R-:W-:Y:S02]  /*7d50*/  IMAD.MOV R6, RZ, RZ, -R6 ;  /* 0x000000ffff067224 */ /* 0x000fe400078e0a06 */
[----:B------:R-:W-:Y:S02]  /*7d60*/  @!P5 IMAD.MOV R143, RZ, RZ, -R143 ;  /* 0x000000ffff8fd224 */ /* 0x000fe400078e0a8f */
[----:B------:R-:W-:Y:S01]  /*7d70*/  IMAD R146, R5, R6, R146 ;  /* 0x0000000605927224 */ /* 0x000fe200078e0292 */
[----:B------:R-:W-:Y:S01]  /*7d80*/  LOP3.LUT R6, R2, 0xd6, RZ, 0xfc, !PT ;  /* 0x000000d602067812 */ /* 0x000fe200078efcff */
[----:B------:R-:W-:-:S03]  /*7d90*/  IMAD.HI.U32 R10, R0, R11, RZ ;  /* 0x0000000b000a7227 */ /* 0x000fc600078e00ff */
[----:B------:R-:W-:Y:S01]  /*7da0*/  ISETP.GT.U32.AND P5, PT, R5, R146, PT ;  /* 0x000000920500720c */ /* 0x000fe20003fa4070 */
[--C-:B------:R-:W-:Y:S01]  /*7db0*/  @!P0 IMAD.IADD R144, R144, 0x1, -R5.reuse ;  /* 0x0000000190908824 */ /* 0x100fe200078e0a05 */
[----:B------:R-:W-:Y:S01]  /*7dc0*/  ISETP.GE.AND P0, PT, R149, RZ, PT ;  /* 0x000000ff9500720c */ /* 0x000fe20003f06270 */
[----:B------:R-:W-:Y:S01]  /*7dd0*/  @!P1 IMAD.IADD R147, R147, 0x1, -R5 ;  /* 0x0000000193939824 */ /* 0x000fe200078e0a05 */
[----:B------:R-:W-:Y:S01]  /*7de0*/  IABS R149, R6 ;  /* 0x0000000600957213 */ /* 0x000fe20000000000 */
[----:B------:R-:W-:Y:S01]  /*7df0*/  @!P2 IMAD.MOV R144, RZ, RZ, -R144 ;  /* 0x000000ffff90a224 */ /* 0x000fe200078e0a90 */
[----:B------:R-:W-:Y:S01]  /*7e00*/  ISETP.GE.AND P2, PT, R6, RZ, PT ;  /* 0x000000ff0600720c */ /* 0x000fe20003f46270 */
[----:B------:R-:W-:Y:S01]  /*7e10*/  IMAD.MOV R10, RZ, RZ, -R10 ;  /* 0x000000ffff0a7224 */ /* 0x000fe200078e0a0a */
[----:B------:R-:W-:Y:S01]  /*7e20*/  ISETP.GT.U32.AND P1, PT, R5, R147, PT ;  /* 0x000000930500720c */ /* 0x000fe20003f24070 */
[----:B------:R-:W-:-:S04]  /*7e30*/  IMAD.HI.U32 R6, R0, R149, RZ ;  /* 0x0000009500067227 */ /* 0x000fc800078e00ff */
[C---:B------:R-:W-:Y:S02]  /*7e40*/  IMAD R148, R5.reuse, R10, R11 ;  /* 0x0000000a05947224 */ /* 0x040fe400078e020b */
[----:B------:R-:W-:Y:S02]  /*7e50*/  IMAD.MOV R6, RZ, RZ, -R6 ;  /* 0x000000ffff067224 */ /* 0x000fe400078e0a06 */
[----:B------:R-:W-:Y:S02]  /*7e60*/  @!P5 IMAD.IADD R146, R146, 0x1, -R5 ;  /* 0x000000019292d824 */ /* 0x000fe400078e0a05 */
[----:B------:R-:W-:Y:S01]  /*7e70*/  @!P4 IMAD.MOV R145, RZ, RZ, -R145 ;  /* 0x000000ffff91c224 */ /* 0x000fe200078e0a91 */
[C---:B------:R-:W-:Y:S01]  /*7e80*/  ISETP.GT.U32.AND P4, PT, R5.reuse, R148, PT ;  /* 0x000000940500720c */ /* 0x040fe20003f84070 */
[C---:B------:R-:W-:Y:S01]  /*7e90*/  IMAD R149, R5.reuse, R6, R149 ;  /* 0x0000000605957224 */ /* 0x040fe200078e0295 */
[----:B------:R-:W-:Y:S01]  /*7ea0*/  ISETP.GT.U32.AND P5, PT, R5, R146, PT ;  /* 0x000000920500720c */ /* 0x000fe20003fa4070 */
[----:B------:R-:W-:-:S02]  /*7eb0*/  @!P1 IMAD.IADD R147, R147, 0x1, -R5 ;  /* 0x0000000193939824 */ /* 0x000fc400078e0a05 */
[----:B------:R-:W-:Y:S01]  /*7ec0*/  IMAD.HI.U32 R9, R0, R150, RZ ;  /* 0x0000009600097227 */ /* 0x000fe200078e00ff */
[----:B------:R-:W-:-:S03]  /*7ed0*/  ISETP.GT.U32.AND P1, PT, R5, R149, PT ;  /* 0x000000950500720c */ /* 0x000fc60003f24070 */
[----:B------:R-:W-:-:S04]  /*7ee0*/  IMAD.HI.U32 R11, R0, R152, RZ ;  /* 0x00000098000b7227 */ /* 0x000fc800078e00ff */
[----:B------:R-:W-:Y:S02]  /*7ef0*/  IMAD.MOV R9, RZ, RZ, -R9 ;  /* 0x000000ffff097224 */ /* 0x000fe400078e0a09 */
[----:B------:R-:W-:Y:S02]  /*7f00*/  IMAD.MOV R11, RZ, RZ, -R11 ;  /* 0x000000ffff0b7224 */ /* 0x000fe400078e0a0b */
[C---:B------:R-:W-:Y:S02]  /*7f10*/  IMAD R150, R5.reuse, R9, R150 ;  /* 0x0000000905967224 */ /* 0x040fe400078e0296 */
[C---:B------:R-:W-:Y:S01]  /*7f20*/  IMAD R152, R5.reuse, R11, R152 ;  /* 0x0000000b05987224 */ /* 0x040fe200078e0298 */
[----:B------:R-:W-:Y:S01]  /*7f30*/  LOP3.LUT R11, R2, 0xce, RZ, 0xfc, !PT ;  /* 0x000000ce020b7812 */ /* 0x000fe200078efcff */
[--C-:B------:R-:W-:Y:S01]  /*7f40*/  @!P4 IMAD.IADD R148, R148, 0x1, -R5.reuse ;  /* 0x000000019494c824 */ /* 0x100fe200078e0a05 */
[----:B------:R-:W-:Y:S01]  /*7f50*/  ISETP.GT.U32.AND P4, PT, R5, R150, PT ;  /* 0x000000960500720c */ /* 0x000fe20003f84070 */
[--C-:B------:R-:W-:Y:S01]  /*7f60*/  @!P5 IMAD.IADD R146, R146, 0x1, -R5.reuse ;  /* 0x000000019292d824 */ /* 0x100fe200078e0a05 */
[----:B------:R-:W-:Y:S01]  /*7f70*/  ISETP.GE.AND P5, PT, R153, RZ, PT ;  /* 0x000000ff9900720c */ /* 0x000fe20003fa6270 */
[----:B------:R-:W-:Y:S01]  /*7f80*/  @!P1 IMAD.IADD R149, R149, 0x1, -R5 ;  /* 0x0000000195959824 */ /* 0x000fe200078e0a05 */
[----:B------:R-:W-:Y:S01]  /*7f90*/  IABS R153, R11 ;  /* 0x0000000b00997213 */ /* 0x000fe20000000000 */
[----:B------:R-:W-:Y:S01]  /*7fa0*/  IMAD.HI.U32 R10, R0, R151, RZ ;  /* 0x00000097000a7227 */ /* 0x000fe200078e00ff */
[----:B------:R-:W-:-:S03]  /*7fb0*/  ISETP.GT.U32.AND P1, PT, R5, R148, PT ;  /* 0x000000940500720c */ /* 0x000fc60003f24070 */
[----:B------:R-:W-:Y:S01]  /*7fc0*/  @!P3 IMAD.MOV R146, RZ, RZ, -R146 ;  /* 0x000000ffff92b224 */ /* 0x000fe200078e0a92 */
[----:B------:R-:W-:Y:S01]  /*7fd0*/  ISETP.GT.U32.AND P3, PT, R5, R149, PT ;  /* 0x000000950500720c */ /* 0x000fe20003f64070 */
[----:B------:R-:W-:Y:S02]  /*7fe0*/  IMAD.MOV R10, RZ, RZ, -R10 ;  /* 0x000000ffff0a7224 */ /* 0x000fe400078e0a0a */
[----:B------:R-:W-:-:S04]  /*7ff0*/  IMAD.HI.U32 R6, R0, R153, RZ ;  /* 0x0000009900067227 */ /* 0x000fc800078e00ff */
[C---:B------:R-:W-:Y:S02]  /*8000*/  IMAD R151, R5.reuse, R10, R151 ;  /* 0x0000000a05977224 */ /* 0x040fe400078e0297 */
[----:B------:R-:W-:Y:S02]  /*8010*/  IMAD.MOV R6, RZ, RZ, -R6 ;  /* 0x000000ffff067224 */ /* 0x000fe400078e0a06 */
[----:B------:R-:W-:Y:S02]  /*8020*/  @!P4 IMAD.IADD R150, R150, 0x1, -R5 ;  /* 0x000000019696c824 */ /* 0x000fe400078e0a05 */
[----:B------:R-:W-:Y:S01]  /*8030*/  @!P6 IMAD.MOV R147, RZ, RZ, -R147 ;  /* 0x000000ffff93e224 */ /* 0x000fe200078e0a93 */
[C---:B------:R-:W-:Y:S01]  /*8040*/  ISETP.GT.U32.AND P6, PT, R5.reuse, R151, PT ;  /* 0x000000970500720c */ /* 0x040fe20003fc4070 */
[----:B------:R-:W-:Y:S01]  /*8050*/  @!P1 IMAD.IADD R148, R148, 0x1, -R5 ;  /* 0x0000000194949824 */ /* 0x000fe200078e0a05 */
[C---:B------:R-:W-:Y:S01]  /*8060*/  ISETP.GT.U32.AND P1, PT, R5.reuse, R152, PT ;  /* 0x000000980500720c */ /* 0x040fe20003f24070 */
[C---:B------:R-:W-:Y:S01]  /*8070*/  IMAD R153, R5.reuse, R6, R153 ;  /* 0x0000000605997224 */ /* 0x040fe200078e0299 */
[----:B------:R-:W-:Y:S01]  /*8080*/  ISETP.GT.U32.AND P4, PT, R5, R150, PT ;  /* 0x000000960500720c */ /* 0x000fe20003f84070 */
[----:B------:R-:W-:-:S02]  /*8090*/  @!P3 IMAD.IADD R149, R149, 0x1, -R5 ;  /* 0x000000019595b824 */ /* 0x000fc400078e0a05 */
[----:B------:R-:W-:Y:S01]  /*80a0*/  IMAD.HI.U32 R9, R0, R154, RZ ;  /* 0x0000009a00097227 */ /* 0x000fe200078e00ff */
[----:B------:R-:W-:-:S03]  /*80b0*/  ISETP.GT.U32.AND P3, PT, R5, R153, PT ;  /* 0x000000990500720c */ /* 0x000fc60003f64070 */
[----:B------:R-:W-:Y:S02]  /*80c0*/  IMAD.MOV R10, RZ, RZ, -R9 ;  /* 0x000000ffff0a7224 */ /* 0x000fe400078e0a09 */
[--C-:B------:R-:W-:Y:S01]  /*80d0*/  @!P6 IMAD.IADD R151, R151, 0x1, -R5.reuse ;  /* 0x000000019797e824 */ /* 0x100fe200078e0a05 */
[----:B------:R-:W-:Y:S01]  /*80e0*/  ISETP.GE.AND P6, PT, R157, RZ, PT ;  /* 0x000000ff9d00720c */ /* 0x000fe20003fc6270 */
[C---:B------:R-:W-:Y:S01]  /*80f0*/  IMAD R154, R5.reuse, R10, R154 ;  /* 0x0000000a059a7224 */ /* 0x040fe200078e029a */
[----:B------:R-:W-:Y:S01]  /*8100*/  LOP3.LUT R10, R2, 0xc6, RZ, 0xfc, !PT ;  /* 0x000000c6020a7812 */ /* 0x000fe200078efcff */
[--C-:B------:R-:W-:Y:S01]  /*8110*/  @!P1 IMAD.IADD R152, R152, 0x1, -R5.reuse ;  /* 0x0000000198989824 */ /* 0x100fe200078e0a05 */
[----:B------:R-:W-:Y:S01]  /*8120*/  ISETP.GE.AND P1, PT, R158, RZ, PT ;  /* 0x000000ff9e00720c */ /* 0x000fe20003f26270 */
[----:B------:R-:W-:Y:S01]  /*8130*/  IMAD.HI.U32 R6, R0, R155, RZ ;  /* 0x0000009b00067227 */ /* 0x000fe200078e00ff */
[----:B------:R-:W-:Y:S02]  /*8140*/  IABS R157, R10 ;  /* 0x0000000a009d7213 */ /* 0x000fe40000000000 */
[----:B------:R-:W-:Y:S01]  /*8150*/  IABS R158, R162 ;  /* 0x000000a2009e7213 */ /* 0x000fe20000000000 */
[--C-:B------:R-:W-:Y:S01]  /*8160*/  @!P4 IMAD.IADD R150, R150, 0x1, -R5.reuse ;  /* 0x000000019696c824 */ /* 0x100fe200078e0a05 */
[----:B------:R-:W-:Y:S01]  /*8170*/  ISETP.GT.U32.AND P4, PT, R5, R154, PT ;  /* 0x0000009a0500720c */ /* 0x000fe20003f84070 */
[----:B------:R-:W-:Y:S01]  /*8180*/  @!P3 IMAD.IADD R153, R153, 0x1, -R5 ;  /* 0x000000019999b824 */ /* 0x000fe200078e0a05 */
[C---:B------:R-:W-:Y:S01]  /*8190*/  ISETP.GT.U32.AND P3, PT, R5.reuse, R151, PT ;  /* 0x000000970500720c */ /* 0x040fe20003f64070 */
[----:B------:R-:W-:Y:S01]  /*81a0*/  @!P0 IMAD.MOV R148, RZ, RZ, -R148 ;  /* 0x000000ffff948224 */ /* 0x000fe200078e0a94 */
[----:B------:R-:W-:Y:S01]  /*81b0*/  ISETP.GT.U32.AND P0, PT, R5, R152, PT ;  /* 0x000000980500720c */ /* 0x000fe20003f04070 */
[----:B------:R-:W-:-:S04]  /*81c0*/  IMAD.HI.U32 R9, R0, R156, RZ ;  /* 0x0000009c00097227 */ /* 0x000fc800078e00ff */
[----:B------:R-:W-:Y:S02]  /*81d0*/  IMAD.MOV R6, RZ, RZ, -R6 ;  /* 0x000000ffff067224 */ /* 0x000fe400078e0a06 */
[----:B------:R-:W-:Y:S02]  /*81e0*/  IMAD.MOV R9, RZ, RZ, -R9 ;  /* 0x000000ffff097224 */ /* 0x000fe400078e0a09 */
[C---:B------:R-:W-:Y:S02]  /*81f0*/  IMAD R155, R5.reuse, R6, R155 ;  /* 0x00000006059b7224 */ /* 0x040fe400078e029b */
[----:B------:R-:W-:Y:S01]  /*8200*/  @!P2 IMAD.MOV R149, RZ, RZ, -R149 ;  /* 0x000000ffff95a224 */ /* 0x000fe200078e0a95 */
[C---:B------:R-:W-:Y:S01]  /*8210*/  ISETP.GT.U32.AND P2, PT, R5.reuse, R153, PT ;  /* 0x000000990500720c */ /* 0x040fe20003f44070 */
[C---:B------:R-:W-:Y:S02]  /*8220*/  IMAD R156, R5.reuse, R9, R156 ;  /* 0x00000009059c7224 */ /* 0x040fe400078e029c */
[----:B------:R-:W-:Y:S01]  /*8230*/  @!P5 IMAD.MOV R150, RZ, RZ, -R150 ;  /* 0x000000ffff96d224 */ /* 0x000fe200078e0a96 */
[----:B------:R-:W-:Y:S01]  /*8240*/  ISETP.GT.U32.AND P5, PT, R5, R155, PT ;  /* 0x0000009b0500720c */ /* 0x000fe20003fa4070 */
[----:B------:R-:W-:-:S02]  /*8250*/  @!P4 IMAD.IADD R154, R154, 0x1, -R5 ;  /* 0x000000019a9ac824 */ /* 0x000fc400078e0a05 */
[--C-:B------:R-:W-:Y:S01]  /*8260*/  @!P3 IMAD.IADD R151, R151, 0x1, -R5.reuse ;  /* 0x000000019797b824 */ /* 0x100fe200078e0a05 */
[----:B------:R-:W-:Y:S01]  /*8270*/  ISETP.GE.AND P3, PT, R11, RZ, PT ;  /* 0x000000ff0b00720c */ /* 0x000fe20003f66270 */
[--C-:B------:R-:W-:Y:S01]  /*8280*/  @!P0 IMAD.IADD R152, R152, 0x1, -R5.reuse ;  /* 0x0000000198988824 */ /* 0x100fe200078e0a05 */
[C---:B------:R-:W-:Y:S01]  /*8290*/  ISETP.GT.U32.AND P0, PT, R5.reuse, R156, PT ;  /* 0x0000009c0500720c */ /* 0x040fe20003f04070 */
[----:B------:R-:W-:Y:S01]  /*82a0*/  IMAD.HI.U32 R6, R0, R157, RZ ;  /* 0x0000009d00067227 */ /* 0x000fe200078e00ff */
[----:B------:R-:W-:Y:S02]  /*82b0*/  ISETP.GT.U32.AND P4, PT, R5, R154, PT ;  /* 0x0000009a0500720c */ /* 0x000fe40003f84070 */
[----:B------:R-:W-:Y:S01]  /*82c0*/  LOP3.LUT R11, R2, 0xb8, RZ, 0xfc, !PT ;  /* 0x000000b8020b7812 */ /* 0x000fe200078efcff */
[----:B------:R-:W-:Y:S02]  /*82d0*/  IMAD.MOV R6, RZ, RZ, -R6 ;  /* 0x000000ffff067224 */ /* 0x000fe400078e0a06 */
[----:B------:R-:W-:Y:S01]  /*82e0*/  @!P2 IMAD.IADD R153, R153, 0x1, -R5 ;  /* 0x000000019999a824 */ /* 0x000fe200078e0a05 */
[----:B------:R-:W-:Y:S01]  /*82f0*/  ISETP.GE.AND P2, PT, R159, RZ, PT ;  /* 0x000000ff9f00720c */ /* 0x000fe20003f46270 */
[----:B------:R-:W-:Y:S01]  /*8300*/  IMAD.HI.U32 R9, R0, R158, RZ ;  /* 0x0000009e00097227 */ /* 0x000fe200078e00ff */
[----:B------:R-:W-:-:S03]  /*8310*/  IABS R164, R11 ;  /* 0x0000000b00a47213 */ /* 0x000fc60000000000 */
[----:B------:R-:W-:Y:S01]  /*8320*/  @!P5 IMAD.IADD R155, R155, 0x1, -R5 ;  /* 0x000000019b9bd824 */ /* 0x000fe200078e0a05 */
[----:B------:R-:W-:Y:S01]  /*8330*/  ISETP.GE.AND P5, PT, R161, RZ, PT ;  /* 0x000000ffa100720c */ /* 0x000fe20003fa6270 */
[C---:B------:R-:W-:Y:S01]  /*8340*/  IMAD R157, R5.reuse, R6, R157 ;  /* 0x00000006059d7224 */ /* 0x040fe200078e029d */
[----:B------:R-:W-:Y:S01]  /*8350*/  LOP3.LUT R6, R2, 0xc2, RZ, 0xfc, !PT ;  /* 0x000000c202067812 */ /* 0x000fe200078efcff */
[----:B------:R-:W-:Y:S02]  /*8360*/  IMAD.MOV R9, RZ, RZ, -R9 ;  /* 0x000000ffff097224 */ /* 0x000fe400078e0a09 */
[----:B------:R-:W-:Y:S01]  /*8370*/  @!P0 IMAD.IADD R156, R156, 0x1, -R5 ;  /* 0x000000019c9c8824 */ /* 0x000fe200078e0a05 */
[C---:B------:R-:W-:Y:S01]  /*8380*/  ISETP.GT.U32.AND P0, PT, R5.reuse, R155, PT ;  /* 0x0000009b0500720c */ /* 0x040fe20003f04070 */
[----:B------:R-:W-:Y:S01]  /*8390*/  @!P3 IMAD.MOV R153, RZ, RZ, -R153 ;  /* 0x000000ffff99b224 */ /* 0x000fe200078e0a99 */
[C---:B------:R-:W-:Y:S01]  /*83a0*/  ISETP.GT.U32.AND P3, PT, R5.reuse, R157, PT ;  /* 0x0000009d0500720c */ /* 0x040fe20003f64070 */
[----:B------:R-:W-:Y:S01]  /*83b0*/  @!P4 IMAD.IADD R154, R154, 0x1, -R5 ;  /* 0x000000019a9ac824 */ /* 0x000fe200078e0a05 */
[----:B------:R-:W-:Y:S01]  /*83c0*/  ISETP.GE.AND P4, PT, R160, RZ, PT ;  /* 0x000000ffa000720c */ /* 0x000fe20003f86270 */
[C---:B------:R-:W-:Y:S01]  /*83d0*/  IMAD R158, R5.reuse, R9, R158 ;  /* 0x00000009059e7224 */ /* 0x040fe200078e029e */
[----:B------:R-:W-:Y:S01]  /*83e0*/  LOP3.LUT R9, R2, 0xc0, RZ, 0xfc, !PT ;  /* 0x000000c002097812 */ /* 0x000fe200078efcff */
[----:B------:R-:W-:Y:S01]  /*83f0*/  @!P2 IMAD.MOV R154, RZ, RZ, -R154 ;  /* 0x000000ffff9aa224 */ /* 0x000fe200078e0a9a */
[----:B------:R-:W-:Y:S01]  /*8400*/  IABS R159, R6 ;  /* 0x00000006009f7213 */ /* 0x000fe20000000000 */
[----:B------:R-:W-:Y:S01]  /*8410*/  @!P6 IMAD.MOV R151, RZ, RZ, -R151 ;  /* 0x000000ffff97e224 */ /* 0x000fe200078e0a97 */
[C---:B------:R-:W-:Y:S01]  /*8420*/  ISETP.GT.U32.AND P2, PT, R5.reuse, R158, PT ;  /* 0x0000009e0500720c */ /* 0x040fe20003f44070 */
[----:B------:R-:W-:Y:S01]  /*8430*/  @!P1 IMAD.MOV R152, RZ, RZ, -R152 ;  /* 0x000000ffff989224 */ /* 0x000fe200078e0a98 */
[----:B------:R-:W-:Y:S01]  /*8440*/  ISETP.GT.U32.AND P6, PT, R5, R156, PT ;  /* 0x0000009c0500720c */ /* 0x000fe20003fc4070 */
[--C-:B------:R-:W-:Y:S01]  /*8450*/  @!P0 IMAD.IADD R155, R155, 0x1, -R5.reuse ;  /* 0x000000019b9b8824 */ /* 0x100fe200078e0a05 */
[----:B------:R-:W-:Y:S01]  /*8460*/  IABS R160, R9 ;  /* 0x0000000900a07213 */ /* 0x000fe20000000000 */
[----:B------:R-:W-:Y:S01]  /*8470*/  @!P3 IMAD.IADD R157, R157, 0x1, -R5 ;  /* 0x000000019d9db824 */ /* 0x000fe200078e0a05 */
[----:B------:R-:W-:Y:S01]  /*8480*/  ISETP.GE.AND P1, PT, R10, RZ, PT ;  /* 0x000000ff0a00720c */ /* 0x000fe20003f26270 */
[----:B------:R-:W-:Y:S01]  /*8490*/  @!P4 IMAD.MOV R155, RZ, RZ, -R155 ;  /* 0x000000ffff9bc224 */ /* 0x000fe200078e0a9b */
[----:B------:R-:W-:Y:S01]  /*84a0*/  ISETP.GE.AND P3, PT, R9, RZ, PT ;  /* 0x000000ff0900720c */ /* 0x000fe20003f66270 */
[----:B------:R-:W-:Y:S01]  /*84b0*/  IMAD.HI.U32 R9, R0, R160, RZ ;  /* 0x000000a000097227 */ /* 0x000fe200078e00ff */
[----:B------:R-:W-:-:S02]  /*84c0*/  ISETP.GT.U32.AND P4, PT, R5, R157, PT ;  /* 0x0000009d0500720c */ /* 0x000fc40003f84070 */
[----:B------:R-:W-:Y:S01]  /*84d0*/  LOP3.LUT R10, R2, 0xbe, RZ, 0xfc, !PT ;  /* 0x000000be020a7812 */ /* 0x000fe200078efcff */
[--C-:B------:R-:W-:Y:S01]  /*84e0*/  @!P2 IMAD.IADD R158, R158, 0x1, -R5.reuse ;  /* 0x000000019e9ea824 */ /* 0x100fe200078e0a05 */
[----:B------:R-:W-:Y:S01]  /*84f0*/  ISETP.GE.AND P0, PT, R162, RZ, PT ;  /* 0x000000ffa200720c */ /* 0x000fe20003f06270 */
[----:B------:R-:W-:Y:S01]  /*8500*/  @!P6 IMAD.IADD R156, R156, 0x1, -R5 ;  /* 0x000000019c9ce824 */ /* 0x000fe200078e0a05 */
[----:B------:R-:W-:Y:S01]  /*8510*/  ISETP.GE.AND P6, PT, R6, RZ, PT ;  /* 0x000000ff0600720c */ /* 0x000fe20003fc6270 */
[----:B------:R-:W-:Y:S01]  /*8520*/  IMAD.HI.U32 R6, R0, R159, RZ ;  /* 0x0000009f00067227 */ /* 0x000fe200078e00ff */
[----:B------:R-:W-:Y:S02]  /*8530*/  ISETP.GT.U32.AND P2, PT, R5, R158, PT ;  /* 0x0000009e0500720c */ /* 0x000fe40003f44070 */
[----:B------:R-:W-:Y:S01]  /*8540*/  IABS R161, R10 ;  /* 0x0000000a00a17213 */ /* 0x000fe20000000000 */
[----:B------:R-:W-:Y:S02]  /*8550*/  IMAD.MOV R9, RZ, RZ, -R9 ;  /* 0x000000ffff097224 */ /* 0x000fe400078e0a09 */
[----:B------:R-:W-:-:S02]  /*8560*/  IMAD.MOV R6, RZ, RZ, -R6 ;  /* 0x000000ffff067224 */ /* 0x000fc400078e0a06 */
[----:B------:R-:W-:Y:S01]  /*8570*/  IMAD R160, R5, R9, R160 ;  /* 0x0000000905a07224 */ /* 0x000fe200078e02a0 */
[C---:B------:R-:W-:Y:S01]  /*8580*/  LOP3.LUT R9, R2.reuse, 0xba, RZ, 0xfc, !PT ;  /* 0x000000ba02097812 */ /* 0x040fe200078efcff */
[----:B------:R-:W-:Y:S02]  /*8590*/  @!P4 IMAD.IADD R157, R157, 0x1, -R5 ;  /* 0x000000019d9dc824 */ /* 0x000fe400078e0a05 */
[C---:B------:R-:W-:Y:S01]  /*85a0*/  IMAD R159, R5.reuse, R6, R159 ;  /* 0x00000006059f7224 */ /* 0x040fe200078e029f */
[----:B------:R-:W-:Y:S01]  /*85b0*/  LOP3.LUT R6, R2, 0xbc, RZ, 0xfc, !PT ;  /* 0x000000bc02067812 */ /* 0x000fe200078efcff */
[----:B------:R-:W-:Y:S01]  /*85c0*/  @!P1 IMAD.MOV R157, RZ, RZ, -R157 ;  /* 0x000000ffff9d9224 */ /* 0x000fe200078e0a9d */
[C---:B------:R-:W-:Y:S01]  /*85d0*/  ISETP.GT.U32.AND P1, PT, R5.reuse, R160, PT ;  /* 0x000000a00500720c */ /* 0x040fe20003f24070 */
[----:B------:R-:W-:Y:S01]  /*85e0*/  @!P2 IMAD.IADD R158, R158, 0x1, -R5 ;  /* 0x000000019e9ea824 */ /* 0x000fe200078e0a05 */
[----:B------:R-:W-:Y:S01]  /*85f0*/  ISETP.GE.AND P2, PT, R6, RZ, PT ;  /* 0x000000ff0600720c */ /* 0x000fe20003f46270 */
[----:B------:R-:W-:Y:S01]  /*8600*/  @!P5 IMAD.MOV R156, RZ, RZ, -R156 ;  /* 0x000000ffff9cd224 */ /* 0x000fe200078e0a9c */
[----:B------:R-:W-:Y:S01]  /*8610*/  IABS R162, R6 ;  /* 0x0000000600a27213 */ /* 0x000fe20000000000 */
[----:B------:R-:W-:Y:S01]  /*8620*/  IMAD.HI.U32 R6, R0, R161, RZ ;  /* 0x000000a100067227 */ /* 0x000fe200078e00ff */
[----:B------:R-:W-:-:S02]  /*8630*/  ISETP.GT.U32.AND P4, PT, R5, R159, PT ;  /* 0x0000009f0500720c */ /* 0x000fc40003f84070 */
[----:B------:R-:W-:Y:S01]  /*8640*/  ISETP.GE.AND P5, PT, R10, RZ, PT ;  /* 0x000000ff0a00720c */ /* 0x000fe20003fa6270 */
[----:B------:R-:W-:Y:S01]  /*8650*/  IMAD.MOV R10, RZ, RZ, -R6 ;  /* 0x000000ffff0a7224 */ /* 0x000fe200078e0a06 */
[----:B------:R-:W-:Y:S01]  /*8660*/  IABS R163, R9 ;  /* 0x0000000900a37213 */ /* 0x000fe20000000000 */
[----:B------:R-:W-:-:S04]  /*8670*/  IMAD.HI.U32 R6, R0, R162, RZ ;  /* 0x000000a200067227 */ /* 0x000fc800078e00ff */
[--C-:B------:R-:W-:Y:S02]  /*8680*/  @!P1 IMAD.IADD R160, R160, 0x1, -R5.reuse ;  /* 0x00000001a0a09824 */ /* 0x100fe400078e0a05 */
[----:B------:R-:W-:Y:S02]  /*8690*/  IMAD.MOV R6, RZ, RZ, -R6 ;  /* 0x000000ffff067224 */ /* 0x000fe400078e0a06 */
[----:B------:R-:W-:Y:S01]  /*86a0*/  @!P4 IMAD.IADD R159, R159, 0x1, -R5 ;  /* 0x000000019f9fc824 */ /* 0x000fe200078e0a05 */
[C---:B------:R-:W-:Y:S01]  /*86b0*/  ISETP.GT.U32.AND P1, PT, R5.reuse, R160, PT ;  /* 0x000000a00500720c */ /* 0x040fe20003f24070 */
[C---:B------:R-:W-:Y:S02]  /*86c0*/  IMAD R162, R5.reuse, R6, R162 ;  /* 0x0000000605a27224 */ /* 0x040fe400078e02a2 */
[----:B------:R-:W-:Y:S01]  /*86d0*/  IMAD.HI.U32 R6, R0, R163, RZ ;  /* 0x000000a300067227 */ /* 0x000fe200078e00ff */
[----:B------:R-:W-:-:S03]  /*86e0*/  ISETP.GT.U32.AND P4, PT, R5, R159, PT ;  /* 0x0000009f0500720c */ /* 0x000fc60003f84070 */
[----:B------:R-:W-:Y:S02]  /*86f0*/  IMAD.MOV R6, RZ, RZ, -R6 ;  /* 0x000000ffff067224 */ /* 0x000fe400078e0a06 */
[C---:B------:R-:W-:Y:S01]  /*8700*/  IMAD R161, R5.reuse, R10, R161 ;  /* 0x0000000a05a17224 */ /* 0x040fe200078e02a1 */
[----:B------:R-:W-:Y:S01]  /*8710*/  LOP3.LUT R10, R2, 0xb6, RZ, 0xfc, !PT ;  /* 0x000000b6020a7812 */ /* 0x000fe200078efcff */
[C---:B------:R-:W-:Y:S02]  /*8720*/  IMAD R163, R5.reuse, R6, R163 ;  /* 0x0000000605a37224 */ /* 0x040fe400078e02a3 */
[--C-:B------:R-:W-:Y:S01]  /*8730*/  @!P1 IMAD.IADD R160, R160, 0x1, -R5.reuse ;  /* 0x00000001a0a09824 */ /* 0x100fe200078e0a05 */
[----:B------:R-:W-:Y:S01]  /*8740*/  IABS R165, R10 ;  /* 0x0000000a00a57213 */ /* 0x000fe20000000000 */
[----:B------:R-:W-:Y:S01]  /*8750*/  @!P0 IMAD.MOV R158, RZ, RZ, -R158 ;  /* 0x000000ffff9e8224 */ /* 0x000fe200078e0a9e */
[----:B------:R-:W-:Y:S01]  /*8760*/  ISETP.GT.U32.AND P1, PT, R5, R163, PT ;  /* 0x000000a30500720c */ /* 0x000fe20003f24070 */
[----:B------:R-:W-:Y:S01]  /*8770*/  @!P4 IMAD.IADD R159, R159, 0x1, -R5 ;  /* 0x000000019f9fc824 */ /* 0x000fe200078e0a05 */
[----:B------:R-:W-:Y:S01]  /*8780*/  ISETP.GE.AND P0, PT, R9, RZ, PT ;  /* 0x000000ff0900720c */ /* 0x000fe20003f06270 */
[----:B------:R-:W-:Y:S01]  /*8790*/  IMAD.HI.U32 R6, R0, R165, RZ ;  /* 0x000000a500067227 */ /* 0x000fe200078e00ff */
[----:B------:R-:W-:-:S03]  /*87a0*/  ISETP.GT.U32.AND P4, PT, R5, R161, PT ;  /* 0x000000a10500720c */ /* 0x000fc60003f84070 */
[----:B------:R-:W-:Y:S01]  /*87b0*/  @!P6 IMAD.MOV R159, RZ, RZ, -R159 ;  /* 0x000000ffff9fe224 */ /* 0x000fe200078e0a9f */
[----:B------:R-:W-:Y:S01]  /*87c0*/  ISETP.GT.U32.AND P6, PT, R5, R162, PT ;  /* 0x000000a20500720c */ /* 0x000fe20003fc4070 */
[----:B------:R-:W-:Y:S02]  /*87d0*/  IMAD.MOV R6, RZ, RZ, -R6 ;  /* 0x000000ffff067224 */ /* 0x000fe400078e0a06 */
[----:B------:R-:W-:Y:S02]  /*87e0*/  @!P3 IMAD.MOV R160, RZ, RZ, -R160 ;  /* 0x000000ffffa0b224 */ /* 0x000fe400078e0aa0 */
[----:B------:R-:W-:Y:S02]  /*87f0*/  @!P1 IMAD.IADD R163, R163, 0x1, -R5 ;  /* 0x00000001a3a39824 */ /* 0x000fe400078e0a05 */
[C---:B------:R-:W-:Y:S02]  /*8800*/  IMAD R165, R5.reuse, R6, R165 ;  /* 0x0000000605a57224 */ /* 0x040fe400078e02a5 */
[----:B------:R-:W-:Y:S01]  /*8810*/  IMAD.HI.U32 R6, R0, R166, RZ ;  /* 0x000000a600067227 */ /* 0x000fe200078e00ff */
[----:B------:R-:W-:-:S03]  /*8820*/  ISETP.GT.U32.AND P3, PT, R5, R163, PT ;  /* 0x000000a30500720c */ /* 0x000fc60003f64070 */
[----:B------:R-:W-:Y:S02]  /*8830*/  @!P6 IMAD.IADD R162, R162, 0x1, -R5 ;  /* 0x00000001a2a2e824 */ /* 0x000fe400078e0a05 */
[----:B------:R-:W-:-:S03]  /*8840*/  IMAD.HI.U32 R9, R0, R164, RZ ;  /* 0x000000a400097227 */ /* 0x000fc600078e00ff */
[C---:B------:R-:W-:Y:S01]  /*8850*/  ISETP.GT.U32.AND P1, PT, R5.reuse, R162, PT ;  /* 0x000000a20500720c */ /* 0x040fe20003f24070 */
[----:B------:R-:W-:Y:S02]  /*8860*/  IMAD.MOV R6, RZ, RZ, -R6 ;  /* 0x000000ffff067224 */ /* 0x000fe400078e0a06 */
[----:B------:R-:W-:Y:S02]  /*8870*/  IMAD.MOV R9, RZ, RZ, -R9 ;  /* 0x000000ffff097224 */ /* 0x000fe400078e0a09 */
[C---:B------:R-:W-:Y:S02]  /*8880*/  IMAD R166, R5.reuse, R6, R166 ;  /* 0x0000000605a67224 */ /* 0x040fe400078e02a6 */
[----:B------:R-:W-:Y:S02]  /*8890*/  IMAD R164, R5, R9, R164 ;  /* 0x0000000905a47224 */ /* 0x000fe400078e02a4 */
[--C-:B------:R-:W-:Y:S01]  /*88a0*/  @!P3 IMAD.IADD R163, R163, 0x1, -R5.reuse ;  /* 0x00000001a3a3b824 */ /* 0x100fe200078e0a05 */
[----:B------:R-:W-:Y:S01]  /*88b0*/  ISETP.GT.U32.AND P3, PT, R5, R166, PT ;  /* 0x000000a60500720c */ /* 0x000fe20003f64070 */
[--C-:B------:R-:W-:Y:S01]  /*88c0*/  @!P4 IMAD.IADD R161, R161, 0x1, -R5.reuse ;  /* 0x00000001a1a1c824 */ /* 0x100fe200078e0a05 */
[----:B------:R-:W-:Y:S01]  /*88d0*/  ISETP.GT.U32.AND P4, PT, R5, R164, PT ;  /* 0x000000a40500720c */ /* 0x000fe20003f84070 */
[----:B------:R-:W-:Y:S01]  /*88e0*/  @!P1 IMAD.IADD R162, R162, 0x1, -R5 ;  /* 0x00000001a2a29824 */ /* 0x000fe200078e0a05 */
[----:B------:R-:W-:Y:S01]  /*88f0*/  ISETP.GE.AND P1, PT, R11, RZ, PT ;  /* 0x000000ff0b00720c */ /* 0x000fe20003f26270 */
[----:B------:R-:W-:Y:S01]  /*8900*/  IMAD.HI.U32 R6, R0, R167, RZ ;  /* 0x000000a700067227 */ /* 0x000fe200078e00ff */
[----:B------:R-:W-:-:S02]  /*8910*/  LOP3.LUT R11, R2, 0xae, RZ, 0xfc, !PT ;  /* 0x000000ae020b7812 */ /* 0x000fc400078efcff */
[C---:B------:R-:W-:Y:S01]  /*8920*/  ISETP.GT.U32.AND P6, PT, R5.reuse, R161, PT ;  /* 0x000000a10500720c */ /* 0x040fe20003fc4070 */
[----:B------:R-:W-:Y:S01]  /*8930*/  IMAD.MOV R6, RZ, RZ, -R6 ;  /* 0x000000ffff067224 */ /* 0x000fe200078e0a06 */
[----:B------:R-:W-:Y:S01]  /*8940*/  IABS R169, R11 ;  /* 0x0000000b00a97213 */ /* 0x000fe20000000000 */
[----:B------:R-:W-:Y:S02]  /*8950*/  @!P2 IMAD.MOV R162, RZ, RZ, -R162 ;  /* 0x000000ffffa2a224 */ /* 0x000fe400078e0aa2 */
[--C-:B------:R-:W-:Y:S02]  /*8960*/  @!P3 IMAD.IADD R166, R166, 0x1, -R5.reuse ;  /* 0x00000001a6a6b824 */ /* 0x100fe400078e0a05 */
[----:B------:R-:W-:Y:S02]  /*8970*/  @!P4 IMAD.IADD R164, R164, 0x1, -R5 ;  /* 0x00000001a4a4c824 */ /* 0x000fe400078e0a05 */
[C---:B------:R-:W-:Y:S01]  /*8980*/  IMAD R167, R5.reuse, R6, R167 ;  /* 0x0000000605a77224 */ /* 0x040fe200078e02a7 */
[C---:B------:R-:W-:Y:S01]  /*8990*/  ISETP.GT.U32.AND P2, PT, R5.reuse, R166, PT ;  /* 0x000000a60500720c */ /* 0x040fe20003f44070 */
[----:B------:R-:W-:Y:S01]  /*89a0*/  IMAD.HI.U32 R6, R0, R169, RZ ;  /* 0x000000a900067227 */ /* 0x000fe200078e00ff */
[----:B------:R-:W-:-:S03]  /*89b0*/  ISETP.GT.U32.AND P4, PT, R5, R164, PT ;  /* 0x000000a40500720c */ /* 0x000fc60003f84070 */
[----:B------:R-:W-:Y:S02]  /*89c0*/  IMAD.MOV R6, RZ, RZ, -R6 ;  /* 0x000000ffff067224 */ /* 0x000fe400078e0a06 */
[----:B------:R-:W-:Y:S01]  /*89d0*/  @!P6 IMAD.IADD R161, R161, 0x1, -R5 ;  /* 0x00000001a1a1e824 */ /* 0x000fe200078e0a05 */
[C---:B------:R-:W-:Y:S01]  /*89e0*/  ISETP.GT.U32.AND P6, PT, R5.reuse, R165, PT ;  /* 0x000000a50500720c */ /* 0x040fe20003fc4070 */
[----:B------:R-:W-:Y:S02]  /*89f0*/  IMAD R169, R5, R6, R169 ;  /* 0x0000000605a97224 */ /* 0x000fe400078e02a9 */
[----:B------:R-:W-:-:S04]  /*8a00*/  IMAD.HI.U32 R9, R0, R168, RZ ;  /* 0x000000a800097227 */ /* 0x000fc800078e00ff */
[--C-:B------:R-:W-:Y:S01]  /*8a10*/  @!P2 IMAD.IADD R166, R166, 0x1, -R5.reuse ;  /* 0x00000001a6a6a824 */ /* 0x100fe200078e0a05 */
[----:B------:R-:W-:Y:S01]  /*8a20*/  ISETP.GT.U32.AND P2, PT, R5, R169, PT ;  /* 0x000000a90500720c */ /* 0x000fe20003f44070 */
[----:B------:R-:W-:Y:S01]  /*8a30*/  @!P4 IMAD.IADD R164, R164, 0x1, -R5 ;  /* 0x00000001a4a4c824 */ /* 0x000fe200078e0a05 */
[----:B------:R-:W-:Y:S01]  /*8a40*/  ISETP.GE.AND P4, PT, R10, RZ, PT ;  /* 0x000000ff0a00720c */ /* 0x000fe20003f86270 */
[----:B------:R-:W-:Y:S01]  /*8a50*/  @!P5 IMAD.MOV R161, RZ, RZ, -R161 ;  /* 0x000000ffffa1d224 */ /* 0x000fe200078e0aa1 */
[----:B------:R-:W-:Y:S01]  /*8a60*/  LOP3.LUT R10, R2, 0xac, RZ, 0xfc, !PT ;  /* 0x000000ac020a7812 */ /* 0x000fe200078efcff */
[----:B------:R-:W-:Y:S01]  /*8a70*/  @!P6 IMAD.IADD R165, R165, 0x1, -R5 ;  /* 0x00000001a5a5e824 */ /* 0x000fe200078e0a05 */
[----:B------:R-:W-:Y:S01]  /*8a80*/  ISETP.GE.AND P6, PT, R170, RZ, PT ;  /* 0x000000ffaa00720c */ /* 0x000fe20003fc6270 */
[----:B------:R-:W-:Y:S01]  /*8a90*/  @!P0 IMAD.MOV R163, RZ, RZ, -R163 ;  /* 0x000000ffffa38224 */ /* 0x000fe200078e0aa3 */
[----:B------:R-:W-:Y:S01]  /*8aa0*/  IABS R170, R10 ;  /* 0x0000000a00aa7213 */ /* 0x000fe20000000000 */
[----:B------:R-:W-:Y:S01]  /*8ab0*/  IMAD.MOV R9, RZ, RZ, -R9 ;  /* 0x000000ffff097224 */ /* 0x000fe200078e0a09 */
[C---:B------:R-:W-:Y:S01]  /*8ac0*/  ISETP.GT.U32.AND P3, PT, R5.reuse, R165, PT ;  /* 0x000000a50500720c */ /* 0x040fe20003f64070 */
[----:B------:R-:W-:Y:S01]  /*8ad0*/  @!P1 IMAD.MOV R164, RZ, RZ, -R164 ;  /* 0x000000ffffa49224 */ /* 0x000fe200078e0aa4 */
[----:B------:R-:W-:Y:S01]  /*8ae0*/  ISETP.GT.U32.AND P5, PT, R5, R167, PT ;  /* 0x000000a70500720c */ /* 0x000fe20003fa4070 */
[----:B------:R-:W-:Y:S01]  /*8af0*/  @!P2 IMAD.IADD R169, R169, 0x1, -R5 ;  /* 0x00000001a9a9a824 */ /* 0x000fe200078e0a05 */
[----:B------:R-:W-:Y:S01]  /*8b00*/  ISETP.GE.AND P0, PT, R171, RZ, PT ;  /* 0x000000ffab00720c */ /* 0x000fe20003f06270 */
[----:B------:R-:W-:Y:S01]  /*8b10*/  IMAD.HI.U32 R6, R0, R170, RZ ;  /* 0x000000aa00067227 */ /* 0x000fe200078e00ff */
[----:B------:R-:W-:-:S02]  /*8b20*/  IABS R171, R175 ;  /* 0x000000af00ab7213 */ /* 0x000fc40000000000 */
[C---:B------:R-:W-:Y:S01]  /*8b30*/  ISETP.GT.U32.AND P2, PT, R5.reuse, R169, PT ;  /* 0x000000a90500720c */ /* 0x040fe20003f44070 */
[C---:B------:R-:W-:Y:S02]  /*8b40*/  IMAD R168, R5.reuse, R9, R168 ;  /* 0x0000000905a87224 */ /* 0x040fe400078e02a8 */
[----:B------:R-:W-:Y:S02]  /*8b50*/  IMAD.MOV R9, RZ, RZ, -R6 ;  /* 0x000000ffff097224 */ /* 0x000fe400078e0a06 */
[----:B------:R-:W-:Y:S01]  /*8b60*/  IMAD.HI.U32 R6, R0, R171, RZ ;  /* 0x000000ab00067227 */ /* 0x000fe200078e00ff */
[----:B------:R-:W-:-:S03]  /*8b70*/  ISETP.GT.U32.AND P1, PT, R5, R168, PT ;  /* 0x000000a80500720c */ /* 0x000fc60003f24070 */
[----:B------:R-:W-:Y:S02]  /*8b80*/  IMAD.MOV R6, RZ, RZ, -R6 ;  /* 0x000000ffff067224 */ /* 0x000fe400078e0a06 */
        /* <DEDUP_REMOVED lines=8> */
[--C-:B------:R-:W-:Y:S01]  /*8c10*/  @!P2 IMAD.IADD R169, R169, 0x1, -R5.reuse ;  /* 0x00000001a9a9a824 */ /* 0x100fe200078e0a05 */
[C---:B------:R-:W-:Y:S01]  /*8c20*/  ISETP.GT.U32.AND P2, PT, R5.reuse, R171, PT ;  /* 0x000000ab0500720c */ /* 0x040fe20003f44070 */
[----:B------:R-:W-:Y:S01]  /*8c30*/  IMAD R170, R5, R9, R170 ;  /* 0x0000000905aa7224 */ /* 0x000fe200078e02aa */
[----:B------:R-:W-:Y:S01]  /*8c40*/  IABS R172, R11 ;  /* 0x0000000b00ac7213 */ /* 0x000fe20000000000 */
[----:B------:R-:W-:-:S02]  /*8c50*/  @!P1 IMAD.IADD R168, R168, 0x1, -R5 ;  /* 0x00000001a8a89824 */ /* 0x000fc400078e0a05 */
[----:B------:R-:W-:Y:S02]  /*8c60*/  @!P6 IMAD.MOV R166, RZ, RZ, -R166 ;  /* 0x000000ffffa6e224 */ /* 0x000fe400078e0aa6 */
[----:B------:R-:W-:Y:S01]  /*8c70*/  IMAD.HI.U32 R6, R0, R172, RZ ;  /* 0x000000ac00067227 */ /* 0x000fe200078e00ff */
[----:B------:R-:W-:-:S03]  /*8c80*/  ISETP.GT.U32.AND P1, PT, R5, R168, PT ;  /* 0x000000a80500720c */ /* 0x000fc60003f24070 */
[--C-:B------:R-:W-:Y:S01]  /*8c90*/  @!P4 IMAD.IADD R167, R167, 0x1, -R5.reuse ;  /* 0x00000001a7a7c824 */ /* 0x100fe200078e0a05 */
[----:B------:R-:W-:Y:S01]  /*8ca0*/  ISETP.GT.U32.AND P4, PT, R5, R170, PT ;  /* 0x000000aa0500720c */ /* 0x000fe20003f84070 */
[----:B------:R-:W-:Y:S02]  /*8cb0*/  @!P2 IMAD.IADD R171, R171, 0x1, -R5 ;  /* 0x00000001ababa824 */ /* 0x000fe400078e0a05 */
[----:B------:R-:W-:Y:S02]  /*8cc0*/  IMAD.MOV R6, RZ, RZ, -R6 ;  /* 0x000000ffff067224 */ /* 0x000fe400078e0a06 */
[----:B------:R-:W-:Y:S01]  /*8cd0*/  IMAD.HI.U32 R9, R0, R173, RZ ;  /* 0x000000ad00097227 */ /* 0x000fe200078e00ff */
[----:B------:R-:W-:-:S03]  /*8ce0*/  ISETP.GT.U32.AND P6, PT, R5, R171, PT ;  /* 0x000000ab0500720c */ /* 0x000fc60003fc4070 */
[----:B------:R-:W-:Y:S02]  /*8cf0*/  IMAD R172, R5, R6, R172 ;  /* 0x0000000605ac7224 */ /* 0x000fe400078e02ac */
[----:B------:R-:W-:-:S04]  /*8d00*/  IMAD.HI.U32 R6, R0, R174, RZ ;  /* 0x000000ae00067227 */ /* 0x000fc800078e00ff */
[----:B------:R-:W-:Y:S02]  /*8d10*/  IMAD.MOV R6, RZ, RZ, -R6 ;  /* 0x000000ffff067224 */ /* 0x000fe400078e0a06 */
[----:B------:R-:W-:Y:S01]  /*8d20*/  @!P4 IMAD.IADD R170, R170, 0x1, -R5 ;  /* 0x00000001aaaac824 */ /* 0x000fe200078e0a05 */
[----:B------:R-:W-:Y:S01]  /*8d30*/  ISETP.GE.AND P4, PT, R175, RZ, PT ;  /* 0x000000ffaf00720c */ /* 0x000fe20003f86270 */
[C---:B------:R-:W-:Y:S02]  /*8d40*/  IMAD R174, R5.reuse, R6, R174 ;  /* 0x0000000605ae7224 */ /* 0x040fe400078e02ae */
[----:B------:R-:W-:Y:S01]  /*8d50*/  @!P0 IMAD.MOV R167, RZ, RZ, -R167 ;  /* 0x000000ffffa78224 */ /* 0x000fe200078e0aa7 */
[C---:B------:R-:W-:Y:S01]  /*8d60*/  ISETP.GT.U32.AND P2, PT, R5.reuse, R170, PT ;  /* 0x000000aa0500720c */ /* 0x040fe20003f44070 */
[--C-:B------:R-:W-:Y:S01]  /*8d70*/  @!P1 IMAD.IADD R168, R168, 0x1, -R5.reuse ;  /* 0x00000001a8a89824 */ /* 0x100fe200078e0a05 */
[----:B------:R-:W-:Y:S01]  /*8d80*/  ISETP.GT.U32.AND P0, PT, R5, R172, PT ;  /* 0x000000ac0500720c */ /* 0x000fe20003f04070 */
[----:B------:R-:W-:Y:S01]  /*8d90*/  @!P6 IMAD.IADD R171, R171, 0x1, -R5 ;  /* 0x00000001ababe824 */ /* 0x000fe200078e0a05 */
[----:B------:R-:W-:Y:S01]  /*8da0*/  ISETP.GE.AND P1, PT, R10, RZ, PT ;  /* 0x000000ff0a00720c */ /* 0x000fe20003f26270 */
[----:B------:R-:W-:Y:S01]  /*8db0*/  IMAD.MOV R10, RZ, RZ, -R9 ;  /* 0x000000ffff0a7224 */ /* 0x000fe200078e0a09 */
[C---:B------:R-:W-:Y:S01]  /*8dc0*/  ISETP.GT.U32.AND P6, PT, R5.reuse, R174, PT ;  /* 0x000000ae0500720c */ /* 0x040fe20003fc4070 */
[----:B------:R-:W-:Y:S01]  /*8dd0*/  @!P5 IMAD.MOV R169, RZ, RZ, -R169 ;  /* 0x000000ffffa9d224 */ /* 0x000fe200078e0aa9 */
[C---:B------:R-:W-:Y:S01]  /*8de0*/  LOP3.LUT R9, R2.reuse, 0xa2, RZ, 0xfc, !PT ;  /* 0x000000a202097812 */ /* 0x040fe200078efcff */
[C---:B------:R-:W-:Y:S01]  /*8df0*/  IMAD R173, R5.reuse, R10, R173 ;  /* 0x0000000a05ad7224 */ /* 0x040fe200078e02ad */
[----:B------:R-:W-:Y:S01]  /*8e00*/  LOP3.LUT R10, R2, 0xa0, RZ, 0xfc, !PT ;  /* 0x000000a0020a7812 */ /* 0x000fe200078efcff */
[----:B------:R-:W-:Y:S01]  /*8e10*/  @!P3 IMAD.MOV R168, RZ, RZ, -R168 ;  /* 0x000000ffffa8b224 */ /* 0x000fe200078e0aa8 */
[----:B------:R-:W-:Y:S01]  /*8e20*/  IABS R175, R9 ;  /* 0x0000000900af7213 */ /* 0x000fe20000000000 */
[--C-:B------:R-:W-:Y:S01]  /*8e30*/  @!P2 IMAD.IADD R170, R170, 0x1, -R5.reuse ;  /* 0x00000001aaaaa824 */ /* 0x100fe200078e0a05 */
[----:B------:R-:W-:Y:S01]  /*8e40*/  ISETP.GT.U32.AND P5, PT, R5, R173, PT ;  /* 0x000000ad0500720c */ /* 0x000fe20003fa4070 */
[----:B------:R-:W-:Y:S01]  /*8e50*/  @!P0 IMAD.IADD R172, R172, 0x1, -R5 ;  /* 0x00000001acac8824 */ /* 0x000fe200078e0a05 */
[----:B------:R-:W-:Y:S01]  /*8e60*/  ISETP.GE.AND P2, PT, R176, RZ, PT ;  /* 0x000000ffb000720c */ /* 0x000fe20003f46270 */
[----:B------:R-:W-:Y:S01]  /*8e70*/  IMAD.HI.U32 R6, R0, R175, RZ ;  /* 0x000000af00067227 */ /* 0x000fe200078e00ff */
[----:B------:R-:W-:-:S02]  /*8e80*/  IABS R176, R10 ;  /* 0x0000000a00b07213 */ /* 0x000fc40000000000 */
[----:B------:R-:W-:Y:S01]  /*8e90*/  ISETP.GE.AND P3, PT, R11, RZ, PT ;  /* 0x000000ff0b00720c */ /* 0x000fe20003f66270 */
[----:B------:R-:W-:Y:S01]  /*8ea0*/  @!P6 IMAD.IADD R174, R174, 0x1, -R5 ;  /* 0x00000001aeaee824 */ /* 0x000fe200078e0a05 */
[----:B------:R-:W-:Y:S01]  /*8eb0*/  LOP3.LUT R11, R2, 0x9e, RZ, 0xfc, !PT ;  /* 0x0000009e020b7812 */ /* 0x000fe200078efcff */
[----:B------:R-:W-:Y:S01]  /*8ec0*/  IMAD.MOV R6, RZ, RZ, -R6 ;  /* 0x000000ffff067224 */ /* 0x000fe200078e0a06 */
[----:B------:R-:W-:Y:S01]  /*8ed0*/  ISETP.GE.AND P0, PT, R177, RZ, PT ;  /* 0x000000ffb100720c */ /* 0x000fe20003f06270 */
[----:B------:R-:W-:Y:S01]  /*8ee0*/  @!P1 IMAD.MOV R170, RZ, RZ, -R170 ;  /* 0x000000ffffaa9224 */ /* 0x000fe200078e0aaa */
[C---:B------:R-:W-:Y:S01]  /*8ef0*/  ISETP.GT.U32.AND P1, PT, R5.reuse, R172, PT ;  /* 0x000000ac0500720c */ /* 0x040fe20003f24070 */
[C---:B------:R-:W-:Y:S01]  /*8f00*/  IMAD R175, R5.reuse, R6, R175 ;  /* 0x0000000605af7224 */ /* 0x040fe200078e02af */
[----:B------:R-:W-:Y:S01]  /*8f10*/  ISETP.GT.U32.AND P6, PT, R5, R174, PT ;  /* 0x000000ae0500720c */ /* 0x000fe20003fc4070 */
[----:B------:R-:W-:Y:S01]  /*8f20*/  IMAD.HI.U32 R6, R0, R176, RZ ;  /* 0x000000b000067227 */ /* 0x000fe200078e00ff */
[----:B------:R-:W-:-:S03]  /*8f30*/  IABS R177, R11 ;  /* 0x0000000b00b17213 */ /* 0x000fc60000000000 */
[----:B------:R-:W-:Y:S02]  /*8f40*/  @!P5 IMAD.IADD R173, R173, 0x1, -R5 ;  /* 0x00000001adadd824 */ /* 0x000fe400078e0a05 */
[----:B------:R-:W-:Y:S02]  /*8f50*/  IMAD.MOV R6, RZ, RZ, -R6 ;  /* 0x000000ffff067224 */ /* 0x000fe400078e0a06 */
[----:B------:R-:W-:Y:S01]  /*8f60*/  @!P4 IMAD.MOV R171, RZ, RZ, -R171 ;  /* 0x000000ffffabc224 */ /* 0x000fe200078e0aab */
[C---:B------:R-:W-:Y:S01]  /*8f70*/  ISETP.GT.U32.AND P5, PT, R5.reuse, R173, PT ;  /* 0x000000ad0500720c */ /* 0x040fe20003fa4070 */
[----:B------:R-:W-:Y:S01]  /*8f80*/  IMAD R176, R5, R6, R176 ;  /* 0x0000000605b07224 */ /* 0x000fe200078e02b0 */
[----:B------:R-:W-:Y:S01]  /*8f90*/  ISETP.GE.AND P4, PT, R9, RZ, PT ;  /* 0x000000ff0900720c */ /* 0x000fe20003f86270 */
[--C-:B------:R-:W-:Y:S01]  /*8fa0*/  @!P1 IMAD.IADD R172, R172, 0x1, -R5.reuse ;  /* 0x00000001acac9824 */ /* 0x100fe200078e0a05 */
[C---:B------:R-:W-:Y:S01]  /*8fb0*/  ISETP.GT.U32.AND P1, PT, R5.reuse, R175, PT ;  /* 0x000000af0500720c */ /* 0x040fe20003f24070 */
[----:B------:R-:W-:Y:S01]  /*8fc0*/  @!P6 IMAD.IADD R174, R174, 0x1, -R5 ;  /* 0x00000001aeaee824 */ /* 0x000fe200078e0a05 */
[----:B------:R-:W-:Y:S01]  /*8fd0*/  ISETP.GT.U32.AND P6, PT, R5, R176, PT ;  /* 0x000000b00500720c */ /* 0x000fe20003fc4070 */
[----:B------:R-:W-:-:S04]  /*8fe0*/  IMAD.HI.U32 R6, R0, R177, RZ ;  /* 0x000000b100067227 */ /* 0x000fc800078e00ff */
[----:B------:R-:W-:Y:S02]  /*8ff0*/  IMAD.MOV R6, RZ, RZ, -R6 ;  /* 0x000000ffff067224 */ /* 0x000fe400078e0a06 */
[----:B------:R-:W-:Y:S01]  /*9000*/  @!P5 IMAD.IADD R173, R173, 0x1, -R5 ;  /* 0x00000001adadd824 */ /* 0x000fe200078e0a05 */
[----:B------:R-:W-:Y:S01]  /*9010*/  ISETP.GE.AND P5, PT, R10, RZ, PT ;  /* 0x000000ff0a00720c */ /* 0x000fe20003fa6270 */
[----:B------:R-:W-:Y:S01]  /*9020*/  IMAD R177, R5, R6, R177 ;  /* 0x0000000605b17224 */ /* 0x000fe200078e02b1 */
[----:B------:R-:W-:Y:S01]  /*9030*/  LOP3.LUT R10, R2, 0x9c, RZ, 0xfc, !PT ;  /* 0x0000009c020a7812 */ /* 0x000fe200078efcff */
[--C-:B------:R-:W-:Y:S02]  /*9040*/  @!P1 IMAD.IADD R175, R175, 0x1, -R5.reuse ;  /* 0x00000001afaf9824 */ /* 0x100fe400078e0a05 */
        /* <DEDUP_REMOVED lines=8> */
[----:B------:R-:W-:Y:S02]  /*90d0*/  IMAD.MOV R6, RZ, RZ, -R6 ;  /* 0x000000ffff067224 */ /* 0x000fe400078e0a06 */
[----:B------:R-:W-:Y:S01]  /*90e0*/  IMAD.MOV R10, RZ, RZ, -R9 ;  /* 0x000000ffff0a7224 */ /* 0x000fe200078e0a09 */
[----:B------:R-:W-:Y:S01]  /*90f0*/  LOP3.LUT R9, R2, 0x98, RZ, 0xfc, !PT ;  /* 0x0000009802097812 */ /* 0x000fe200078efcff */
[----:B------:R-:W-:Y:S02]  /*9100*/  IMAD R178, R5, R6, R178 ;  /* 0x0000000605b27224 */ /* 0x000fe400078e02b2 */
[----:B------:R-:W-:Y:S01]  /*9110*/  @!P1 IMAD.IADD R175, R175, 0x1, -R5 ;  /* 0x00000001afaf9824 */ /* 0x000fe200078e0a05 */
[----:B------:R-:W-:Y:S01]  /*9120*/  ISETP.GE.AND P1, PT, R180, RZ, PT ;  /* 0x000000ffb400720c */ /* 0x000fe20003f26270 */
[C---:B------:R-:W-:Y:S01]  /*9130*/  IMAD R179, R5.reuse, R10, R179 ;  /* 0x0000000a05b37224 */ /* 0x040fe200078e02b3 */
[----:B------:R-:W-:Y:S01]  /*9140*/  IABS R180, R9 ;  /* 0x0000000900b47213 */ /* 0x000fe20000000000 */
[----:B------:R-:W-:Y:S01]  /*9150*/  @!P6 IMAD.IADD R176, R176, 0x1, -R5 ;  /* 0x00000001b0b0e824 */ /* 0x000fe200078e0a05 */
[C---:B------:R-:W-:Y:S01]  /*9160*/  ISETP.GT.U32.AND P6, PT, R5.reuse, R178, PT ;  /* 0x000000b20500720c */ /* 0x040fe20003fc4070 */
[----:B------:R-:W-:Y:S01]  /*9170*/  @!P4 IMAD.MOV R175, RZ, RZ, -R175 ;  /* 0x000000ffffafc224 */ /* 0x000fe200078e0aaf */
[C---:B------:R-:W-:Y:S01]  /*9180*/  ISETP.GT.U32.AND P4, PT, R5.reuse, R179, PT ;  /* 0x000000b30500720c */ /* 0x040fe20003f84070 */
[----:B------:R-:W-:Y:S01]  /*9190*/  @!P2 IMAD.MOV R173, RZ, RZ, -R173 ;  /* 0x000000ffffada224 */ /* 0x000fe200078e0aad */
[----:B------:R-:W-:Y:S01]  /*91a0*/  ISETP.GT.U32.AND P2, PT, R5, R177, PT ;  /* 0x000000b10500720c */ /* 0x000fe20003f44070 */
[----:B------:R-:W-:Y:S01]  /*91b0*/  @!P3 IMAD.MOV R172, RZ, RZ, -R172 ;  /* 0x000000ffffacb224 */ /* 0x000fe200078e0aac */
[----:B------:R-:W-:Y:S01]  /*91c0*/  ISETP.GE.AND P3, PT, R11, RZ, PT ;  /* 0x000000ff0b00720c */ /* 0x000fe20003f66270 */
[----:B------:R-:W-:Y:S01]  /*91d0*/  IMAD.HI.U32 R6, R0, R180, RZ ;  /* 0x000000b400067227 */ /* 0x000fe200078e00ff */
[----:B------:R-:W-:-:S03]  /*91e0*/  LOP3.LUT R11, R2, 0x96, RZ, 0xfc, !PT ;  /* 0x00000096020b7812 */ /* 0x000fc600078efcff */
[----:B------:R-:W-:Y:S01]  /*91f0*/  @!P5 IMAD.MOV R176, RZ, RZ, -R176 ;  /* 0x000000ffffb0d224 */ /* 0x000fe200078e0ab0 */
[----:B------:R-:W-:Y:S01]  /*9200*/  IABS R181, R11 ;  /* 0x0000000b00b57213 */ /* 0x000fe20000000000 */
[--C-:B------:R-:W-:Y:S01]  /*9210*/  @!P6 IMAD.IADD R178, R178, 0x1, -R5.reuse ;  /* 0x00000001b2b2e824 */ /* 0x100fe200078e0a05 */
[----:B------:R-:W-:Y:S01]  /*9220*/  ISETP.GE.AND P5, PT, R9, RZ, PT ;  /* 0x000000ff0900720c */ /* 0x000fe20003fa6270 */
[--C-:B------:R-:W-:Y:S02]  /*9230*/  @!P4 IMAD.IADD R179, R179, 0x1, -R5.reuse ;  /* 0x00000001b3b3c824 */ /* 0x100fe400078e0a05 */
[----:B------:R-:W-:Y:S01]  /*9240*/  @!P2 IMAD.IADD R177, R177, 0x1, -R5 ;  /* 0x00000001b1b1a824 */ /* 0x000fe200078e0a05 */
[C---:B------:R-:W-:Y:S01]  /*9250*/  ISETP.GT.U32.AND P6, PT, R5.reuse, R178, PT ;  /* 0x000000b20500720c */ /* 0x040fe20003fc4070 */
[----:B------:R-:W-:Y:S01]  /*9260*/  IMAD.MOV R10, RZ, RZ, -R6 ;  /* 0x000000ffff0a7224 */ /* 0x000fe200078e0a06 */
[C---:B------:R-:W-:Y:S01]  /*9270*/  ISETP.GT.U32.AND P4, PT, R5.reuse, R179, PT ;  /* 0x000000b30500720c */ /* 0x040fe20003f84070 */
[----:B------:R-:W-:Y:S01]  /*9280*/  IMAD.HI.U32 R9, R0, R182, RZ ;  /* 0x000000b600097227 */ /* 0x000fe200078e00ff */
[----:B------:R-:W-:-:S03]  /*9290*/  ISETP.GT.U32.AND P2, PT, R5, R177, PT ;  /* 0x000000b10500720c */ /* 0x000fc60003f44070 */
[----:B------:R-:W-:Y:S02]  /*92a0*/  IMAD R180, R5, R10, R180 ;  /* 0x0000000a05b47224 */ /* 0x000fe400078e02b4 */
[----:B------:R-:W-:-:S04]  /*92b0*/  IMAD.HI.U32 R6, R0, R181, RZ ;  /* 0x000000b500067227 */ /* 0x000fc800078e00ff */
[----:B------:R-:W-:Y:S02]  /*92c0*/  IMAD.MOV R9, RZ, RZ, -R9 ;  /* 0x000000ffff097224 */ /* 0x000fe400078e0a09 */
[--C-:B------:R-:W-:Y:S01]  /*92d0*/  @!P6 IMAD.IADD R178, R178, 0x1, -R5.reuse ;  /* 0x00000001b2b2e824 */ /* 0x100fe200078e0a05 */
[C---:B------:R-:W-:Y:S01]  /*92e0*/  ISETP.GT.U32.AND P6, PT, R5.reuse, R180, PT ;  /* 0x000000b40500720c */ /* 0x040fe20003fc4070 */
[----:B------:R-:W-:Y:S02]  /*92f0*/  IMAD.MOV R6, RZ, RZ, -R6 ;  /* 0x000000ffff067224 */ /* 0x000fe400078e0a06 */
[----:B------:R-:W-:Y:S02]  /*9300*/  IMAD R182, R5, R9, R182 ;  /* 0x0000000905b67224 */ /* 0x000fe400078e02b6 */
[----:B------:R-:W-:Y:S02]  /*9310*/  @!P4 IMAD.IADD R179, R179, 0x1, -R5 ;  /* 0x00000001b3b3c824 */ /* 0x000fe400078e0a05 */
[C---:B------:R-:W-:Y:S01]  /*9320*/  IMAD R181, R5.reuse, R6, R181 ;  /* 0x0000000605b57224 */ /* 0x040fe200078e02b5 */
[----:B------:R-:W-:Y:S01]  /*9330*/  LOP3.LUT R6, R2, 0x92, RZ, 0xfc, !PT ;  /* 0x0000009202067812 */ /* 0x000fe200078efcff */
[----:B------:R-:W-:Y:S01]  /*9340*/  @!P1 IMAD.MOV R179, RZ, RZ, -R179 ;  /* 0x000000ffffb39224 */ /* 0x000fe200078e0ab3 */
[----:B------:R-:W-:Y:S01]  /*9350*/  ISETP.GT.U32.AND P1, PT, R5, R182, PT ;  /* 0x000000b60500720c */ /* 0x000fe20003f24070 */
[--C-:B------:R-:W-:Y:S01]  /*9360*/  @!P2 IMAD.IADD R177, R177, 0x1, -R5.reuse ;  /* 0x00000001b1b1a824 */ /* 0x100fe200078e0a05 */
[----:B------:R-:W-:Y:S01]  /*9370*/  ISETP.GE.AND P2, PT, R11, RZ, PT ;  /* 0x000000ff0b00720c */ /* 0x000fe20003f46270 */
[----:B------:R-:W-:Y:S01]  /*9380*/  @!P0 IMAD.MOV R178, RZ, RZ, -R178 ;  /* 0x000000ffffb28224 */ /* 0x000fe200078e0ab2 */
[----:B------:R-:W-:Y:S01]  /*9390*/  ISETP.GT.U32.AND P0, PT, R5, R181, PT ;  /* 0x000000b50500720c */ /* 0x000fe20003f04070 */
[----:B------:R-:W-:Y:S01]  /*93a0*/  @!P6 IMAD.IADD R180, R180, 0x1, -R5 ;  /* 0x00000001b4b4e824 */ /* 0x000fe200078e0a05 */
[----:B------:R-:W-:Y:S01]  /*93b0*/  LOP3.LUT R11, R2, 0x90, RZ, 0xfc, !PT ;  /* 0x00000090020b7812 */ /* 0x000fe200078efcff */
[----:B------:R-:W-:Y:S01]  /*93c0*/  @!P3 IMAD.MOV R177, RZ, RZ, -R177 ;  /* 0x000000ffffb1b224 */ /* 0x000fe200078e0ab1 */
[----:B------:R-:W-:-:S02]  /*93d0*/  ISETP.GE.AND P3, PT, R183, RZ, PT ;  /* 0x000000ffb700720c */ /* 0x000fc40003f66270 */
[----:B------:R-:W-:Y:S02]  /*93e0*/  IABS R184, R11 ;  /* 0x0000000b00b87213 */ /* 0x000fe40000000000 */
[C---:B------:R-:W-:Y:S01]  /*93f0*/  ISETP.GT.U32.AND P6, PT, R5.reuse, R180, PT ;  /* 0x000000b40500720c */ /* 0x040fe20003fc4070 */
[--C-:B------:R-:W-:Y:S01]  /*9400*/  @!P1 IMAD.IADD R182, R182, 0x1, -R5.reuse ;  /* 0x00000001b6b69824 */ /* 0x100fe200078e0a05 */
[----:B------:R-:W-:Y:S01]  /*9410*/  IABS R183, R6 ;  /* 0x0000000600b77213 */ /* 0x000fe20000000000 */
[----:B------:R-:W-:Y:S01]  /*9420*/  IMAD.HI.U32 R9, R0, R184, RZ ;  /* 0x000000b800097227 */ /* 0x000fe200078e00ff */
[----:B------:R-:W-:Y:S02]  /*9430*/  ISETP.GE.AND P4, PT, R6, RZ, PT ;  /* 0x000000ff0600720c */ /* 0x000fe40003f86270 */
[----:B------:R-:W-:Y:S01]  /*9440*/  ISETP.GT.U32.AND P1, PT, R5, R182, PT ;  /* 0x000000b60500720c */ /* 0x000fe20003f24070 */
[----:B------:R-:W-:Y:S02]  /*9450*/  @!P0 IMAD.IADD R181, R181, 0x1, -R5 ;  /* 0x00000001b5b58824 */ /* 0x000fe400078e0a05 */
[----:B------:R-:W-:-:S02]  /*9460*/  IMAD.MOV R9, RZ, RZ, -R9 ;  /* 0x000000ffff097224 */ /* 0x000fc400078e0a09 */
[----:B------:R-:W-:Y:S01]  /*9470*/  IMAD.HI.U32 R6, R0, R183, RZ ;  /* 0x000000b700067227 */ /* 0x000fe200078e00ff */
[----:B------:R-:W-:-:S03]  /*9480*/  ISETP.GT.U32.AND P0, PT, R5, R181, PT ;  /* 0x000000b50500720c */ /* 0x000fc60003f04070 */
[----:B------:R-:W-:Y:S02]  /*9490*/  IMAD R184, R5, R9, R184 ;  /* 0x0000000905b87224 */ /* 0x000fe400078e02b8 */
[----:B------:R-:W-:-:S04]  /*94a0*/  IMAD.HI.U32 R9, R0, R186, RZ ;  /* 0x000000ba00097227 */ /* 0x000fc800078e00ff */
        /* <DEDUP_REMOVED lines=8> */
[----:B------:R-:W-:Y:S02]  /*9530*/  @!P1 IMAD.IADD R182, R182, 0x1, -R5 ;  /* 0x00000001b6b69824 */ /* 0x000fe400078e0a05 */
[----:B------:R-:W-:-:S02]  /*9540*/  IMAD.MOV R10, RZ, RZ, -R6 ;  /* 0x000000ffff0a7224 */ /* 0x000fc400078e0a06 */
[----:B------:R-:W-:Y:S02]  /*9550*/  @!P0 IMAD.IADD R181, R181, 0x1, -R5 ;  /* 0x00000001b5b58824 */ /* 0x000fe400078e0a05 */
[----:B------:R-:W-:Y:S01]  /*9560*/  @!P3 IMAD.MOV R182, RZ, RZ, -R182 ;  /* 0x000000ffffb6b224 */ /* 0x000fe200078e0ab6 */
[C---:B------:R-:W-:Y:S01]  /*9570*/  ISETP.GT.U32.AND P3, PT, R5.reuse, R186, PT ;  /* 0x000000ba0500720c */ /* 0x040fe20003f64070 */
[----:B------:R-:W-:Y:S01]  /*9580*/  IMAD R183, R5, R10, R183 ;  /* 0x0000000a05b77224 */ /* 0x000fe200078e02b7 */
[----:B------:R-:W-:Y:S01]  /*9590*/  LOP3.LUT R10, R2, 0x8a, RZ, 0xfc, !PT ;  /* 0x0000008a020a7812 */ /* 0x000fe200078efcff */
[----:B------:R-:W-:-:S03]  /*95a0*/  IMAD.HI.U32 R6, R0, R185, RZ ;  /* 0x000000b900067227 */ /* 0x000fc600078e00ff */
[----:B------:R-:W-:Y:S01]  /*95b0*/  ISETP.GT.U32.AND P0, PT, R5, R183, PT ;  /* 0x000000b70500720c */ /* 0x000fe20003f04070 */
[----:B------:R-:W-:Y:S01]  /*95c0*/  @!P2 IMAD.MOV R181, RZ, RZ, -R181 ;  /* 0x000000ffffb5a224 */ /* 0x000fe200078e0ab5 */
[----:B------:R-:W-:Y:S01]  /*95d0*/  ISETP.GE.AND P2, PT, R187, RZ, PT ;  /* 0x000000ffbb00720c */ /* 0x000fe20003f46270 */
[----:B------:R-:W-:Y:S01]  /*95e0*/  IMAD.MOV R6, RZ, RZ, -R6 ;  /* 0x000000ffff067224 */ /* 0x000fe200078e0a06 */
[----:B------:R-:W-:Y:S01]  /*95f0*/  IABS R187, R10 ;  /* 0x0000000a00bb7213 */ /* 0x000fe20000000000 */
[----:B------:R-:W-:Y:S02]  /*9600*/  @!P5 IMAD.IADD R184, R184, 0x1, -R5 ;  /* 0x00000001b8b8d824 */ /* 0x000fe400078e0a05 */
[C---:B------:R-:W-:Y:S02]  /*9610*/  IMAD R185, R5.reuse, R6, R185 ;  /* 0x0000000605b97224 */ /* 0x040fe400078e02b9 */
[----:B------:R-:W-:Y:S01]  /*9620*/  IMAD.HI.U32 R6, R0, R187, RZ ;  /* 0x000000bb00067227 */ /* 0x000fe200078e00ff */
[----:B------:R-:W-:-:S02]  /*9630*/  ISETP.GT.U32.AND P5, PT, R5, R184, PT ;  /* 0x000000b80500720c */ /* 0x000fc40003fa4070 */
[----:B------:R-:W-:Y:S01]  /*9640*/  ISETP.GT.U32.AND P1, PT, R5, R185, PT ;  /* 0x000000b90500720c */ /* 0x000fe20003f24070 */
        /* <DEDUP_REMOVED lines=8> */
[--C-:B------:R-:W-:Y:S01]  /*96d0*/  @!P5 IMAD.IADD R184, R184, 0x1, -R5.reuse ;  /* 0x00000001b8b8d824 */ /* 0x100fe200078e0a05 */
[----:B------:R-:W-:Y:S01]  /*96e0*/  ISETP.GT.U32.AND P5, PT, R5, R187, PT ;  /* 0x000000bb0500720c */ /* 0x000fe20003fa4070 */
[--C-:B------:R-:W-:Y:S02]  /*96f0*/  @!P1 IMAD.IADD R185, R185, 0x1, -R5.reuse ;  /* 0x00000001b9b99824 */ /* 0x100fe400078e0a05 */
[C---:B------:R-:W-:Y:S01]  /*9700*/  IMAD R188, R5.reuse, R6, R188 ;  /* 0x0000000605bc7224 */ /* 0x040fe200078e02bc */
[----:B------:R-:W-:Y:S01]  /*9710*/  LOP3.LUT R6, R2, 0x84, RZ, 0xfc, !PT ;  /* 0x0000008402067812 */ /* 0x000fe200078efcff */
[--C-:B------:R-:W-:Y:S01]  /*9720*/  @!P3 IMAD.IADD R186, R186, 0x1, -R5.reuse ;  /* 0x00000001babab824 */ /* 0x100fe200078e0a05 */
[----:B------:R-:W-:Y:S01]  /*9730*/  ISETP.GT.U32.AND P1, PT, R5, R185, PT ;  /* 0x000000b90500720c */ /* 0x000fe20003f24070 */
[----:B------:R-:W-:Y:S01]  /*9740*/  @!P0 IMAD.IADD R183, R183, 0x1, -R5 ;  /* 0x00000001b7b78824 */ /* 0x000fe200078e0a05 */
[----:B------:R-:W-:Y:S01]  /*9750*/  ISETP.GT.U32.AND P3, PT, R5, R188, PT ;  /* 0x000000bc0500720c */ /* 0x000fe20003f64070 */
[----:B------:R-:W-:Y:S01]  /*9760*/  IMAD.HI.U32 R9, R0, R189, RZ ;  /* 0x000000bd00097227 */ /* 0x000fe200078e00ff */
[----:B------:R-:W-:-:S02]  /*9770*/  ISETP.GE.AND P0, PT, R190, RZ, PT ;  /* 0x000000ffbe00720c */ /* 0x000fc40003f06270 */
[----:B------:R-:W-:Y:S01]  /*9780*/  IABS R190, R6 ;  /* 0x0000000600be7213 */ /* 0x000fe20000000000 */
[----:B------:R-:W-:Y:S02]  /*9790*/  @!P5 IMAD.IADD R187, R187, 0x1, -R5 ;  /* 0x00000001bbbbd824 */ /* 0x000fe400078e0a05 */
[----:B------:R-:W-:Y:S01]  /*97a0*/  @!P4 IMAD.MOV R183, RZ, RZ, -R183 ;  /* 0x000000ffffb7c224 */ /* 0x000fe200078e0ab7 */
[----:B------:R-:W-:Y:S01]  /*97b0*/  ISETP.GE.AND P4, PT, R10, RZ, PT ;  /* 0x000000ff0a00720c */ /* 0x000fe20003f86270 */
[----:B------:R-:W-:Y:S01]  /*97c0*/  IMAD.MOV R10, RZ, RZ, -R9 ;  /* 0x000000ffff0a7224 */ /* 0x000fe200078e0a09 */
[----:B------:R-:W-:Y:S01]  /*97d0*/  ISETP.GT.U32.AND P5, PT, R5, R187, PT ;  /* 0x000000bb0500720c */ /* 0x000fe20003fa4070 */
[--C-:B------:R-:W-:Y:S01]  /*97e0*/  @!P1 IMAD.IADD R185, R185, 0x1, -R5.reuse ;  /* 0x00000001b9b99824 */ /* 0x100fe200078e0a05 */
[----:B------:R-:W-:Y:S01]  /*97f0*/  LOP3.LUT R9, R2, 0x82, RZ, 0xfc, !PT ;  /* 0x0000008202097812 */ /* 0x000fe200078efcff */
[----:B------:R-:W-:Y:S01]  /*9800*/  @!P3 IMAD.IADD R188, R188, 0x1, -R5 ;  /* 0x00000001bcbcb824 */ /* 0x000fe200078e0a05 */
[----:B------:R-:W-:Y:S01]  /*9810*/  ISETP.GE.AND P1, PT, R191, RZ, PT ;  /* 0x000000ffbf00720c */ /* 0x000fe20003f26270 */
[----:B------:R-:W-:Y:S01]  /*9820*/  @!P2 IMAD.MOV R185, RZ, RZ, -R185 ;  /* 0x000000ffffb9a224 */ /* 0x000fe200078e0ab9 */
[----:B------:R-:W-:Y:S01]  /*9830*/  ISETP.GE.AND P2, PT, R6, RZ, PT ;  /* 0x000000ff0600720c */ /* 0x000fe20003f46270 */
[----:B------:R-:W-:Y:S01]  /*9840*/  IMAD.HI.U32 R6, R0, R190, RZ ;  /* 0x000000be00067227 */ /* 0x000fe200078e00ff */
[----:B------:R-:W-:-:S02]  /*9850*/  IABS R191, R9 ;  /* 0x0000000900bf7213 */ /* 0x000fc40000000000 */
[C---:B------:R-:W-:Y:S01]  /*9860*/  ISETP.GT.U32.AND P3, PT, R5.reuse, R188, PT ;  /* 0x000000bc0500720c */ /* 0x040fe20003f64070 */
[----:B------:R-:W-:Y:S02]  /*9870*/  IMAD R189, R5, R10, R189 ;  /* 0x0000000a05bd7224 */ /* 0x000fe400078e02bd */
[----:B------:R-:W-:Y:S01]  /*9880*/  @!P0 IMAD.MOV R186, RZ, RZ, -R186 ;  /* 0x000000ffffba8224 */ /* 0x000fe200078e0aba */
[----:B------:R-:W-:Y:S01]  /*9890*/  ISETP.GE.AND P0, PT, R9, RZ, PT ;  /* 0x000000ff0900720c */ /* 0x000fe20003f06270 */
[----:B------:R-:W-:-:S04]  /*98a0*/  IMAD.HI.U32 R9, R0, R191, RZ ;  /* 0x000000bf00097227 */ /* 0x000fc800078e00ff */
[----:B------:R-:W-:Y:S02]  /*98b0*/  IMAD.MOV R6, RZ, RZ, -R6 ;  /* 0x000000ffff067224 */ /* 0x000fe400078e0a06 */
[----:B------:R-:W-:Y:S01]  /*98c0*/  @!P5 IMAD.IADD R187, R187, 0x1, -R5 ;  /* 0x00000001bbbbd824 */ /* 0x000fe200078e0a05 */
[C---:B------:R-:W-:Y:S01]  /*98d0*/  ISETP.GT.U32.AND P5, PT, R5.reuse, R189, PT ;  /* 0x000000bd0500720c */ /* 0x040fe20003fa4070 */
[----:B------:R-:W-:Y:S02]  /*98e0*/  IMAD.MOV R10, RZ, RZ, -R9 ;  /* 0x000000ffff0a7224 */ /* 0x000fe400078e0a09 */
[C---:B------:R-:W-:Y:S02]  /*98f0*/  IMAD R190, R5.reuse, R6, R190 ;  /* 0x0000000605be7224 */ /* 0x040fe400078e02be */
[C---:B------:R-:W-:Y:S02]  /*9900*/  IMAD R191, R5.reuse, R10, R191 ;  /* 0x0000000a05bf7224 */ /* 0x040fe400078e02bf */
[----:B------:R-:W-:Y:S01]  /*9910*/  @!P3 IMAD.IADD R188, R188, 0x1, -R5 ;  /* 0x00000001bcbcb824 */ /* 0x000fe200078e0a05 */
[C---:B------:R-:W-:Y:S01]  /*9920*/  ISETP.GT.U32.AND P3, PT, R5.reuse, R190, PT ;  /* 0x000000be0500720c */ /* 0x040fe20003f64070 */
[----:B------:R-:W-:Y:S01]  /*9930*/  @!P4 IMAD.MOV R187, RZ, RZ, -R187 ;  /* 0x000000ffffbbc224 */ /* 0x000fe200078e0abb */
[----:B------:R-:W-:Y:S01]  /*9940*/  ISETP.GT.U32.AND P4, PT, R5, R191, PT ;  /* 0x000000bf0500720c */ /* 0x000fe20003f84070 */
[----:B------:R-:W-:Y:S01]  /*9950*/  @!P6 IMAD.MOV R184, RZ, RZ, -R184 ;  /* 0x000000ffffb8e224 */ /* 0x000fe200078e0ab8 */
[----:B------:R-:W-:Y:S01]  /*9960*/  ISETP.GE.AND P6, PT, R11, RZ, PT ;  /* 0x000000ff0b00720c */ /* 0x000fe20003fc6270 */
[----:B------:R-:W-:Y:S01]  /*9970*/  @!P5 IMAD.IADD R189, R189, 0x1, -R5 ;  /* 0x00000001bdbdd824 */ /* 0x000fe200078e0a05 */
[----:B------:R-:W-:Y:S01]  /*9980*/  LOP3.LUT R11, R2, 0x80, RZ, 0xfc, !PT ;  /* 0x00000080020b7812 */ /* 0x000fe200078efcff */
[----:B------:R-:W-:-:S03]  /*9990*/  IMAD.HI.U32 R9, R0, R193, RZ ;  /* 0x000000c100097227 */ /* 0x000fc600078e00ff */
[----:B------:R-:W-:Y:S01]  /*99a0*/  ISETP.GT.U32.AND P5, PT, R5, R189, PT ;  /* 0x000000bd0500720c */ /* 0x000fe20003fa4070 */
[----:B------:R-:W-:Y:S01]  /*99b0*/  IMAD.MOV R10, RZ, RZ, -R9 ;  /* 0x000000ffff0a7224 */ /* 0x000fe200078e0a09 */
[----:B------:R-:W-:Y:S01]  /*99c0*/  IABS R192, R11 ;  /* 0x0000000b00c07213 */ /* 0x000fe20000000000 */
[--C-:B------:R-:W-:Y:S02]  /*99d0*/  @!P3 IMAD.IADD R190, R190, 0x1, -R5.reuse ;  /* 0x00000001bebeb824 */ /* 0x100fe400078e0a05 */
[----:B------:R-:W-:Y:S02]  /*99e0*/  @!P4 IMAD.IADD R191, R191, 0x1, -R5 ;  /* 0x00000001bfbfc824 */ /* 0x000fe400078e0a05 */
[----:B------:R-:W-:Y:S01]  /*99f0*/  IMAD.HI.U32 R6, R0, R192, RZ ;  /* 0x000000c000067227 */ /* 0x000fe200078e00ff */
[C---:B------:R-:W-:Y:S02]  /*9a00*/  ISETP.GT.U32.AND P3, PT, R5.reuse, R190, PT ;  /* 0x000000be0500720c */ /* 0x040fe40003f64070 */
[----:B------:R-:W-:Y:S01]  /*9a10*/  ISETP.GT.U32.AND P4, PT, R5, R191, PT ;  /* 0x000000bf0500720c */ /* 0x000fe20003f84070 */
[----:B------:R-:W-:-:S02]  /*9a20*/  IMAD.MOV R6, RZ, RZ, -R6 ;  /* 0x000000ffff067224 */ /* 0x000fc400078e0a06 */
[----:B------:R-:W-:Y:S01]  /*9a30*/  @!P5 IMAD.IADD R189, R189, 0x1, -R5 ;  /* 0x00000001bdbdd824 */ /* 0x000fe200078e0a05 */
[----:B------:R-:W-:Y:S01]  /*9a40*/  ISETP.GE.AND P5, PT, R194, RZ, PT ;  /* 0x000000ffc200720c */ /* 0x000fe20003fa6270 */
[C---:B------:R-:W-:Y:S01]  /*9a50*/  IMAD R192, R5.reuse, R6, R192 ;  /* 0x0000000605c07224 */ /* 0x040fe200078e02c0 */
[----:B------:R-:W-:Y:S01]  /*9a60*/  IABS R194, R202 ;  /* 0x000000ca00c27213 */ /* 0x000fe20000000000 */
[----:B------:R-:W-:Y:S02]  /*9a70*/  IMAD R193, R5, R10, R193 ;  /* 0x0000000a05c17224 */ /* 0x000fe400078e02c1 */
[----:B------:R-:W-:Y:S01]  /*9a80*/  @!P6 IMAD.MOV R188, RZ, RZ, -R188 ;  /* 0x000000ffffbce224 */ /* 0x000fe200078e0abc */
[----:B------:R-:W-:Y:S01]  /*9a90*/  ISETP.GE.AND P6, PT, R11, RZ, PT ;  /* 0x000000ff0b00720c */ /* 0x000fe20003fc6270 */
[----:B------:R-:W-:Y:S01]  /*9aa0*/  @!P3 IMAD.IADD R190, R190, 0x1, -R5 ;  /* 0x00000001bebeb824 */ /* 0x000fe200078e0a05 */
[----:B------:R-:W-:Y:S01]  /*9ab0*/  ISETP.GT.U32.AND P3, PT, R5, R192, PT ;  /* 0x000000c00500720c */ /* 0x000fe20003f64070 */
[----:B------:R-:W-:Y:S01]  /*9ac0*/  IMAD.HI.U32 R6, R0, R194, RZ ;  /* 0x000000c200067227 */ /* 0x000fe200078e00ff */
[----:B------:R-:W-:-:S03]  /*9ad0*/  IABS R11, R204 ;  /* 0x000000cc000b7213 */ /* 0x000fc60000000000 */
[----:B------:R-:W-:Y:S01]  /*9ae0*/  @!P4 IMAD.IADD R191, R191, 0x1, -R5 ;  /* 0x00000001bfbfc824 */ /* 0x000fe200078e0a05 */
[----:B------:R-:W-:Y:S01]  /*9af0*/  ISETP.GT.U32.AND P4, PT, R5, R193, PT ;  /* 0x000000c10500720c */ /* 0x000fe20003f84070 */
[----:B------:R-:W-:Y:S02]  /*9b00*/  IMAD.MOV R10, RZ, RZ, -R6 ;  /* 0x000000ffff0a7224 */ /* 0x000fe400078e0a06 */
[----:B------:R-:W-:-:S04]  /*9b10*/  IMAD.HI.U32 R6, R0, R195, RZ ;  /* 0x000000c300067227 */ /* 0x000fc800078e00ff */
[C---:B------:R-:W-:Y:S02]  /*9b20*/  IMAD R194, R5.reuse, R10, R194 ;  /* 0x0000000a05c27224 */ /* 0x040fe400078e02c2 */
[----:B------:R-:W-:Y:S02]  /*9b30*/  IMAD.MOV R196, RZ, RZ, -R6 ;  /* 0x000000ffffc47224 */ /* 0x000fe400078e0a06 */
[----:B------:R-:W-:Y:S01]  /*9b40*/  @!P3 IMAD.IADD R192, R192, 0x1, -R5 ;  /* 0x00000001c0c0b824 */ /* 0x000fe200078e0a05 */
[C---:B------:R-:W-:Y:S01]  /*9b50*/  ISETP.GT.U32.AND P3, PT, R5.reuse, R194, PT ;  /* 0x000000c20500720c */ /* 0x040fe20003f64070 */
[----:B------:R-:W-:Y:S02]  /*9b60*/  IMAD R195, R5, R196, R195 ;  /* 0x000000c405c37224 */ /* 0x000fe400078e02c3 */
[----:B------:R-:W-:Y:S02]  /*9b70*/  @!P4 IMAD.IADD R193, R193, 0x1, -R5 ;  /* 0x00000001c1c1c824 */ /* 0x000fe400078e0a05 */
[----:B------:R-:W-:Y:S01]  /*9b80*/  IMAD.HI.U32 R9, R0, R11, RZ ;  /* 0x0000000b00097227 */ /* 0x000fe200078e00ff */
[----:B------:R-:W-:-:S03]  /*9b90*/  ISETP.GT.U32.AND P4, PT, R5, R195, PT ;  /* 0x000000c30500720c */ /* 0x000fc60003f84070 */
[----:B------:R-:W-:-:S04]  /*9ba0*/  IMAD.HI.U32 R6, R0, R199, RZ ;  /* 0x000000c700067227 */ /* 0x000fc800078e00ff */
[----:B------:R-:W-:Y:S01]  /*9bb0*/  @!P3 IMAD.IADD R194, R194, 0x1, -R5 ;  /* 0x00000001c2c2b824 */ /* 0x000fe200078e0a05 */
[----:B------:R-:W-:Y:S01]  /*9bc0*/  ISETP.GT.U32.AND P3, PT, R5, R192, PT ;  /* 0x000000c00500720c */ /* 0x000fe20003f64070 */
[----:B------:R-:W-:Y:S02]  /*9bd0*/  IMAD.MOV R198, RZ, RZ, -R9 ;  /* 0x000000ffffc67224 */ /* 0x000fe400078e0a09 */
[----:B------:R-:W-:-:S04]  /*9be0*/  IMAD.HI.U32 R10, R0, R197, RZ ;  /* 0x000000c5000a7227 */ /* 0x000fc800078e00ff */
[----:B------:R-:W-:Y:S01]  /*9bf0*/  @!P4 IMAD.IADD R195, R195, 0x1, -R5 ;  /* 0x00000001c3c3c824 */ /* 0x000fe200078e0a05 */
[C---:B------:R-:W-:Y:S01]  /*9c00*/  ISETP.GT.U32.AND P4, PT, R5.reuse, R194, PT ;  /* 0x000000c20500720c */ /* 0x040fe20003f84070 */
[----:B------:R-:W-:Y:S02]  /*9c10*/  @!P2 IMAD.MOV R190, RZ, RZ, -R190 ;  /* 0x000000ffffbea224 */ /* 0x000fe400078e0abe */
[----:B------:R-:W-:Y:S01]  /*9c20*/  @!P1 IMAD.MOV R189, RZ, RZ, -R189 ;  /* 0x000000ffffbd9224 */ /* 0x000fe200078e0abd */
[C---:B------:R-:W-:Y:S01]  /*9c30*/  ISETP.GT.U32.AND P2, PT, R5.reuse, R195, PT ;  /* 0x000000c30500720c */ /* 0x040fe20003f44070 */
[C---:B------:R-:W-:Y:S01]  /*9c40*/  IMAD R196, R5.reuse, R198, R11 ;  /* 0x000000c605c47224 */ /* 0x040fe200078e020b */
[----:B------:R-:W-:Y:S01]  /*9c50*/  ISETP.GT.U32.AND P1, PT, R5, R193, PT ;  /* 0x000000c10500720c */ /* 0x000fe20003f24070 */
[----:B------:R-:W-:Y:S01]  /*9c60*/  IMAD.MOV R6, RZ, RZ, -R6 ;  /* 0x000000ffff067224 */ /* 0x000fe200078e0a06 */
[----:B------:R-:W-:Y:S01]  /*9c70*/  LOP3.LUT R11, R2, 0x70, RZ, 0xfc, !PT ;  /* 0x00000070020b7812 */ /* 0x000fe200078efcff */
[----:B------:R-:W-:-:S02]  /*9c80*/  IMAD.MOV R10, RZ, RZ, -R10 ;  /* 0x000000ffff0a7224 */ /* 0x000fc400078e0a0a */
[C---:B------:R-:W-:Y:S01]  /*9c90*/  IMAD R198, R5.reuse, R6, R199 ;  /* 0x0000000605c67224 */ /* 0x040fe200078e02c7 */
[----:B------:R-:W-:Y:S01]  /*9ca0*/  IABS R200, R11 ;  /* 0x0000000b00c87213 */ /* 0x000fe20000000000 */
[----:B------:R-:W-:Y:S01]  /*9cb0*/  @!P0 IMAD.MOV R191, RZ, RZ, -R191 ;  /* 0x000000ffffbf8224 */ /* 0x000fe200078e0abf */
[C---:B------:R-:W-:Y:S01]  /*9cc0*/  ISETP.GT.U32.AND P0, PT, R5.reuse, R196, PT ;  /* 0x000000c40500720c */ /* 0x040fe20003f04070 */
[C---:B------:R-:W-:Y:S01]  /*9cd0*/  IMAD R197, R5.reuse, R10, R197 ;  /* 0x0000000a05c57224 */ /* 0x040fe200078e02c5 */
[----:B------:R-:W-:Y:S01]  /*9ce0*/  LOP3.LUT R10, R2, 0x72, RZ, 0xfc, !PT ;  /* 0x00000072020a7812 */ /* 0x000fe200078efcff */
[--C-:B------:R-:W-:Y:S01]  /*9cf0*/  @!P4 IMAD.IADD R194, R194, 0x1, -R5.reuse ;  /* 0x00000001c2c2c824 */ /* 0x100fe200078e0a05 */
[----:B------:R-:W-:Y:S01]  /*9d00*/  ISETP.GT.U32.AND P4, PT, R5, R198, PT ;  /* 0x000000c60500720c */ /* 0x000fe20003f84070 */
[--C-:B------:R-:W-:Y:S01]  /*9d10*/  @!P2 IMAD.IADD R195, R195, 0x1, -R5.reuse ;  /* 0x00000001c3c3a824 */ /* 0x100fe200078e0a05 */
[----:B------:R-:W-:Y:S01]  /*9d20*/  IABS R199, R10 ;  /* 0x0000000a00c77213 */ /* 0x000fe20000000000 */
[----:B------:R-:W-:Y:S01]  /*9d30*/  @!P1 IMAD.IADD R193, R193, 0x1, -R5 ;  /* 0x00000001c1c19824 */ /* 0x000fe200078e0a05 */
[----:B------:R-:W-:Y:S01]  /*9d40*/  ISETP.GE.AND P2, PT, R203, RZ, PT ;  /* 0x000000ffcb00720c */ /* 0x000fe20003f46270 */
[----:B------:R-:W-:Y:S01]  /*9d50*/  IMAD.HI.U32 R9, R0, R200, RZ ;  /* 0x000000c800097227 */ /* 0x000fe200078e00ff */
[----:B------:R-:W-:-:S02]  /*9d60*/  ISETP.GE.AND P1, PT, R202, RZ, PT ;  /* 0x000000ffca00720c */ /* 0x000fc40003f26270 */
[----:B------:R-:W-:Y:S01]  /*9d70*/  LOP3.LUT R203, R2, 0x6c, RZ, 0xfc, !PT ;  /* 0x0000006c02cb7812 */ /* 0x000fe200078efcff */
[----:B------:R-:W-:-:S03]  /*9d80*/  IMAD.HI.U32 R6, R0, R199, RZ ;  /* 0x000000c700067227 */ /* 0x000fc600078e00ff */
[----:B------:R-:W-:Y:S01]  /*9d90*/  IABS R202, R203 ;  /* 0x000000cb00ca7213 */ /* 0x000fe20000000000 */
[--C-:B------:R-:W-:Y:S01]  /*9da0*/  @!P3 IMAD.IADD R192, R192, 0x1, -R5.reuse ;  /* 0x00000001c0c0b824 */ /* 0x100fe200078e0a05 */
[C---:B------:R-:W-:Y:S01]  /*9db0*/  ISETP.GT.U32.AND P3, PT, R5.reuse, R197, PT ;  /* 0x000000c50500720c */ /* 0x040fe20003f64070 */
[----:B------:R-:W-:Y:S01]  /*9dc0*/  @!P0 IMAD.IADD R196, R196, 0x1, -R5 ;  /* 0x00000001c4c48824 */ /* 0x000fe200078e0a05 */
[----:B------:R-:W-:Y:S01]  /*9dd0*/  ISETP.GE.AND P0, PT, R204, RZ, PT ;  /* 0x000000ffcc00720c */ /* 0x000fe20003f06270 */
[----:B------:R-:W-:Y:S02]  /*9de0*/  IMAD.MOV R6, RZ, RZ, -R6 ;  /* 0x000000ffff067224 */ /* 0x000fe400078e0a06 */
[----:B------:R-:W-:Y:S02]  /*9df0*/  IMAD.MOV R9, RZ, RZ, -R9 ;  /* 0x000000ffff097224 */ /* 0x000fe400078e0a09 */
[----:B------:R-:W-:Y:S01]  /*9e00*/  @!P4 IMAD.IADD R198, R198, 0x1, -R5 ;  /* 0x00000001c6c6c824 */ /* 0x000fe200078e0a05 */
[C---:B------:R-:W-:Y:S01]  /*9e10*/  ISETP.GT.U32.AND P4, PT, R5.reuse, R196, PT ;  /* 0x000000c40500720c */ /* 0x040fe20003f84070 */
[----:B------:R-:W-:-:S02]  /*9e20*/  IMAD R199, R5, R6, R199 ;  /* 0x0000000605c77224 */ /* 0x000fc400078e02c7 */
[----:B------:R-:W-:Y:S01]  /*9e30*/  IMAD R200, R5, R9, R200 ;  /* 0x0000000905c87224 */ /* 0x000fe200078e02c8 */
[----:B------:R-:W-:Y:S01]  /*9e40*/  LOP3.LUT R9, R2, 0x6e, RZ, 0xfc, !PT ;  /* 0x0000006e02097812 */ /* 0x000fe200078efcff */
[----:B------:R-:W-:Y:S01]  /*9e50*/  @!P2 IMAD.MOV R195, RZ, RZ, -R195 ;  /* 0x000000ffffc3a224 */ /* 0x000fe200078e0ac3 */
[----:B------:R-:W-:Y:S01]  /*9e60*/  ISETP.GE.AND P2, PT, R201, RZ, PT ;  /* 0x000000ffc900720c */ /* 0x000fe20003f46270 */
[----:B------:R-:W-:Y:S01]  /*9e70*/  @!P6 IMAD.MOV R192, RZ, RZ, -R192 ;  /* 0x000000ffffc0e224 */ /* 0x000fe200078e0ac0 */
[C---:B------:R-:W-:Y:S01]  /*9e80*/  ISETP.GT.U32.AND P6, PT, R5.reuse, R198, PT ;  /* 0x000000c60500720c */ /* 0x040fe20003fc4070 */
[----:B------:R-:W-:Y:S01]  /*9e90*/  @!P1 IMAD.MOV R194, RZ, RZ, -R194 ;  /* 0x000000ffffc29224 */ /* 0x000fe200078e0ac2 */
[----:B------:R-:W-:Y:S01]  /*9ea0*/  ISETP.GT.U32.AND P1, PT, R5, R199, PT ;  /* 0x000000c70500720c */ /* 0x000fe20003f24070 */
[----:B------:R-:W-:Y:S01]  /*9eb0*/  @!P3 IMAD.IADD R197, R197, 0x1, -R5 ;  /* 0x00000001c5c5b824 */ /* 0x000fe200078e0a05 */
[----:B------:R-:W-:Y:S01]  /*9ec0*/  IABS R201, R9 ;  /* 0x0000000900c97213 */ /* 0x000fe20000000000 */
[----:B------:R-:W-:Y:S01]  /*9ed0*/  @!P5 IMAD.MOV R193, RZ, RZ, -R193 ;  /* 0x000000ffffc1d224 */ /* 0x000fe200078e0ac1 */
[----:B------:R-:W-:Y:S01]  /*9ee0*/  ISETP.GE.AND P3, PT, R205, RZ, PT ;  /* 0x000000ffcd00720c */ /* 0x000fe20003f66270 */
[----:B------:R-:W-:Y:S01]  /*9ef0*/  @!P4 IMAD.IADD R196, R196, 0x1, -R5 ;  /* 0x00000001c4c4c824 */ /* 0x000fe200078e0a05 */
[C---:B------:R-:W-:Y:S01]  /*9f00*/  ISETP.GT.U32.AND P5, PT, R5.reuse, R197, PT ;  /* 0x000000c50500720c */ /* 0x040fe20003fa4070 */
        /* <DEDUP_REMOVED lines=10> */
[C---:B------:R-:W-:Y:S01]  /*9fb0*/  ISETP.GT.U32.AND P0, PT, R5.reuse, R199, PT ;  /* 0x000000c70500720c */ /* 0x040fe20003f04070 */
[----:B------:R-:W-:Y:S01]  /*9fc0*/  @!P2 IMAD.MOV R198, RZ, RZ, -R198 ;  /* 0x000000ffffc6a224 */ /* 0x000fe200078e0ac6 */
[----:B------:R-:W-:Y:S01]  /*9fd0*/  ISETP.GT.U32.AND P2, PT, R5, R201, PT ;  /* 0x000000c90500720c */ /* 0x000fe20003f44070 */
[--C-:B------:R-:W-:Y:S01]  /*9fe0*/  @!P5 IMAD.IADD R197, R197, 0x1, -R5.reuse ;  /* 0x00000001c5c5d824 */ /* 0x100fe200078e0a05 */
[----:B------:R-:W-:Y:S01]  /*9ff0*/  ISETP.GE.AND P5, PT, R10, RZ, PT ;  /* 0x000000ff0a00720c */ /* 0x000fe20003fa6270 */
[----:B------:R-:W-:Y:S01]  /*a000*/  @!P4 IMAD.IADD R200, R200, 0x1, -R5 ;  /* 0x00000001c8c8c824 */ /* 0x000fe200078e0a05 */
[----:B------:R-:W-:Y:S01]  /*a010*/  LOP3.LUT R11, R2, 0x66, RZ, 0xfc, !PT ;  /* 0x00000066020b7812 */ /* 0x000fe200078efcff */
[----:B------:R-:W-:-:S03]  /*a020*/  IMAD.HI.U32 R9, R0, R202, RZ ;  /* 0x000000ca00097227 */ /* 0x000fc600078e00ff */
[----:B------:R-:W-:Y:S01]  /*a030*/  ISETP.GT.U32.AND P4, PT, R5, R200, PT ;  /* 0x000000c80500720c */ /* 0x000fe20003f84070 */
[----:B------:R-:W-:Y:S01]  /*a040*/  @!P3 IMAD.MOV R197, RZ, RZ, -R197 ;  /* 0x000000ffffc5b224 */ /* 0x000fe200078e0ac5 */
[----:B------:R-:W-:Y:S01]  /*a050*/  ISETP.GE.AND P3, PT, R203, RZ, PT ;  /* 0x000000ffcb00720c */ /* 0x000fe20003f66270 */
[--C-:B------:R-:W-:Y:S01]  /*a060*/  @!P0 IMAD.IADD R199, R199, 0x1, -R5.reuse ;  /* 0x00000001c7c78824 */ /* 0x100fe200078e0a05 */
[----:B------:R-:W-:Y:S01]  /*a070*/  IABS R203, R6 ;  /* 0x0000000600cb7213 */ /* 0x000fe20000000000 */
[----:B------:R-:W-:Y:S01]  /*a080*/  @!P2 IMAD.IADD R201, R201, 0x1, -R5 ;  /* 0x00000001c9c9a824 */ /* 0x000fe200078e0a05 */
[----:B------:R-:W-:Y:S01]  /*a090*/  ISETP.GE.AND P0, PT, R6, RZ, PT ;  /* 0x000000ff0600720c */ /* 0x000fe20003f06270 */
[----:B------:R-:W-:Y:S01]  /*a0a0*/  IMAD.MOV R9, RZ, RZ, -R9 ;  /* 0x000000ffff097224 */ /* 0x000fe200078e0a09 */
[----:B------:R-:W-:Y:S01]  /*a0b0*/  IABS R205, R11 ;  /* 0x0000000b00cd7213 */ /* 0x000fe20000000000 */
[----:B------:R-:W-:Y:S01]  /*a0c0*/  @!P5 IMAD.MOV R199, RZ, RZ, -R199 ;  /* 0x000000ffffc7d224 */ /* 0x000fe200078e0ac7 */
[C---:B------:R-:W-:Y:S01]  /*a0d0*/  ISETP.GT.U32.AND P5, PT, R5.reuse, R201, PT ;  /* 0x000000c90500720c */ /* 0x040fe20003fa4070 */
[----:B------:R-:W-:Y:S01]  /*a0e0*/  IMAD R202, R5, R9, R202 ;  /* 0x0000000905ca7224 */ /* 0x000fe200078e02ca */
[----:B------:R-:W-:Y:S01]  /*a0f0*/  LOP3.LUT R9, R2, 0x68, RZ, 0xfc, !PT ;  /* 0x0000006802097812 */ /* 0x000fe200078efcff */
[----:B------:R-:W-:-:S03]  /*a100*/  IMAD.HI.U32 R6, R0, R203, RZ ;  /* 0x000000cb00067227 */ /* 0x000fc600078e00ff */
[----:B------:R-:W-:Y:S01]  /*a110*/  IABS R204, R9 ;  /* 0x0000000900cc7213 */ /* 0x000fe20000000000 */
[----:B------:R-:W-:Y:S01]  /*a120*/  @!P4 IMAD.IADD R200, R200, 0x1, -R5 ;  /* 0x00000001c8c8c824 */ /* 0x000fe200078e0a05 */
[----:B------:R-:W-:Y:S01]  /*a130*/  ISETP.GT.U32.AND P4, PT, R5, R202, PT ;  /* 0x000000ca0500720c */ /* 0x000fe20003f84070 */
[----:B------:R-:W-:Y:S01]  /*a140*/  IMAD.MOV R6, RZ, RZ, -R6 ;  /* 0x000000ffff067224 */ /* 0x000fe200078e0a06 */
[----:B------:R-:W-:Y:S01]  /*a150*/  ISETP.GE.AND P2, PT, R9, RZ, PT ;  /* 0x000000ff0900720c */ /* 0x000fe20003f46270 */
[----:B------:R-:W-:-:S04]  /*a160*/  IMAD.HI.U32 R10, R0, R205, RZ ;  /* 0x000000cd000a7227 */ /* 0x000fc800078e00ff */
[----:B------:R-:W-:Y:S02]  /*a170*/  IMAD R203, R5, R6, R203 ;  /* 0x0000000605cb7224 */ /* 0x000fe400078e02cb */
[--C-:B------:R-:W-:Y:S02]  /*a180*/  @!P5 IMAD.IADD R201, R201, 0x1, -R5.reuse ;  /* 0x00000001c9c9d824 */ /* 0x100fe400078e0a05 */
[----:B------:R-:W-:Y:S01]  /*a190*/  IMAD.MOV R10, RZ, RZ, -R10 ;  /* 0x000000ffff0a7224 */ /* 0x000fe200078e0a0a */
[C---:B------:R-:W-:Y:S01]  /*a1a0*/  ISETP.GT.U32.AND P5, PT, R5.reuse, R203, PT ;  /* 0x000000cb0500720c */ /* 0x040fe20003fa4070 */
[----:B------:R-:W-:Y:S02]  /*a1b0*/  @!P4 IMAD.IADD R202, R202, 0x1, -R5 ;  /* 0x00000001cacac824 */ /* 0x000fe400078e0a05 */
[C---:B------:R-:W-:Y:S02]  /*a1c0*/  IMAD R205, R5.reuse, R10, R205 ;  /* 0x0000000a05cd7224 */ /* 0x040fe400078e02cd */
[----:B------:R-:W-:Y:S01]  /*a1d0*/  IMAD.HI.U32 R9, R0, R204, RZ ;  /* 0x000000cc00097227 */ /* 0x000fe200078e00ff */
[----:B------:R-:W-:-:S03]  /*a1e0*/  ISETP.GT.U32.AND P4, PT, R5, R202, PT ;  /* 0x000000ca0500720c */ /* 0x000fc60003f84070 */
[----:B------:R-:W-:Y:S02]  /*a1f0*/  IMAD.MOV R9, RZ, RZ, -R9 ;  /* 0x000000ffff097224 */ /* 0x000fe400078e0a09 */
[----:B------:R-:W-:Y:S01]  /*a200*/  @!P6 IMAD.MOV R200, RZ, RZ, -R200 ;  /* 0x000000ffffc8e224 */ /* 0x000fe200078e0ac8 */
[----:B------:R-:W-:Y:S01]  /*a210*/  ISETP.GE.AND P6, PT, R11, RZ, PT ;  /* 0x000000ff0b00720c */ /* 0x000fe20003fc6270 */
[----:B------:R-:W-:Y:S01]  /*a220*/  @!P5 IMAD.IADD R203, R203, 0x1, -R5 ;  /* 0x00000001cbcbd824 */ /* 0x000fe200078e0a05 */
[C---:B------:R-:W-:Y:S01]  /*a230*/  ISETP.GT.U32.AND P5, PT, R5.reuse, R205, PT ;  /* 0x000000cd0500720c */ /* 0x040fe20003fa4070 */
[C---:B------:R-:W-:Y:S01]  /*a240*/  IMAD R204, R5.reuse, R9, R204 ;  /* 0x0000000905cc7224 */ /* 0x040fe200078e02cc */
[C---:B------:R-:W-:Y:S01]  /*a250*/  LOP3.LUT R9, R2.reuse, 0x64, RZ, 0xfc, !PT ;  /* 0x0000006402097812 */ /* 0x040fe200078efcff */
[----:B------:R-:W-:Y:S01]  /*a260*/  @!P1 IMAD.MOV R201, RZ, RZ, -R201 ;  /* 0x000000ffffc99224 */ /* 0x000fe200078e0ac9 */
[----:B------:R-:W-:Y:S01]  /*a270*/  LOP3.LUT R11, R2, 0x62, RZ, 0xfc, !PT ;  /* 0x00000062020b7812 */ /* 0x000fe200078efcff */
[----:B------:R-:W-:Y:S01]  /*a280*/  @!P4 IMAD.IADD R202, R202, 0x1, -R5 ;  /* 0x00000001cacac824 */ /* 0x000fe200078e0a05 */
[----:B------:R-:W-:Y:S01]  /*a290*/  IABS R206, R9 ;  /* 0x0000000900ce7213 */ /* 0x000fe20000000000 */
[----:B------:R-:W-:Y:S01]  /*a2a0*/  IMAD.HI.U32 R10, R0, R209, RZ ;  /* 0x000000d1000a7227 */ /* 0x000fe200078e00ff */
[----:B------:R-:W-:-:S02]  /*a2b0*/  ISETP.GT.U32.AND P4, PT, R5, R204, PT ;  /* 0x000000cc0500720c */ /* 0x000fc40003f84070 */
[----:B------:R-:W-:Y:S01]  /*a2c0*/  IABS R207, R11 ;  /* 0x0000000b00cf7213 */ /* 0x000fe20000000000 */
[----:B------:R-:W-:Y:S01]  /*a2d0*/  IMAD.HI.U32 R6, R0, R206, RZ ;  /* 0x000000ce00067227 */ /* 0x000fe200078e00ff */
[----:B------:R-:W-:-:S03]  /*a2e0*/  ISETP.GT.U32.AND P1, PT, R5, R203, PT ;  /* 0x000000cb0500720c */ /* 0x000fc60003f24070 */
[----:B------:R-:W-:Y:S02]  /*a2f0*/  @!P5 IMAD.IADD R205, R205, 0x1, -R5 ;  /* 0x00000001cdcdd824 */ /* 0x000fe400078e0a05 */
[----:B------:R-:W-:Y:S01]  /*a300*/  @!P3 IMAD.MOV R202, RZ, RZ, -R202 ;  /* 0x000000ffffcab224 */ /* 0x000fe200078e0aca */
[----:B------:R-:W-:Y:S01]  /*a310*/  ISETP.GE.AND P3, PT, R9, RZ, PT ;  /* 0x000000ff0900720c */ /* 0x000fe20003f66270 */
[----:B------:R-:W-:Y:S01]  /*a320*/  IMAD.MOV R6, RZ, RZ, -R6 ;  /* 0x000000ffff067224 */ /* 0x000fe200078e0a06 */
[----:B------:R-:W-:Y:S01]  /*a330*/  ISETP.GT.U32.AND P5, PT, R5, R205, PT ;  /* 0x000000cd0500720c */ /* 0x000fe20003fa4070 */
[----:B------:R-:W-:-:S04]  /*a340*/  IMAD.HI.U32 R9, R0, R208, RZ ;  /* 0x000000d000097227 */ /* 0x000fc800078e00ff */
[----:B------:R-:W-:Y:S02]  /*a350*/  @!P4 IMAD.IADD R204, R204, 0x1, -R5 ;  /* 0x00000001ccccc824 */ /* 0x000fe400078e0a05 */
[C---:B------:R-:W-:Y:S02]  /*a360*/  IMAD R206, R5.reuse, R6, R206 ;  /* 0x0000000605ce7224 */ /* 0x040fe400078e02ce */
[----:B------:R-:W-:Y:S01]  /*a370*/  IMAD.HI.U32 R6, R0, R207, RZ ;  /* 0x000000cf00067227 */ /* 0x000fe200078e00ff */
[----:B------:R-:W-:-:S03]  /*a380*/  ISETP.GT.U32.AND P4, PT, R5, R204, PT ;  /* 0x000000cc0500720c */ /* 0x000fc60003f84070 */
[----:B------:R-:W-:Y:S02]  /*a390*/  IMAD.MOV R9, RZ, RZ, -R9 ;  /* 0x000000ffff097224 */ /* 0x000fe400078e0a09 */
[----:B------:R-:W-:Y:S02]  /*a3a0*/  IMAD.MOV R6, RZ, RZ, -R6 ;  /* 0x000000ffff067224 */ /* 0x000fe400078e0a06 */
[----:B------:R-:W-:Y:S02]  /*a3b0*/  IMAD.MOV R10, RZ, RZ, -R10 ;  /* 0x000000ffff0a7224 */ /* 0x000fe400078e0a0a */
[----:B------:R-:W-:Y:S01]  /*a3c0*/  IMAD R208, R5, R9, R208 ;  /* 0x0000000905d07224 */ /* 0x000fe200078e02d0 */
[C---:B------:R-:W-:Y:S01]  /*a3d0*/  LOP3.LUT R9, R2.reuse, 0x5c, RZ, 0xfc, !PT ;  /* 0x0000005c02097812 */ /* 0x040fe200078efcff */
[----:B------:R-:W-:Y:S01]  /*a3e0*/  @!P1 IMAD.IADD R203, R203, 0x1, -R5 ;  /* 0x00000001cbcb9824 */ /* 0x000fe200078e0a05 */
[C---:B------:R-:W-:Y:S01]  /*a3f0*/  ISETP.GT.U32.AND P1, PT, R5.reuse, R206, PT ;  /* 0x000000ce0500720c */ /* 0x040fe20003f24070 */
[C---:B------:R-:W-:Y:S01]  /*a400*/  IMAD R207, R5.reuse, R6, R207 ;  /* 0x0000000605cf7224 */ /* 0x040fe200078e02cf */
[----:B------:R-:W-:Y:S01]  /*a410*/  IABS R210, R9 ;  /* 0x0000000900d27213 */ /* 0x000fe20000000000 */
[----:B------:R-:W-:Y:S01]  /*a420*/  IMAD R209, R5, R10, R209 ;  /* 0x0000000a05d17224 */ /* 0x000fe200078e02d1 */
[----:B------:R-:W-:Y:S01]  /*a430*/  LOP3.LUT R10, R2, 0x5a, RZ, 0xfc, !PT ;  /* 0x0000005a020a7812 */ /* 0x000fe200078efcff */
[----:B------:R-:W-:Y:S01]  /*a440*/  @!P5 IMAD.IADD R205, R205, 0x1, -R5 ;  /* 0x00000001cdcdd824 */ /* 0x000fe200078e0a05 */
[C---:B------:R-:W-:Y:S01]  /*a450*/  ISETP.GT.U32.AND P5, PT, R5.reuse, R208, PT ;  /* 0x000000d00500720c */ /* 0x040fe20003fa4070 */
[----:B------:R-:W-:Y:S01]  /*a460*/  @!P0 IMAD.MOV R203, RZ, RZ, -R203 ;  /* 0x000000ffffcb8224 */ /* 0x000fe200078e0acb */
[C---:B------:R-:W-:Y:S01]  /*a470*/  ISETP.GT.U32.AND P0, PT, R5.reuse, R207, PT ;  /* 0x000000cf0500720c */ /* 0x040fe20003f04070 */
[----:B------:R-:W-:Y:S01]  /*a480*/  @!P6 IMAD.MOV R205, RZ, RZ, -R205 ;  /* 0x000000ffffcde224 */ /* 0x000fe200078e0acd */
[----:B------:R-:W-:Y:S01]  /*a490*/  ISETP.GT.U32.AND P6, PT, R5, R209, PT ;  /* 0x000000d10500720c */ /* 0x000fe20003fc4070 */
[----:B------:R-:W-:Y:S01]  /*a4a0*/  @!P4 IMAD.IADD R204, R204, 0x1, -R5 ;  /* 0x00000001ccccc824 */ /* 0x000fe200078e0a05 */
[----:B------:R-:W-:Y:S01]  /*a4b0*/  ISETP.GE.AND P4, PT, R11, RZ, PT ;  /* 0x000000ff0b00720c */ /* 0x000fe20003f86270 */
[----:B------:R-:W-:Y:S01]  /*a4c0*/  IMAD.HI.U32 R6, R0, R210, RZ ;  /* 0x000000d200067227 */ /* 0x000fe200078e00ff */
[----:B------:R-:W-:-:S03]  /*a4d0*/  IABS R11, R217 ;  /* 0x000000d9000b7213 */ /* 0x000fc60000000000 */
[----:B------:R-:W-:Y:S01]  /*a4e0*/  @!P2 IMAD.MOV R204, RZ, RZ, -R204 ;  /* 0x000000ffffcca224 */ /* 0x000fe200078e0acc */
[----:B------:R-:W-:Y:S01]  /*a4f0*/  ISETP.GE.AND P2, PT, R211, RZ, PT ;  /* 0x000000ffd300720c */ /* 0x000fe20003f46270 */
[--C-:B------:R-:W-:Y:S01]  /*a500*/  @!P1 IMAD.IADD R206, R206, 0x1, -R5.reuse ;  /* 0x00000001cece9824 */ /* 0x100fe200078e0a05 */
[----:B------:R-:W-:Y:S01]  /*a510*/  IABS R211, R10 ;  /* 0x0000000a00d37213 */ /* 0x000fe20000000000 */
[--C-:B------:R-:W-:Y:S02]  /*a520*/  @!P5 IMAD.IADD R208, R208, 0x1, -R5.reuse ;  /* 0x00000001d0d0d824 */ /* 0x100fe400078e0a05 */
[----:B------:R-:W-:Y:S01]  /*a530*/  IMAD.MOV R6, RZ, RZ, -R6 ;  /* 0x000000ffff067224 */ /* 0x000fe200078e0a06 */
[----:B------:R-:W-:Y:S01]  /*a540*/  ISETP.GT.U32.AND P1, PT, R5, R206, PT ;  /* 0x000000ce0500720c */ /* 0x000fe20003f24070 */
        /* <DEDUP_REMOVED lines=8> */
[----:B------:R-:W-:Y:S01]  /*a5d0*/  @!P1 IMAD.IADD R206, R206, 0x1, -R5 ;  /* 0x00000001cece9824 */ /* 0x000fe200078e0a05 */
[----:B------:R-:W-:Y:S01]  /*a5e0*/  ISETP.GE.AND P1, PT, R212, RZ, PT ;  /* 0x000000ffd400720c */ /* 0x000fe20003f26270 */
[C---:B------:R-:W-:Y:S01]  /*a5f0*/  IMAD R211, R5.reuse, R6, R211 ;  /* 0x0000000605d37224 */ /* 0x040fe200078e02d3 */
[----:B------:R-:W-:Y:S01]  /*a600*/  IABS R212, R214 ;  /* 0x000000d600d47213 */ /* 0x000fe20000000000 */
[--C-:B------:R-:W-:Y:S02]  /*a610*/  @!P6 IMAD.IADD R208, R208, 0x1, -R5.reuse ;  /* 0x00000001d0d0e824 */ /* 0x100fe400078e0a05 */
[----:B------:R-:W-:Y:S01]  /*a620*/  @!P3 IMAD.MOV R206, RZ, RZ, -R206 ;  /* 0x000000ffffceb224 */ /* 0x000fe200078e0ace */
[----:B------:R-:W-:Y:S01]  /*a630*/  ISETP.GT.U32.AND P6, PT, R5, R211, PT ;  /* 0x000000d30500720c */ /* 0x000fe20003fc4070 */
[----:B------:R-:W-:Y:S01]  /*a640*/  @!P5 IMAD.IADD R207, R207, 0x1, -R5 ;  /* 0x00000001cfcfd824 */ /* 0x000fe200078e0a05 */
[C---:B------:R-:W-:Y:S01]  /*a650*/  ISETP.GT.U32.AND P3, PT, R5.reuse, R209, PT ;  /* 0x000000d10500720c */ /* 0x040fe20003f64070 */
[----:B------:R-:W-:Y:S01]  /*a660*/  IMAD.HI.U32 R9, R0, R213, RZ ;  /* 0x000000d500097227 */ /* 0x000fe200078e00ff */
[----:B------:R-:W-:-:S03]  /*a670*/  ISETP.GT.U32.AND P5, PT, R5, R210, PT ;  /* 0x000000d20500720c */ /* 0x000fc60003fa4070 */
[----:B------:R-:W-:Y:S02]  /*a680*/  @!P4 IMAD.MOV R207, RZ, RZ, -R207 ;  /* 0x000000ffffcfc224 */ /* 0x000fe400078e0acf */
[----:B------:R-:W-:-:S04]  /*a690*/  IMAD.HI.U32 R6, R0, R212, RZ ;  /* 0x000000d400067227 */ /* 0x000fc800078e00ff */
[--C-:B------:R-:W-:Y:S02]  /*a6a0*/  @!P6 IMAD.IADD R211, R211, 0x1, -R5.reuse ;  /* 0x00000001d3d3e824 */ /* 0x100fe400078e0a05 */
[--C-:B------:R-:W-:Y:S01]  /*a6b0*/  @!P3 IMAD.IADD R209, R209, 0x1, -R5.reuse ;  /* 0x00000001d1d1b824 */ /* 0x100fe200078e0a05 */
[----:B------:R-:W-:Y:S01]  /*a6c0*/  ISETP.GE.AND P3, PT, R10, RZ, PT ;  /* 0x000000ff0a00720c */ /* 0x000fe20003f66270 */
[----:B------:R-:W-:Y:S01]  /*a6d0*/  @!P5 IMAD.IADD R210, R210, 0x1, -R5 ;  /* 0x00000001d2d2d824 */ /* 0x000fe200078e0a05 */
[----:B------:R-:W-:Y:S01]  /*a6e0*/  ISETP.GE.AND P5, PT, R214, RZ, PT ;  /* 0x000000ffd600720c */ /* 0x000fe20003fa6270 */
[----:B------:R-:W-:Y:S01]  /*a6f0*/  IMAD.HI.U32 R10, R0, R11, RZ ;  /* 0x0000000b000a7227 */ /* 0x000fe200078e00ff */
[C---:B------:R-:W-:Y:S02]  /*a700*/  ISETP.GT.U32.AND P6, PT, R5.reuse, R211, PT ;  /* 0x000000d30500720c */ /* 0x040fe40003fc4070 */
[----:B------:R-:W-:Y:S01]  /*a710*/  ISETP.GT.U32.AND P4, PT, R5, R210, PT ;  /* 0x000000d20500720c */ /* 0x000fe20003f84070 */
[----:B------:R-:W-:Y:S01]  /*a720*/  IMAD.MOV R214, RZ, RZ, -R9 ;  /* 0x000000ffffd67224 */ /* 0x000fe200078e0a09 */
[----:B------:R-:W-:Y:S01]  /*a730*/  LOP3.LUT R9, R2, 0x52, RZ, 0xfc, !PT ;  /* 0x0000005202097812 */ /* 0x000fe200078efcff */
[----:B------:R-:W-:-:S02]  /*a740*/  IMAD.MOV R10, RZ, RZ, -R10 ;  /* 0x000000ffff0a7224 */ /* 0x000fc400078e0a0a */
[C---:B------:R-:W-:Y:S02]  /*a750*/  IMAD R213, R5.reuse, R214, R213 ;  /* 0x000000d605d57224 */ /* 0x040fe400078e02d5 */
[C---:B------:R-:W-:Y:S01]  /*a760*/  IMAD R214, R5.reuse, R10, R11 ;  /* 0x0000000a05d67224 */ /* 0x040fe200078e020b */
[----:B------:R-:W-:Y:S01]  /*a770*/  LOP3.LUT R11, R2, 0x4e, RZ, 0xfc, !PT ;  /* 0x0000004e020b7812 */ /* 0x000fe200078efcff */
[----:B------:R-:W-:Y:S01]  /*a780*/  @!P1 IMAD.MOV R209, RZ, RZ, -R209 ;  /* 0x000000ffffd19224 */ /* 0x000fe200078e0ad1 */
[----:B------:R-:W-:Y:S01]  /*a790*/  ISETP.GT.U32.AND P1, PT, R5, R213, PT ;  /* 0x000000d50500720c */ /* 0x000fe20003f24070 */
[----:B------:R-:W-:Y:S02]  /*a7a0*/  IMAD.MOV R6, RZ, RZ, -R6 ;  /* 0x000000ffff067224 */ /* 0x000fe400078e0a06 */
[----:B------:R-:W-:Y:S01]  /*a7b0*/  @!P6 IMAD.IADD R211, R211, 0x1, -R5 ;  /* 0x00000001d3d3e824 */ /* 0x000fe200078e0a05 */
[C---:B------:R-:W-:Y:S01]  /*a7c0*/  ISETP.GT.U32.AND P6, PT, R5.reuse, R214, PT ;  /* 0x000000d60500720c */ /* 0x040fe20003fc4070 */
[----:B------:R-:W-:-:S02]  /*a7d0*/  IMAD R212, R5, R6, R212 ;  /* 0x0000000605d47224 */ /* 0x000fc400078e02d4 */
[--C-:B------:R-:W-:Y:S01]  /*a7e0*/  @!P4 IMAD.IADD R210, R210, 0x1, -R5.reuse ;  /* 0x00000001d2d2c824 */ /* 0x100fe200078e0a05 */
[----:B------:R-:W-:Y:S01]  /*a7f0*/  ISETP.GE.AND P4, PT, R215, RZ, PT ;  /* 0x000000ffd700720c */ /* 0x000fe20003f86270 */
[----:B------:R-:W-:Y:S01]  /*a800*/  @!P2 IMAD.MOV R208, RZ, RZ, -R208 ;  /* 0x000000ffffd0a224 */ /* 0x000fe200078e0ad0 */
[----:B------:R-:W-:Y:S01]  /*a810*/  IABS R215, R9 ;  /* 0x0000000900d77213 */ /* 0x000fe20000000000 */
[----:B------:R-:W-:Y:S01]  /*a820*/  @!P0 IMAD.MOV R210, RZ, RZ, -R210 ;  /* 0x000000ffffd28224 */ /* 0x000fe200078e0ad2 */
[----:B------:R-:W-:Y:S01]  /*a830*/  ISETP.GT.U32.AND P2, PT, R5, R212, PT ;  /* 0x000000d40500720c */ /* 0x000fe20003f44070 */
[----:B------:R-:W-:Y:S02]  /*a840*/  @!P1 IMAD.IADD R213, R213, 0x1, -R5 ;  /* 0x00000001d5d59824 */ /* 0x000fe400078e0a05 */
[----:B------:R-:W-:-:S04]  /*a850*/  IMAD.HI.U32 R6, R0, R215, RZ ;  /* 0x000000d700067227 */ /* 0x000fc800078e00ff */
[----:B------:R-:W-:Y:S01]  /*a860*/  @!P6 IMAD.IADD R214, R214, 0x1, -R5 ;  /* 0x00000001d6d6e824 */ /* 0x000fe200078e0a05 */
[C---:B------:R-:W-:Y:S01]  /*a870*/  ISETP.GT.U32.AND P6, PT, R5.reuse, R213, PT ;  /* 0x000000d50500720c */ /* 0x040fe20003fc4070 */
[----:B------:R-:W-:Y:S02]  /*a880*/  IMAD.MOV R10, RZ, RZ, -R6 ;  /* 0x000000ffff0a7224 */ /* 0x000fe400078e0a06 */
[----:B------:R-:W-:Y:S01]  /*a890*/  IMAD.HI.U32 R6, R0, R216, RZ ;  /* 0x000000d800067227 */ /* 0x000fe200078e00ff */
[----:B------:R-:W-:-:S03]  /*a8a0*/  ISETP.GT.U32.AND P0, PT, R5, R214, PT ;  /* 0x000000d60500720c */ /* 0x000fc60003f04070 */
[----:B------:R-:W-:Y:S01]  /*a8b0*/  @!P2 IMAD.IADD R212, R212, 0x1, -R5 ;  /* 0x00000001d4d4a824 */ /* 0x000fe200078e0a05 */
[----:B------:R-:W-:Y:S01]  /*a8c0*/  ISETP.GE.AND P2, PT, R217, RZ, PT ;  /* 0x000000ffd900720c */ /* 0x000fe20003f46270 */
[----:B------:R-:W-:Y:S01]  /*a8d0*/  IMAD.MOV R6, RZ, RZ, -R6 ;  /* 0x000000ffff067224 */ /* 0x000fe200078e0a06 */
[----:B------:R-:W-:Y:S01]  /*a8e0*/  IABS R217, R11 ;  /* 0x0000000b00d97213 */ /* 0x000fe20000000000 */
[C---:B------:R-:W-:Y:S01]  /*a8f0*/  IMAD R215, R5.reuse, R10, R215 ;  /* 0x0000000a05d77224 */ /* 0x040fe200078e02d7 */
[C---:B------:R-:W-:Y:S01]  /*a900*/  ISETP.GT.U32.AND P1, PT, R5.reuse, R212, PT ;  /* 0x000000d40500720c */ /* 0x040fe20003f24070 */
[----:B------:R-:W-:Y:S02]  /*a910*/  IMAD R216, R5, R6, R216 ;  /* 0x0000000605d87224 */ /* 0x000fe400078e02d8 */
[----:B------:R-:W-:Y:S02]  /*a920*/  @!P6 IMAD.IADD R213, R213, 0x1, -R5 ;  /* 0x00000001d5d5e824 */ /* 0x000fe400078e0a05 */
[----:B------:R-:W-:Y:S01]  /*a930*/  IMAD.HI.U32 R6, R0, R217, RZ ;  /* 0x000000d900067227 */ /* 0x000fe200078e00ff */
[----:B------:R-:W-:-:S03]  /*a940*/  ISETP.GT.U32.AND P6, PT, R5, R216, PT ;  /* 0x000000d80500720c */ /* 0x000fc60003fc4070 */
[----:B------:R-:W-:Y:S02]  /*a950*/  IMAD.MOV R10, RZ, RZ, -R6 ;  /* 0x000000ffff0a7224 */ /* 0x000fe400078e0a06 */
[----:B------:R-:W-:-:S04]  /*a960*/  IMAD.HI.U32 R6, R0, R218, RZ ;  /* 0x000000da00067227 */ /* 0x000fc800078e00ff */
[--C-:B------:R-:W-:Y:S01]  /*a970*/  @!P1 IMAD.IADD R212, R212, 0x1, -R5.reuse ;  /* 0x00000001d4d49824 */ /* 0x100fe200078e0a05 */
[----:B------:R-:W-:Y:S01]  /*a980*/  ISETP.GT.U32.AND P1, PT, R5, R215, PT ;  /* 0x000000d70500720c */ /* 0x000fe20003f24070 */
[--C-:B------:R-:W-:Y:S01]  /*a990*/  @!P0 IMAD.IADD R214, R214, 0x1, -R5.reuse ;  /* 0x00000001d6d68824 */ /* 0x100fe200078e0a05 */
[----:B------:R-:W-:Y:S01]  /*a9a0*/  ISETP.GE.AND P0, PT, R9, RZ, PT ;  /* 0x000000ff0900720c */ /* 0x000fe20003f06270 */
[----:B------:R-:W-:Y:S02]  /*a9b0*/  @!P6 IMAD.IADD R216, R216, 0x1, -R5 ;  /* 0x00000001d8d8e824 */ /* 0x000fe400078e0a05 */
[C---:B------:R-:W-:Y:S01]  /*a9c0*/  IMAD R217, R5.reuse, R10, R217 ;  /* 0x0000000a05d97224 */ /* 0x040fe200078e02d9 */
[----:B------:R-:W-:Y:S01]  /*a9d0*/  LOP3.LUT R10, R2, 0x44, RZ, 0xfc, !PT ;  /* 0x00000044020a7812 */ /* 0x000fe200078efcff */
[----:B------:R-:W-:Y:S01]  /*a9e0*/  IMAD.MOV R9, RZ, RZ, -R6 ;  /* 0x000000ffff097224 */ /* 0x000fe200078e0a06 */
[----:B------:R-:W-:Y:S01]  /*a9f0*/  ISETP.GT.U32.AND P6, PT, R5, R216, PT ;  /* 0x000000d80500720c */ /* 0x000fe20003fc4070 */
[----:B------:R-:W-:-:S04]  /*aa00*/  IMAD.HI.U32 R6, R0, R219, RZ ;  /* 0x000000db00067227 */ /* 0x000fc800078e00ff */
[--C-:B------:R-:W-:Y:S01]  /*aa10*/  @!P1 IMAD.IADD R215, R215, 0x1, -R5.reuse ;  /* 0x00000001d7d79824 */ /* 0x100fe200078e0a05 */
[----:B------:R-:W-:Y:S01]  /*aa20*/  ISETP.GE.AND P1, PT, R220, RZ, PT ;  /* 0x000000ffdc00720c */ /* 0x000fe20003f26270 */
[----:B------:R-:W-:Y:S01]  /*aa30*/  @!P5 IMAD.MOV R212, RZ, RZ, -R212 ;  /* 0x000000ffffd4d224 */ /* 0x000fe200078e0ad4 */
[C---:B------:R-:W-:Y:S01]  /*aa40*/  ISETP.GT.U32.AND P5, PT, R5.reuse, R217, PT ;  /* 0x000000d90500720c */ /* 0x040fe20003fa4070 */
[C---:B------:R-:W-:Y:S01]  /*aa50*/  IMAD R218, R5.reuse, R9, R218 ;  /* 0x0000000905da7224 */ /* 0x040fe200078e02da */
[----:B------:R-:W-:Y:S01]  /*aa60*/  LOP3.LUT R9, R2, 0x48, RZ, 0xfc, !PT ;  /* 0x0000004802097812 */ /* 0x000fe200078efcff */
[----:B------:R-:W-:Y:S02]  /*aa70*/  IMAD.MOV R6, RZ, RZ, -R6 ;  /* 0x000000ffff067224 */ /* 0x000fe400078e0a06 */
[----:B------:R-:W-:Y:S01]  /*aa80*/  @!P6 IMAD.IADD R216, R216, 0x1, -R5 ;  /* 0x00000001d8d8e824 */ /* 0x000fe200078e0a05 */
[C---:B------:R-:W-:Y:S01]  /*aa90*/  ISETP.GT.U32.AND P6, PT, R5.reuse, R218, PT ;  /* 0x000000da0500720c */ /* 0x040fe20003fc4070 */
[----:B------:R-:W-:Y:S01]  /*aaa0*/  @!P3 IMAD.MOV R211, RZ, RZ, -R211 ;  /* 0x000000ffffd3b224 */ /* 0x000fe200078e0ad3 */
[C---:B------:R-:W-:Y:S01]  /*aab0*/  ISETP.GT.U32.AND P3, PT, R5.reuse, R215, PT ;  /* 0x000000d70500720c */ /* 0x040fe20003f64070 */
[----:B------:R-:W-:Y:S01]  /*aac0*/  IMAD R219, R5, R6, R219 ;  /* 0x0000000605db7224 */ /* 0x000fe200078e02db */
[----:B------:R-:W-:Y:S01]  /*aad0*/  IABS R220, R9 ;  /* 0x0000000900dc7213 */ /* 0x000fe20000000000 */
[----:B------:R-:W-:-:S02]  /*aae0*/  @!P1 IMAD.MOV R216, RZ, RZ, -R216 ;  /* 0x000000ffffd89224 */ /* 0x000fc400078e0ad8 */
[----:B------:R-:W-:Y:S01]  /*aaf0*/  @!P5 IMAD.IADD R217, R217, 0x1, -R5 ;  /* 0x00000001d9d9d824 */ /* 0x000fe200078e0a05 */
[----:B------:R-:W-:Y:S01]  /*ab00*/  ISETP.GT.U32.AND P1, PT, R5, R219, PT ;  /* 0x000000db0500720c */ /* 0x000fe20003f24070 */
[----:B------:R-:W-:-:S03]  /*ab10*/  IMAD.HI.U32 R6, R0, R220, RZ ;  /* 0x000000dc00067227 */ /* 0x000fc600078e00ff */
[----:B------:R-:W-:Y:S01]  /*ab20*/  ISETP.GT.U32.AND P5, PT, R5, R217, PT ;  /* 0x000000d90500720c */ /* 0x000fe20003fa4070 */
[--C-:B------:R-:W-:Y:S02]  /*ab30*/  @!P6 IMAD.IADD R218, R218, 0x1, -R5.reuse ;  /* 0x00000001dadae824 */ /* 0x100fe400078e0a05 */
[----:B------:R-:W-:Y:S01]  /*ab40*/  @!P3 IMAD.IADD R215, R215, 0x1, -R5 ;  /* 0x00000001d7d7b824 */ /* 0x000fe200078e0a05 */
[----:B------:R-:W-:Y:S01]  /*ab50*/  ISETP.GE.AND P3, PT, R222, RZ, PT ;  /* 0x000000ffde00720c */ /* 0x000fe20003f66270 */
[----:B------:R-:W-:Y:S01]  /*ab60*/  @!P2 IMAD.MOV R214, RZ, RZ, -R214 ;  /* 0x000000ffffd6a224 */ /* 0x000fe200078e0ad6 */
[----:B------:R-:W-:Y:S01]  /*ab70*/  ISETP.GT.U32.AND P6, PT, R5, R218, PT ;  /* 0x000000da0500720c */ /* 0x000fe20003fc4070 */
[----:B------:R-:W-:Y:S01]  /*ab80*/  @!P0 IMAD.MOV R215, RZ, RZ, -R215 ;  /* 0x000000ffffd78224 */ /* 0x000fe200078e0ad7 */
[----:B------:R-:W-:Y:S01]  /*ab90*/  ISETP.GE.AND P0, PT, R9, RZ, PT ;  /* 0x000000ff0900720c */ /* 0x000fe20003f06270 */
[--C-:B------:R-:W-:Y:S01]  /*aba0*/  @!P1 IMAD.IADD R219, R219, 0x1, -R5.reuse ;  /* 0x00000001dbdb9824 */ /* 0x100fe200078e0a05 */
[----:B------:R-:W-:Y:S01]  /*abb0*/  LOP3.LUT R9, R2, 0x46, RZ, 0xfc, !PT ;  /* 0x0000004602097812 */ /* 0x000fe200078efcff */
[----:B------:R-:W-:Y:S01]  /*abc0*/  IMAD.MOV R6, RZ, RZ, -R6 ;  /* 0x000000ffff067224 */ /* 0x000fe200078e0a06 */
[----:B------:R-:W-:Y:S01]  /*abd0*/  ISETP.GE.AND P2, PT, R221, RZ, PT ;  /* 0x000000ffdd00720c */ /* 0x000fe20003f46270 */
[----:B------:R-:W-:Y:S01]  /*abe0*/  @!P5 IMAD.IADD R217, R217, 0x1, -R5 ;  /* 0x00000001d9d9d824 */ /* 0x000fe200078e0a05 */
[----:B------:R-:W-:Y:S01]  /*abf0*/  IABS R221, R9 ;  /* 0x0000000900dd7213 */ /* 0x000fe20000000000 */
[C---:B------:R-:W-:Y:S01]  /*ac00*/  IMAD R220, R5.reuse, R6, R220 ;  /* 0x0000000605dc7224 */ /* 0x040fe200078e02dc */
[----:B------:R-:W-:Y:S01]  /*ac10*/  IABS R222, R10 ;  /* 0x0000000a00de7213 */ /* 0x000fe20000000000 */
[----:B------:R-:W-:Y:S01]  /*ac20*/  @!P4 IMAD.MOV R213, RZ, RZ, -R213 ;  /* 0x000000ffffd5c224 */ /* 0x000fe200078e0ad5 */
[----:B------:R-:W-:Y:S01]  /*ac30*/  ISETP.GT.U32.AND P1, PT, R5, R219, PT ;  /* 0x000000db0500720c */ /* 0x000fe20003f24070 */
[----:B------:R-:W-:Y:S01]  /*ac40*/  IMAD.HI.U32 R6, R0, R221, RZ ;  /* 0x000000dd00067227 */ /* 0x000fe200078e00ff */
[----:B------:R-:W-:-:S02]  /*ac50*/  ISETP.GE.AND P5, PT, R9, RZ, PT ;  /* 0x000000ff0900720c */ /* 0x000fc40003fa6270 */
[----:B------:R-:W-:Y:S01]  /*ac60*/  ISETP.GE.AND P4, PT, R11, RZ, PT ;  /* 0x000000ff0b00720c */ /* 0x000fe20003f86270 */
[----:B------:R-:W-:Y:S01]  /*ac70*/  IMAD.HI.U32 R9, R0, R222, RZ ;  /* 0x000000de00097227 */ /* 0x000fe200078e00ff */
[----:B------:R-:W-:-:S03]  /*ac80*/  LOP3.LUT R11, R2, 0x42, RZ, 0xfc, !PT ;  /* 0x00000042020b7812 */ /* 0x000fc600078efcff */
[----:B------:R-:W-:Y:S01]  /*ac90*/  @!P6 IMAD.IADD R218, R218, 0x1, -R5 ;  /* 0x00000001dadae824 */ /* 0x000fe200078e0a05 */
[C---:B------:R-:W-:Y:S01]  /*aca0*/  ISETP.GT.U32.AND P6, PT, R5.reuse, R220, PT ;  /* 0x000000dc0500720c */ /* 0x040fe20003fc4070 */
[----:B------:R-:W-:Y:S01]  /*acb0*/  IMAD.MOV R6, RZ, RZ, -R6 ;  /* 0x000000ffff067224 */ /* 0x000fe200078e0a06 */
[----:B------:R-:W-:Y:S01]  /*acc0*/  IABS R223, R11 ;  /* 0x0000000b00df7213 */ /* 0x000fe20000000000 */
[----:B------:R-:W-:Y:S02]  /*acd0*/  IMAD.MOV R9, RZ, RZ, -R9 ;  /* 0x000000ffff097224 */ /* 0x000fe400078e0a09 */
[C---:B------:R-:W-:Y:S02]  /*ace0*/  IMAD R221, R5.reuse, R6, R221 ;  /* 0x0000000605dd7224 */ /* 0x040fe400078e02dd */
[----:B------:R-:W-:Y:S02]  /*acf0*/  IMAD R222, R5, R9, R222 ;  /* 0x0000000905de7224 */ /* 0x000fe400078e02de */
[----:B------:R-:W-:Y:S01]  /*ad00*/  @!P1 IMAD.IADD R219, R219, 0x1, -R5 ;  /* 0x00000001dbdb9824 */ /* 0x000fe200078e0a05 */
[C---:B------:R-:W-:Y:S01]  /*ad10*/  ISETP.GT.U32.AND P1, PT, R5.reuse, R221, PT ;  /* 0x000000dd0500720c */ /* 0x040fe20003f24070 */
[----:B------:R-:W-:Y:S01]  /*ad20*/  @!P4 IMAD.MOV R217, RZ, RZ, -R217 ;  /* 0x000000ffffd9c224 */ /* 0x000fe200078e0ad9 */
[----:B------:R-:W-:Y:S01]  /*ad30*/  ISETP.GE.AND P4, PT, R10, RZ, PT ;  /* 0x000000ff0a00720c */ /* 0x000fe20003f86270 */
[----:B------:R-:W-:Y:S01]  /*ad40*/  @!P3 IMAD.MOV R219, RZ, RZ, -R219 ;  /* 0x000000ffffdbb224 */ /* 0x000fe200078e0adb */
[----:B------:R-:W-:Y:S01]  /*ad50*/  ISETP.GT.U32.AND P3, PT, R5, R222, PT ;  /* 0x000000de0500720c */ /* 0x000fe20003f64070 */
[----:B------:R-:W-:Y:S01]  /*ad60*/  @!P6 IMAD.IADD R220, R220, 0x1, -R5 ;  /* 0x00000001dcdce824 */ /* 0x000fe200078e0a05 */
[----:B------:R-:W-:Y:S01]  /*ad70*/  LOP3.LUT R10, R2, 0x40, RZ, 0xfc, !PT ;  /* 0x00000040020a7812 */ /* 0x000fe200078efcff */
[----:B------:R-:W-:-:S03]  /*ad80*/  IMAD.HI.U32 R6, R0, R223, RZ ;  /* 0x000000df00067227 */ /* 0x000fc600078e00ff */
[----:B------:R-:W-:Y:S01]  /*ad90*/  ISETP.GT.U32.AND P6, PT, R5, R220, PT ;  /* 0x000000dc0500720c */ /* 0x000fe20003fc4070 */
[----:B------:R-:W-:Y:S01]  /*ada0*/  IMAD.MOV R6, RZ, RZ, -R6 ;  /* 0x000000ffff067224 */ /* 0x000fe200078e0a06 */
[----:B------:R-:W-:Y:S01]  /*adb0*/  IABS R224, R10 ;  /* 0x0000000a00e07213 */ /* 0x000fe20000000000 */
[----:B------:R-:W-:Y:S02]  /*adc0*/  @!P1 IMAD.IADD R221, R221, 0x1, -R5 ;  /* 0x00000001dddd9824 */ /* 0x000fe400078e0a05 */
[C---:B------:R-:W-:Y:S02]  /*add0*/  IMAD R223, R5.reuse, R6, R223 ;  /* 0x0000000605df7224 */ /* 0x040fe400078e02df */
[----:B------:R-:W-:Y:S01]  /*ade0*/  @!P3 IMAD.IADD R222, R222, 0x1, -R5 ;  /* 0x00000001dedeb824 */ /* 0x000fe200078e0a05 */
[----:B------:R-:W-:Y:S01]  /*adf0*/  ISETP.GT.U32.AND P1, PT, R5, R221, PT ;  /* 0x000000dd0500720c */ /* 0x000fe20003f24070 */
[----:B------:R-:W-:-:S03]  /*ae00*/  IMAD.HI.U32 R6, R0, R224, RZ ;  /* 0x000000e000067227 */ /* 0x000fc600078e00ff */
[C---:B------:R-:W-:Y:S01]  /*ae10*/  ISETP.GT.U32.AND P3, PT, R5.reuse, R222, PT ;  /* 0x000000de0500720c */ /* 0x040fe20003f64070 */
[----:B------:R-:W-:Y:S01]  /*ae20*/  @!P6 IMAD.IADD R220, R220, 0x1, -R5 ;  /* 0x00000001dcdce824 */ /* 0x000fe200078e0a05 */
[----:B------:R-:W-:Y:S01]  /*ae30*/  ISETP.GT.U32.AND P6, PT, R5, R223, PT ;  /* 0x000000df0500720c */ /* 0x000fe20003fc4070 */
[----:B------:R-:W-:-:S04]  /*ae40*/  IMAD.HI.U32 R9, R0, R225, RZ ;  /* 0x000000e100097227 */ /* 0x000fc800078e00ff */
[----:B------:R-:W-:Y:S02]  /*ae50*/  IMAD.MOV R6, RZ, RZ, -R6 ;  /* 0x000000ffff067224 */ /* 0x000fe400078e0a06 */
[----:B------:R-:W-:Y:S01]  /*ae60*/  IMAD.MOV R226, RZ, RZ, -R9 ;  /* 0x000000ffffe27224 */ /* 0x000fe200078e0a09 */
[C---:B------:R-:W-:Y:S01]  /*ae70*/  LOP3.LUT R9, R2.reuse, 0x32, RZ, 0xfc, !PT ;  /* 0x0000003202097812 */ /* 0x040fe200078efcff */
[----:B------:R-:W-:Y:S01]  /*ae80*/  IMAD R224, R5, R6, R224 ;  /* 0x0000000605e07224 */ /* 0x000fe200078e02e0 */
[----:B------:R-:W-:Y:S01]  /*ae90*/  LOP3.LUT R6, R2, 0x3a, RZ, 0xfc, !PT ;  /* 0x0000003a02067812 */ /* 0x000fe200078efcff */
[----:B------:R-:W-:Y:S01]  /*aea0*/  @!P1 IMAD.IADD R221, R221, 0x1, -R5 ;  /* 0x00000001dddd9824 */ /* 0x000fe200078e0a05 */
[----:B------:R-:W-:Y:S01]  /*aeb0*/  ISETP.GE.AND P1, PT, R228, RZ, PT ;  /* 0x000000ffe400720c */ /* 0x000fe20003f26270 */
[C---:B------:R-:W-:Y:S01]  /*aec0*/  IMAD R225, R5.reuse, R226, R225 ;  /* 0x000000e205e17224 */ /* 0x040fe200078e02e1 */
[----:B------:R-:W-:Y:S01]  /*aed0*/  IABS R228, R229 ;  /* 0x000000e500e47213 */ /* 0x000fe20000000000 */
[--C-:B------:R-:W-:Y:S01]  /*aee0*/  @!P3 IMAD.IADD R222, R222, 0x1, -R5.reuse ;  /* 0x00000001dedeb824 */ /* 0x100fe200078e0a05 */
        /* <DEDUP_REMOVED lines=8> */
[----:B------:R-:W-:Y:S01]  /*af70*/  ISETP.GE.AND P0, PT, R10, RZ, PT ;  /* 0x000000ff0a00720c */ /* 0x000fe20003f06270 */
        /* <DEDUP_REMOVED lines=8> */
[----:B------:R-:W-:Y:S01]  /*b000*/  ISETP.GE.AND P3, PT, R6, RZ, PT ;  /* 0x000000ff0600720c */ /* 0x000fe20003f66270 */
[----:B------:R-:W-:Y:S01]  /*b010*/  IMAD R226, R5, R10, R11 ;  /* 0x0000000a05e27224 */ /* 0x000fe200078e020b */
[----:B------:R-:W-:Y:S01]  /*b020*/  LOP3.LUT R11, R2, 0x36, RZ, 0xfc, !PT ;  /* 0x00000036020b7812 */ /* 0x000fe200078efcff */
        /* <DEDUP_REMOVED lines=8> */
[C---:B------:R-:W-:Y:S01]  /*b0b0*/  IMAD R227, R5.reuse, R10, R227 ;  /* 0x0000000a05e37224 */ /* 0x040fe200078e02e3 */
[----:B------:R-:W-:Y:S01]  /*b0c0*/  LOP3.LUT R10, R2, 0x34, RZ, 0xfc, !PT ;  /* 0x00000034020a7812 */ /* 0x000fe200078efcff */
[----:B------:R-:W-:Y:S02]  /*b0d0*/  @!P5 IMAD.IADD R224, R224, 0x1, -R5 ;  /* 0x00000001e0e0d824 */ /* 0x000fe400078e0a05 */
[----:B------:R-:W-:Y:S01]  /*b0e0*/  @!P2 IMAD.MOV R223, RZ, RZ, -R223 ;  /* 0x000000ffffdfa224 */ /* 0x000fe200078e0adf */
[C---:B------:R-:W-:Y:S01]  /*b0f0*/  ISETP.GT.U32.AND P5, PT, R5.reuse, R227, PT ;  /* 0x000000e30500720c */ /* 0x040fe20003fa4070 */
[----:B------:R-:W-:Y:S01]  /*b100*/  @!P6 IMAD.IADD R226, R226, 0x1, -R5 ;  /* 0x00000001e2e2e824 */ /* 0x000fe200078e0a05 */
[C---:B------:R-:W-:Y:S01]  /*b110*/  ISETP.GT.U32.AND P6, PT, R5.reuse, R225, PT ;  /* 0x000000e10500720c */ /* 0x040fe20003fc4070 */
[----:B------:R-:W-:Y:S01]  /*b120*/  IMAD.MOV R6, RZ, RZ, -R6 ;  /* 0x000000ffff067224 */ /* 0x000fe200078e0a06 */
[----:B------:R-:W-:Y:S01]  /*b130*/  IABS R230, R10 ;  /* 0x0000000a00e67213 */ /* 0x000fe20000000000 */
[----:B------:R-:W-:Y:S01]  /*b140*/  @!P0 IMAD.MOV R224, RZ, RZ, -R224 ;  /* 0x000000ffffe08224 */ /* 0x000fe200078e0ae0 */
[C---:B------:R-:W-:Y:S01]  /*b150*/  ISETP.GT.U32.AND P2, PT, R5.reuse, R226, PT ;  /* 0x000000e20500720c */ /* 0x040fe20003f44070 */
[----:B------:R-:W-:-:S02]  /*b160*/  IMAD R228, R5, R6, R228 ;  /* 0x0000000605e47224 */ /* 0x000fc400078e02e4 */
[----:B------:R-:W-:-:S04]  /*b170*/  IMAD.HI.U32 R6, R0, R231, RZ ;  /* 0x000000e700067227 */ /* 0x000fc800078e00ff */
[----:B------:R-:W-:Y:S01]  /*b180*/  @!P5 IMAD.IADD R227, R227, 0x1, -R5 ;  /* 0x00000001e3e3d824 */ /* 0x000fe200078e0a05 */
[----:B------:R-:W-:Y:S01]  /*b190*/  ISETP.GE.AND P5, PT, R11, RZ, PT ;  /* 0x000000ff0b00720c */ /* 0x000fe20003fa6270 */
[----:B------:R-:W-:Y:S02]  /*b1a0*/  IMAD.MOV R232, RZ, RZ, -R6 ;  /* 0x000000ffffe87224 */ /* 0x000fe400078e0a06 */
[----:B------:R-:W-:Y:S01]  /*b1b0*/  IMAD.HI.U32 R6, R0, R230, RZ ;  /* 0x000000e600067227 */ /* 0x000fe200078e00ff */
[----:B------:R-:W-:-:S03]  /*b1c0*/  ISETP.GT.U32.AND P0, PT, R5, R227, PT ;  /* 0x000000e30500720c */ /* 0x000fc60003f04070 */
[--C-:B------:R-:W-:Y:S01]  /*b1d0*/  @!P2 IMAD.IADD R226, R226, 0x1, -R5.reuse ;  /* 0x00000001e2e2a824 */ /* 0x100fe200078e0a05 */
[----:B------:R-:W-:Y:S01]  /*b1e0*/  ISETP.GE.AND P2, PT, R229, RZ, PT ;  /* 0x000000ffe500720c */ /* 0x000fe20003f46270 */
[----:B------:R-:W-:Y:S01]  /*b1f0*/  @!P6 IMAD.IADD R225, R225, 0x1, -R5 ;  /* 0x00000001e1e1e824 */ /* 0x000fe200078e0a05 */
[C---:B------:R-:W-:Y:S01]  /*b200*/  ISETP.GT.U32.AND P6, PT, R5.reuse, R228, PT ;  /* 0x000000e40500720c */ /* 0x040fe20003fc4070 */
[C---:B------:R-:W-:Y:S02]  /*b210*/  IMAD R229, R5.reuse, R232, R231 ;  /* 0x000000e805e57224 */ /* 0x040fe400078e02e7 */
[----:B------:R-:W-:Y:S02]  /*b220*/  IMAD.MOV R11, RZ, RZ, -R6 ;  /* 0x000000ffff0b7224 */ /* 0x000fe400078e0a06 */
[----:B------:R-:W-:Y:S01]  /*b230*/  @!P1 IMAD.MOV R225, RZ, RZ, -R225 ;  /* 0x000000ffffe19224 */ /* 0x000fe200078e0ae1 */
[C---:B------:R-:W-:Y:S01]  /*b240*/  ISETP.GT.U32.AND P1, PT, R5.reuse, R229, PT ;  /* 0x000000e50500720c */ /* 0x040fe20003f24070 */
[----:B------:R-:W-:Y:S01]  /*b250*/  IMAD R230, R5, R11, R230 ;  /* 0x0000000b05e67224 */ /* 0x000fe200078e02e6 */
[----:B------:R-:W-:Y:S01]  /*b260*/  LOP3.LUT R11, R2, 0x30, RZ, 0xfc, !PT ;  /* 0x00000030020b7812 */ /* 0x000fe200078efcff */
[----:B------:R-:W-:-:S02]  /*b270*/  @!P0 IMAD.IADD R227, R227, 0x1, -R5 ;  /* 0x00000001e3e38824 */ /* 0x000fc400078e0a05 */
[----:B------:R-:W-:Y:S01]  /*b280*/  @!P4 IMAD.MOV R226, RZ, RZ, -R226 ;  /* 0x000000ffffe2c224 */ /* 0x000fe200078e0ae2 */
[----:B------:R-:W-:Y:S01]  /*b290*/  ISETP.GT.U32.AND P0, PT, R5, R230, PT ;  /* 0x000000e60500720c */ /* 0x000fe20003f04070 */
[----:B------:R-:W-:Y:S01]  /*b2a0*/  IMAD.MOV.U32 R231, RZ, RZ, R233 ;  /* 0x000000ffffe77224 */ /* 0x000fe200078e00e9 */
[----:B------:R-:W-:Y:S01]  /*b2b0*/  IABS R232, R11 ;  /* 0x0000000b00e87213 */ /* 0x000fe20000000000 */
[----:B------:R-:W-:Y:S01]  /*b2c0*/  @!P3 IMAD.MOV R227, RZ, RZ, -R227 ;  /* 0x000000ffffe3b224 */ /* 0x000fe200078e0ae3 */
[----:B------:R-:W-:Y:S01]  /*b2d0*/  ISETP.GE.AND P4, PT, R10, RZ, PT ;  /* 0x000000ff0a00720c */ /* 0x000fe20003f86270 */
[----:B------:R-:W-:Y:S01]  /*b2e0*/  IMAD.HI.U32 R6, R0, R231, RZ ;  /* 0x000000e700067227 */ /* 0x000fe200078e00ff */
[----:B------:R-:W-:-:S03]  /*b2f0*/  LOP3.LUT R10, R2, 0x2e, RZ, 0xfc, !PT ;  /* 0x0000002e020a7812 */ /* 0x000fc600078efcff */
[----:B------:R-:W-:Y:S01]  /*b300*/  @!P1 IMAD.IADD R229, R229, 0x1, -R5 ;  /* 0x00000001e5e59824 */ /* 0x000fe200078e0a05 */
[----:B------:R-:W-:Y:S01]  /*b310*/  ISETP.GE.AND P1, PT, R9, RZ, PT ;  /* 0x000000ff0900720c */ /* 0x000fe20003f26270 */
[----:B------:R-:W-:Y:S01]  /*b320*/  IMAD.HI.U32 R9, R0, R232, RZ ;  /* 0x000000e800097227 */ /* 0x000fe200078e00ff */
[----:B------:R-:W-:-:S03]  /*b330*/  IABS R233, R10 ;  /* 0x0000000a00e97213 */ /* 0x000fc60000000000 */
[----:B------:R-:W-:Y:S01]  /*b340*/  @!P0 IMAD.IADD R230, R230, 0x1, -R5 ;  /* 0x00000001e6e68824 */ /* 0x000fe200078e0a05 */
[C---:B------:R-:W-:Y:S01]  /*b350*/  ISETP.GT.U32.AND P0, PT, R5.reuse, R229, PT ;  /* 0x000000e50500720c */ /* 0x040fe20003f04070 */
[----:B------:R-:W-:Y:S02]  /*b360*/  IMAD.MOV R9, RZ, RZ, -R9 ;  /* 0x000000ffff097224 */ /* 0x000fe400078e0a09 */
[----:B------:R-:W-:Y:S01]  /*b370*/  IMAD.MOV R6, RZ, RZ, -R6 ;  /* 0x000000ffff067224 */ /* 0x000fe200078e0a06 */
[C---:B------:R-:W-:Y:S01]  /*b380*/  ISETP.GT.U32.AND P3, PT, R5.reuse, R230, PT ;  /* 0x000000e60500720c */ /* 0x040fe20003f64070 */
[----:B------:R-:W-:Y:S02]  /*b390*/  IMAD R232, R5, R9, R232 ;  /* 0x0000000905e87224 */ /* 0x000fe400078e02e8 */
[----:B------:R-:W-:-:S04]  /*b3a0*/  IMAD.HI.U32 R9, R0, R233, RZ ;  /* 0x000000e900097227 */ /* 0x000fc800078e00ff */
[----:B------:R-:W-:Y:S01]  /*b3b0*/  IMAD.MOV R236, RZ, RZ, -R9 ;  /* 0x000000ffffec7224 */ /* 0x000fe200078e0a09 */
[C---:B------:R-:W-:Y:S01]  /*b3c0*/  LOP3.LUT R9, R2.reuse, 0x28, RZ, 0xfc, !PT ;  /* 0x0000002802097812 */ /* 0x040fe200078efcff */
[----:B------:R-:W-:Y:S01]  /*b3d0*/  @!P0 IMAD.IADD R229, R229, 0x1, -R5 ;  /* 0x00000001e5e58824 */ /* 0x000fe200078e0a05 */
[C---:B------:R-:W-:Y:S01]  /*b3e0*/  ISETP.GT.U32.AND P0, PT, R5.reuse, R232, PT ;  /* 0x000000e80500720c */ /* 0x040fe20003f04070 */
[C---:B------:R-:W-:Y:S01]  /*b3f0*/  IMAD R231, R5.reuse, R6, R231 ;  /* 0x0000000605e77224 */ /* 0x040fe200078e02e7 */
[----:B------:R-:W-:Y:S01]  /*b400*/  LOP3.LUT R6, R2, 0x2c, RZ, 0xfc, !PT ;  /* 0x0000002c02067812 */ /* 0x000fe200078efcff */
[C---:B------:R-:W-:Y:S01]  /*b410*/  IMAD R233, R5.reuse, R236, R233 ;  /* 0x000000ec05e97224 */ /* 0x040fe200078e02e9 */
[----:B------:R-:W-:Y:S01]  /*b420*/  IABS R236, R9 ;  /* 0x0000000900ec7213 */ /* 0x000fe20000000000 */
[--C-:B------:R-:W-:Y:S01]  /*b430*/  @!P6 IMAD.IADD R228, R228, 0x1, -R5.reuse ;  /* 0x00000001e4e4e824 */ /* 0x100fe200078e0a05 */
[----:B------:R-:W-:Y:S01]  /*b440*/  IABS R234, R6 ;  /* 0x0000000600ea7213 */ /* 0x000fe20000000000 */
[----:B------:R-:W-:Y:S01]  /*b450*/  @!P3 IMAD.IADD R230, R230, 0x1, -R5 ;  /* 0x00000001e6e6b824 */ /* 0x000fe200078e0a05 */
[----:B------:R-:W-:Y:S01]  /*b460*/  ISETP.GE.AND P3, PT, R10, RZ, PT ;  /* 0x000000ff0a00720c */ /* 0x000fe20003f66270 */
[----:B------:R-:W-:Y:S01]  /*b470*/  @!P5 IMAD.MOV R229, RZ, RZ, -R229 ;  /* 0x000000ffffe5d224 */ /* 0x000fe200078e0ae5 */
[----:B------:R-:W-:Y:S01]  /*b480*/  ISETP.GT.U32.AND P6, PT, R5, R228, PT ;  /* 0x000000e40500720c */ /* 0x000fe20003fc4070 */
[----:B------:R-:W-:Y:S01]  /*b490*/  IMAD.HI.U32 R235, R0, R234, RZ ;  /* 0x000000ea00eb7227 */ /* 0x000fe200078e00ff */
[----:B------:R-:W-:-:S03]  /*b4a0*/  LOP3.LUT R10, R2, 0x2a, RZ, 0xfc, !PT ;  /* 0x0000002a020a7812 */ /* 0x000fc600078efcff */
[----:B------:R-:W-:Y:S01]  /*b4b0*/  @!P0 IMAD.IADD R232, R232, 0x1, -R5 ;  /* 0x00000001e8e88824 */ /* 0x000fe200078e0a05 */
[C---:B------:R-:W-:Y:S01]  /*b4c0*/  ISETP.GT.U32.AND P0, PT, R5.reuse, R233, PT ;  /* 0x000000e90500720c */ /* 0x040fe20003f04070 */
[----:B------:R-:W-:Y:S02]  /*b4d0*/  IMAD.MOV R235, RZ, RZ, -R235 ;  /* 0x000000ffffeb7224 */ /* 0x000fe400078e0aeb */
[----:B------:R-:W-:Y:S01]  /*b4e0*/  @!P4 IMAD.MOV R230, RZ, RZ, -R230 ;  /* 0x000000ffffe6c224 */ /* 0x000fe200078e0ae6 */
[C---:B------:R-:W-:Y:S01]  /*b4f0*/  ISETP.GT.U32.AND P5, PT, R5.reuse, R232, PT ;  /* 0x000000e80500720c */ /* 0x040fe20003fa4070 */
[C---:B------:R-:W-:Y:S01]  /*b500*/  IMAD R234, R5.reuse, R235, R234 ;  /* 0x000000eb05ea7224 */ /* 0x040fe200078e02ea */
[----:B------:R-:W-:Y:S01]  /*b510*/  IABS R235, R10 ;  /* 0x0000000a00eb7213 */ /* 0x000fe20000000000 */
[----:B------:R-:W-:Y:S01]  /*b520*/  @!P6 IMAD.IADD R228, R228, 0x1, -R5 ;  /* 0x00000001e4e4e824 */ /* 0x000fe200078e0a05 */
[----:B------:R-:W-:Y:S02]  /*b530*/  ISETP.GT.U32.AND P6, PT, R5, R231, PT ;  /* 0x000000e70500720c */ /* 0x000fe40003fc4070 */
[----:B------:R-:W-:Y:S01]  /*b540*/  ISETP.GE.AND P4, PT, R10, RZ, PT ;  /* 0x000000ff0a00720c */ /* 0x000fe20003f86270 */
[----:B------:R-:W-:-:S04]  /*b550*/  IMAD.HI.U32 R238, R0, R235, RZ ;  /* 0x000000eb00ee7227 */ /* 0x000fc800078e00ff */
[--C-:B------:R-:W-:Y:S02]  /*b560*/  @!P0 IMAD.IADD R233, R233, 0x1, -R5.reuse ;  /* 0x00000001e9e98824 */ /* 0x100fe400078e0a05 */
[----:B------:R-:W-:Y:S02]  /*b570*/  IMAD.MOV R238, RZ, RZ, -R238 ;  /* 0x000000ffffee7224 */ /* 0x000fe400078e0aee */
[----:B------:R-:W-:Y:S01]  /*b580*/  @!P5 IMAD.IADD R232, R232, 0x1, -R5 ;  /* 0x00000001e8e8d824 */ /* 0x000fe200078e0a05 */
[C---:B------:R-:W-:Y:S01]  /*b590*/  ISETP.GT.U32.AND P0, PT, R5.reuse, R233, PT ;  /* 0x000000e90500720c */ /* 0x040fe20003f04070 */
[C---:B------:R-:W-:Y:S01]  /*b5a0*/  IMAD R235, R5.reuse, R238, R235 ;  /* 0x000000ee05eb7224 */ /* 0x040fe200078e02eb */
[----:B------:R-:W-:Y:S01]  /*b5b0*/  ISETP.GT.U32.AND P5, PT, R5, R234, PT ;  /* 0x000000ea0500720c */ /* 0x000fe20003fa4070 */
[----:B------:R-:W-:Y:S01]  /*b5c0*/  @!P6 IMAD.IADD R231, R231, 0x1, -R5 ;  /* 0x00000001e7e7e824 */ /* 0x000fe200078e0a05 */
[----:B------:R-:W-:Y:S01]  /*b5d0*/  IABS R238, R2 ;  /* 0x0000000200ee7213 */ /* 0x000fe20000000000 */
[----:B------:R-:W-:Y:S01]  /*b5e0*/  @!P2 IMAD.MOV R228, RZ, RZ, -R228 ;  /* 0x000000ffffe4a224 */ /* 0x000fe200078e0ae4 */
[----:B------:R-:W-:Y:S01]  /*b5f0*/  ISETP.GE.AND P2, PT, R11, RZ, PT ;  /* 0x000000ff0b00720c */ /* 0x000fe20003f46270 */
[----:B------:R-:W-:Y:S01]  /*b600*/  IMAD.HI.U32 R10, R0, R236, RZ ;  /* 0x000000ec000a7227 */ /* 0x000fe200078e00ff */
[----:B------:R-:W-:-:S02]  /*b610*/  ISETP.GT.U32.AND P6, PT, R5, R231, PT ;  /* 0x000000e70500720c */ /* 0x000fc40003fc4070 */
[----:B------:R-:W-:Y:S01]  /*b620*/  IABS R11, R252 ;  /* 0x000000fc000b7213 */ /* 0x000fe20000000000 */
[----:B------:R-:W-:Y:S02]  /*b630*/  IMAD.MOV R10, RZ, RZ, -R10 ;  /* 0x000000ffff0a7224 */ /* 0x000fe400078e0a0a */
[--C-:B------:R-:W-:Y:S01]  /*b640*/  @!P0 IMAD.IADD R233, R233, 0x1, -R5.reuse ;  /* 0x00000001e9e98824 */ /* 0x100fe200078e0a05 */
[C---:B------:R-:W-:Y:S01]  /*b650*/  ISETP.GT.U32.AND P0, PT, R5.reuse, R235, PT ;  /* 0x000000eb0500720c */ /* 0x040fe20003f04070 */
[----:B------:R-:W-:Y:S02]  /*b660*/  @!P5 IMAD.IADD R234, R234, 0x1, -R5 ;  /* 0x00000001eaead824 */ /* 0x000fe400078e0a05 */
[----:B------:R-:W-:Y:S02]  /*b670*/  @!P3 IMAD.MOV R233, RZ, RZ, -R233 ;  /* 0x000000ffffe9b224 */ /* 0x000fe400078e0ae9 */
[----:B------:R-:W-:Y:S01]  /*b680*/  @!P2 IMAD.MOV R232, RZ, RZ, -R232 ;  /* 0x000000ffffe8a224 */ /* 0x000fe200078e0ae8 */
[----:B------:R-:W-:Y:S01]  /*b690*/  ISETP.GT.U32.AND P5, PT, R5, R234, PT ;  /* 0x000000ea0500720c */ /* 0x000fe20003fa4070 */
[----:B------:R-:W-:Y:S01]  /*b6a0*/  @!P6 IMAD.IADD R231, R231, 0x1, -R5 ;  /* 0x00000001e7e7e824 */ /* 0x000fe200078e0a05 */
[----:B------:R-:W-:Y:S01]  /*b6b0*/  ISETP.GE.AND P6, PT, R6, RZ, PT ;  /* 0x000000ff0600720c */ /* 0x000fe20003fc6270 */
[----:B------:R-:W-:Y:S01]  /*b6c0*/  IMAD R236, R5, R10, R236 ;  /* 0x0000000a05ec7224 */ /* 0x000fe200078e02ec */
[----:B------:R-:W-:Y:S01]  /*b6d0*/  LOP3.LUT R6, R2, 0x26, RZ, 0xfc, !PT ;  /* 0x0000002602067812 */ /* 0x000fe200078efcff */
[----:B------:R-:W-:Y:S01]  /*b6e0*/  @!P1 IMAD.MOV R231, RZ, RZ, -R231 ;  /* 0x000000ffffe79224 */ /* 0x000fe200078e0ae7 */
[----:B------:R-:W-:Y:S01]  /*b6f0*/  ISETP.GE.AND P1, PT, R9, RZ, PT ;  /* 0x000000ff0900720c */ /* 0x000fe20003f26270 */
[----:B------:R-:W-:Y:S01]  /*b700*/  @!P0 IMAD.IADD R235, R235, 0x1, -R5 ;  /* 0x00000001ebeb8824 */ /* 0x000fe200078e0a05 */
[----:B------:R-:W-:-:S02]  /*b710*/  IABS R237, R6 ;  /* 0x0000000600ed7213 */ /* 0x000fc40000000000 */
[----:B------:R-:W-:Y:S01]  /*b720*/  ISETP.GE.AND P2, PT, R6, RZ, PT ;  /* 0x000000ff0600720c */ /* 0x000fe20003f46270 */
[----:B------:R-:W-:Y:S01]  /*b730*/  IMAD.HI.U32 R6, R0, R11, RZ ;  /* 0x0000000b00067227 */ /* 0x000fe200078e00ff */
[----:B------:R-:W-:Y:S02]  /*b740*/  ISETP.GT.U32.AND P3, PT, R5, R235, PT ;  /* 0x000000eb0500720c */ /* 0x000fe40003f64070 */
[----:B------:R-:W-:Y:S01]  /*b750*/  ISETP.GE.AND P0, PT, R240, RZ, PT ;  /* 0x000000fff000720c */ /* 0x000fe20003f06270 */
[----:B------:R-:W-:Y:S01]  /*b760*/  IMAD.HI.U32 R9, R0, R237, RZ ;  /* 0x000000ed00097227 */ /* 0x000fe200078e00ff */
[----:B------:R-:W-:-:S03]  /*b770*/  IABS R240, R240 ;  /* 0x000000f000f07213 */ /* 0x000fc60000000000 */
[----:B------:R-:W-:Y:S02]  /*b780*/  IMAD.MOV R6, RZ, RZ, -R6 ;  /* 0x000000ffff067224 */ /* 0x000fe400078e0a06 */
[----:B------:R-:W-:Y:S02]  /*b790*/  IMAD.MOV R9, RZ, RZ, -R9 ;  /* 0x000000ffff097224 */ /* 0x000fe400078e0a09 */
[----:B------:R-:W-:Y:S01]  /*b7a0*/  IMAD R11, R5, R6, R11 ;  /* 0x00000006050b7224 */ /* 0x000fe200078e020b */
[----:B------:R-:W-:Y:S01]  /*b7b0*/  LOP3.LUT R6, R2, 0x22, RZ, 0xfc, !PT ;  /* 0x0000002202067812 */ /* 0x000fe200078efcff */
[--C-:B------:R-:W-:Y:S02]  /*b7c0*/  @!P3 IMAD.IADD R235, R235, 0x1, -R5.reuse ;  /* 0x00000001ebebb824 */ /* 0x100fe400078e0a05 */
[----:B------:R-:W-:Y:S01]  /*b7d0*/  @!P5 IMAD.IADD R234, R234, 0x1, -R5 ;  /* 0x00000001eaead824 */ /* 0x000fe200078e0a05 */
[----:B------:R-:W-:Y:S01]  /*b7e0*/  ISETP.GE.AND P5, PT, R6, RZ, PT ;  /* 0x000000ff0600720c */ /* 0x000fe20003fa6270 */
[C---:B------:R-:W-:Y:S01]  /*b7f0*/  IMAD R237, R5.reuse, R9, R237 ;  /* 0x0000000905ed7224 */ /* 0x040fe200078e02ed */
[----:B------:R-:W-:Y:S01]  /*b800*/  IABS R6, R6 ;  /* 0x0000000600067213 */ /* 0x000fe20000000000 */
[----:B------:R-:W-:Y:S01]  /*b810*/  @!P4 IMAD.MOV R235, RZ, RZ, -R235 ;  /* 0x000000ffffebc224 */ /* 0x000fe200078e0aeb */
[C---:B------:R-:W-:Y:S01]  /*b820*/  ISETP.GT.U32.AND P4, PT, R5.reuse, R11, PT ;  /* 0x0000000b0500720c */ /* 0x040fe20003f84070 */
[----:B------:R-:W-:Y:S01]  /*b830*/  @!P6 IMAD.MOV R234, RZ, RZ, -R234 ;  /* 0x000000ffffeae224 */ /* 0x000fe200078e0aea */
[C---:B------:R-:W-:Y:S01]  /*b840*/  ISETP.GT.U32.AND P6, PT, R5.reuse, R236, PT ;  /* 0x000000ec0500720c */ /* 0x040fe20003fc4070 */
[----:B------:R-:W-:Y:S01]  /*b850*/  IMAD.HI.U32 R9, R0, R238, RZ ;  /* 0x000000ee00097227 */ /* 0x000fe200078e00ff */
[----:B------:R-:W-:-:S03]  /*b860*/  ISETP.GT.U32.AND P3, PT, R5, R237, PT ;  /* 0x000000ed0500720c */ /* 0x000fc60003f64070 */
[----:B------:R-:W-:Y:S02]  /*b870*/  IMAD.MOV R9, RZ, RZ, -R9 ;  /* 0x000000ffff097224 */ /* 0x000fe400078e0a09 */
[----:B------:R-:W-:-:S04]  /*b880*/  IMAD.HI.U32 R10, R0, R240, RZ ;  /* 0x000000f0000a7227 */ /* 0x000fc800078e00ff */
[--C-:B------:R-:W-:Y:S02]  /*b890*/  @!P4 IMAD.IADD R11, R11, 0x1, -R5.reuse ;  /* 0x000000010b0bc824 */ /* 0x100fe400078e0a05 */
[--C-:B------:R-:W-:Y:S02]  /*b8a0*/  @!P6 IMAD.IADD R236, R236, 0x1, -R5.reuse ;  /* 0x00000001ecece824 */ /* 0x100fe400078e0a05 */
[----:B------:R-:W-:Y:S01]  /*b8b0*/  @!P3 IMAD.IADD R237, R237, 0x1, -R5 ;  /* 0x00000001ededb824 */ /* 0x000fe200078e0a05 */
[C---:B------:R-:W-:Y:S01]  /*b8c0*/  ISETP.GT.U32.AND P4, PT, R5.reuse, R11, PT ;  /* 0x0000000b0500720c */ /* 0x040fe20003f84070 */
[C---:B------:R-:W-:Y:S01]  /*b8d0*/  IMAD R238, R5.reuse, R9, R238 ;  /* 0x0000000905ee7224 */ /* 0x040fe200078e02ee */
[C---:B------:R-:W-:Y:S01]  /*b8e0*/  ISETP.GT.U32.AND P6, PT, R5.reuse, R236, PT ;  /* 0x000000ec0500720c */ /* 0x040fe20003fc4070 */
[----:B------:R-:W-:Y:S01]  /*b8f0*/  IMAD.HI.U32 R239, R0, R6, RZ ;  /* 0x0000000600ef7227 */ /* 0x000fe200078e00ff */
[----:B------:R-:W-:-:S03]  /*b900*/  ISETP.GT.U32.AND P3, PT, R5, R237, PT ;  /* 0x000000ed0500720c */ /* 0x000fc60003f64070 */
[----:B------:R-:W-:Y:S02]  /*b910*/  IMAD.MOV R9, RZ, RZ, -R10 ;  /* 0x000000ffff097224 */ /* 0x000fe400078e0a0a */
[----:B------:R-:W-:Y:S02]  /*b920*/  IMAD.MOV R239, RZ, RZ, -R239 ;  /* 0x000000ffffef7224 */ /* 0x000fe400078e0aef */
[C---:B------:R-:W-:Y:S02]  /*b930*/  IMAD R240, R5.reuse, R9, R240 ;  /* 0x0000000905f07224 */ /* 0x040fe400078e02f0 */
[----:B------:R-:W-:Y:S02]  /*b940*/  IMAD R239, R5, R239, R6 ;  /* 0x000000ef05ef7224 */ /* 0x000fe400078e0206 */
[--C-:B------:R-:W-:Y:S01]  /*b950*/  @!P4 IMAD.IADD R11, R11, 0x1, -R5.reuse ;  /* 0x000000010b0bc824 */ /* 0x100fe200078e0a05 */
[C---:B------:R-:W-:Y:S01]  /*b960*/  ISETP.GT.U32.AND P4, PT, R5.reuse, R240, PT ;  /* 0x000000f00500720c */ /* 0x040fe20003f84070 */
[--C-:B------:R-:W-:Y:S01]  /*b970*/  @!P6 IMAD.IADD R236, R236, 0x1, -R5.reuse ;  /* 0x00000001ecece824 */ /* 0x100fe200078e0a05 */
[----:B------:R-:W-:Y:S01]  /*b980*/  ISETP.GT.U32.AND P6, PT, R5, R238, PT ;  /* 0x000000ee0500720c */ /* 0x000fe20003fc4070 */
[----:B------:R-:W-:Y:S01]  /*b990*/  @!P3 IMAD.IADD R237, R237, 0x1, -R5 ;  /* 0x00000001ededb824 */ /* 0x000fe200078e0a05 */
[----:B------:R-:W-:Y:S01]  /*b9a0*/  ISETP.GT.U32.AND P3, PT, R5, R239, PT ;  /* 0x000000ef0500720c */ /* 0x000fe20003f64070 */
[----:B------:R-:W-:Y:S01]  /*b9b0*/  IMAD.MOV R6, RZ, RZ, -R243 ;  /* 0x000000ffff067224 */ /* 0x000fe200078e0af3 */
[----:B------:R-:W-:Y:S01]  /*b9c0*/  IABS R243, R8 ;  /* 0x0000000800f37213 */ /* 0x000fe20000000000 */
[----:B------:R-:W-:-:S02]  /*b9d0*/  @!P1 IMAD.MOV R236, RZ, RZ, -R236 ;  /* 0x000000ffffec9224 */ /* 0x000fc400078e0aec */
[----:B------:R-:W-:Y:S02]  /*b9e0*/  IMAD R242, R5, R6, R242 ;  /* 0x0000000605f27224 */ /* 0x000fe400078e02f2 */
[----:B------:R-:W-:-:S04]  /*b9f0*/  IMAD.HI.U32 R6, R0, R243, RZ ;  /* 0x000000f300067227 */ /* 0x000fc800078e00ff */
[--C-:B------:R-:W-:Y:S02]  /*ba00*/  @!P4 IMAD.IADD R240, R240, 0x1, -R5.reuse ;  /* 0x00000001f0f0c824 */ /* 0x100fe400078e0a05 */
[----:B------:R-:W-:Y:S02]  /*ba10*/  IMAD.MOV R6, RZ, RZ, -R6 ;  /* 0x000000ffff067224 */ /* 0x000fe400078e0a06 */
[--C-:B------:R-:W-:Y:S01]  /*ba20*/  @!P6 IMAD.IADD R238, R238, 0x1, -R5.reuse ;  /* 0x00000001eeeee824 */ /* 0x100fe200078e0a05 */
[----:B------:R-:W-:Y:S01]  /*ba30*/  ISETP.GT.U32.AND P1, PT, R5, R240, PT ;  /* 0x000000f00500720c */ /* 0x000fe20003f24070 */
[----:B------:R-:W-:Y:S02]  /*ba40*/  @!P3 IMAD.IADD R239, R239, 0x1, -R5 ;  /* 0x00000001efefb824 */ /* 0x000fe400078e0a05 */
[C---:B------:R-:W-:Y:S01]  /*ba50*/  IMAD R243, R5.reuse, R6, R243 ;  /* 0x0000000605f37224 */ /* 0x040fe200078e02f3 */
[C---:B------:R-:W-:Y:S01]  /*ba60*/  ISETP.GT.U32.AND P6, PT, R5.reuse, R238, PT ;  /* 0x000000ee0500720c */ /* 0x040fe20003fc4070 */
[----:B------:R-:W-:Y:S01]  /*ba70*/  IMAD.HI.U32 R9, R0, R245, RZ ;  /* 0x000000f500097227 */ /* 0x000fe200078e00ff */
[----:B------:R-:W-:-:S02]  /*ba80*/  ISETP.GT.U32.AND P3, PT, R5, R239, PT ;  /* 0x000000ef0500720c */ /* 0x000fc40003f64070 */
[----:B------:R-:W-:Y:S01]  /*ba90*/  ISETP.GT.U32.AND P4, PT, R5, R243, PT ;  /* 0x000000f30500720c */ /* 0x000fe20003f84070 */
[----:B------:R-:W-:-:S04]  /*baa0*/  IMAD.HI.U32 R6, R0, R246, RZ ;  /* 0x000000f600067227 */ /* 0x000fc800078e00ff */
[----:B------:R-:W-:Y:S02]  /*bab0*/  IMAD.MOV R9, RZ, RZ, -R9 ;  /* 0x000000ffff097224 */ /* 0x000fe400078e0a09 */
[----:B------:R-:W-:Y:S02]  /*bac0*/  IMAD.MOV R6, RZ, RZ, -R6 ;  /* 0x000000ffff067224 */ /* 0x000fe400078e0a06 */
[----:B------:R-:W-:Y:S01]  /*bad0*/  IMAD.MOV R10, RZ, RZ, -R244 ;  /* 0x000000ffff0a7224 */ /* 0x000fe200078e0af4 */
[----:B------:R-:W-:Y:S01]  /*bae0*/  IABS R244, R251 ;  /* 0x000000fb00f47213 */ /* 0x000fe20000000000 */
[C---:B------:R-:W-:Y:S02]  /*baf0*/  IMAD R245, R5.reuse, R9, R245 ;  /* 0x0000000905f57224 */ /* 0x040fe400078e02f5 */
[----:B------:R-:W-:Y:S02]  /*bb00*/  IMAD R246, R5, R6, R246 ;  /* 0x0000000605f67224 */ /* 0x000fe400078e02f6 */
[----:B------:R-:W-:-:S04]  /*bb10*/  IMAD.HI.U32 R6, R0, R247, RZ ;  /* 0x000000f700067227 */ /* 0x000fc800078e00ff */
[C---:B------:R-:W-:Y:S02]  /*bb20*/  IMAD R241, R5.reuse, R10, R241 ;  /* 0x0000000a05f17224 */ /* 0x040fe400078e02f1 */
[----:B------:R-:W-:Y:S01]  /*bb30*/  @!P1 IMAD.IADD R240, R240, 0x1, -R5 ;  /* 0x00000001f0f09824 */ /* 0x000fe200078e0a05 */
[----:B------:R-:W-:Y:S01]  /*bb40*/  ISETP.GT.U32.AND P1, PT, R5, R245, PT ;  /* 0x000000f50500720c */ /* 0x000fe20003f24070 */
[----:B------:R-:W-:Y:S02]  /*bb50*/  IMAD.MOV R6, RZ, RZ, -R6 ;  /* 0x000000ffff067224 */ /* 0x000fe400078e0a06 */
[----:B------:R-:W-:-:S04]  /*bb60*/  IMAD.HI.U32 R9, R0, R248, RZ ;  /* 0x000000f800097227 */ /* 0x000fc800078e00ff */
[--C-:B------:R-:W-:Y:S01]  /*bb70*/  @!P6 IMAD.IADD R238, R238, 0x1, -R5.reuse ;  /* 0x00000001eeeee824 */ /* 0x100fe200078e0a05 */
[----:B------:R-:W-:Y:S01]  /*bb80*/  ISETP.GT.U32.AND P6, PT, R5, R241, PT ;  /* 0x000000f10500720c */ /* 0x000fe20003fc4070 */
[----:B------:R-:W-:Y:S01]  /*bb90*/  @!P3 IMAD.IADD R239, R239, 0x1, -R5 ;  /* 0x00000001efefb824 */ /* 0x000fe200078e0a05 */
[C---:B------:R-:W-:Y:S01]  /*bba0*/  ISETP.GT.U32.AND P3, PT, R5.reuse, R242, PT ;  /* 0x000000f20500720c */ /* 0x040fe20003f64070 */
[----:B------:R-:W-:Y:S02]  /*bbb0*/  IMAD R247, R5, R6, R247 ;  /* 0x0000000605f77224 */ /* 0x000fe400078e02f7 */
[----:B------:R-:W-:Y:S02]  /*bbc0*/  IMAD.MOV R6, RZ, RZ, -R9 ;  /* 0x000000ffff067224 */ /* 0x000fe400078e0a09 */
[----:B------:R-:W-:-:S04]  /*bbd0*/  IMAD.HI.U32 R10, R0, R244, RZ ;  /* 0x000000f4000a7227 */ /* 0x000fc800078e00ff */
[----:B------:R-:W-:Y:S02]  /*bbe0*/  IMAD R248, R5, R6, R248 ;  /* 0x0000000605f87224 */ /* 0x000fe400078e02f8 */
[----:B------:R-:W-:Y:S02]  /*bbf0*/  IMAD.MOV R10, RZ, RZ, -R10 ;  /* 0x000000ffff0a7224 */ /* 0x000fe400078e0a0a */
[----:B------:R-:W-:Y:S01]  /*bc00*/  @!P1 IMAD.IADD R245, R245, 0x1, -R5 ;  /* 0x00000001f5f59824 */ /* 0x000fe200078e0a05 */
[----:B------:R-:W-:Y:S01]  /*bc10*/  ISETP.GT.U32.AND P1, PT, R5, R248, PT ;  /* 0x000000f80500720c */ /* 0x000fe20003f24070 */
[----:B------:R-:W-:-:S04]  /*bc20*/  IMAD.HI.U32 R9, R0, R249, RZ ;  /* 0x000000f900097227 */ /* 0x000fc800078e00ff */
[--C-:B------:R-:W-:Y:S01]  /*bc30*/  @!P6 IMAD.IADD R241, R241, 0x1, -R5.reuse ;  /* 0x00000001f1f1e824 */ /* 0x100fe200078e0a05 */
[----:B------:R-:W-:Y:S01]  /*bc40*/  ISETP.GE.AND P6, PT, R2, RZ, PT ;  /* 0x000000ff0200720c */ /* 0x000fe20003fc6270 */
[C---:B------:R-:W-:Y:S02]  /*bc50*/  IMAD R244, R5.reuse, R10, R244 ;  /* 0x0000000a05f47224 */ /* 0x040fe400078e02f4 */
[----:B------:R-:W-:Y:S02]  /*bc60*/  @!P3 IMAD.IADD R242, R242, 0x1, -R5 ;  /* 0x00000001f2f2b824 */ /* 0x000fe400078e0a05 */
[----:B------:R-:W-:Y:S01]  /*bc70*/  IMAD.MOV R6, RZ, RZ, -R9 ;  /* 0x000000ffff067224 */ /* 0x000fe200078e0a09 */
[C---:B------:R-:W-:Y:S01]  /*bc80*/  ISETP.GT.U32.AND P3, PT, R5.reuse, R244, PT ;  /* 0x000000f40500720c */ /* 0x040fe20003f64070 */
[----:B------:R-:W-:Y:S01]  /*bc90*/  @!P2 IMAD.MOV R237, RZ, RZ, -R237 ;  /* 0x000000ffffeda224 */ /* 0x000fe200078e0aed */
[----:B------:R-:W-:Y:S01]  /*bca0*/  ISETP.GT.U32.AND P2, PT, R5, R241, PT ;  /* 0x000000f10500720c */ /* 0x000fe20003f44070 */
[----:B------:R-:W-:Y:S01]  /*bcb0*/  @!P4 IMAD.IADD R243, R243, 0x1, -R5 ;  /* 0x00000001f3f3c824 */ /* 0x000fe200078e0a05 */
[C---:B------:R-:W-:Y:S01]  /*bcc0*/  ISETP.GT.U32.AND P4, PT, R5.reuse, R242, PT ;  /* 0x000000f20500720c */ /* 0x040fe20003f84070 */
[----:B------:R-:W-:-:S02]  /*bcd0*/  IMAD R249, R5, R6, R249 ;  /* 0x0000000605f97224 */ /* 0x000fc400078e02f9 */
[----:B------:R-:W-:Y:S02]  /*bce0*/  @!P1 IMAD.IADD R248, R248, 0x1, -R5 ;  /* 0x00000001f8f89824 */ /* 0x000fe400078e0a05 */
[----:B------:R-:W-:Y:S01]  /*bcf0*/  IMAD.HI.U32 R10, R0, R250, RZ ;  /* 0x000000fa000a7227 */ /* 0x000fe200078e00ff */
[----:B------:R-:W-:-:S03]  /*bd00*/  ISETP.GT.U32.AND P1, PT, R5, R249, PT ;  /* 0x000000f90500720c */ /* 0x000fc60003f24070 */
[----:B------:R-:W-:Y:S01]  /*bd10*/  @!P6 IMAD.MOV R238, RZ, RZ, -R238 ;  /* 0x000000ffffeee224 */ /* 0x000fe200078e0aee */
[----:B------:R-:W-:Y:S01]  /*bd20*/  ISETP.GT.U32.AND P6, PT, R5, R243, PT ;  /* 0x000000f30500720c */ /* 0x000fe20003fc4070 */
[----:B------:R-:W-:Y:S01]  /*bd30*/  IMAD.MOV R9, RZ, RZ, -R10 ;  /* 0x000000ffff097224 */ /* 0x000fe200078e0a0a */
[----:B------:R-:W-:Y:S01]  /*bd40*/  IABS R10, R13 ;  /* 0x0000000d000a7213 */ /* 0x000fe20000000000 */
[--C-:B------:R-:W-:Y:S01]  /*bd50*/  @!P2 IMAD.IADD R241, R241, 0x1, -R5.reuse ;  /* 0x00000001f1f1a824 */ /* 0x100fe200078e0a05 */
[C---:B------:R-:W-:Y:S01]  /*bd60*/  ISETP.GT.U32.AND P2, PT, R5.reuse, R246, PT ;  /* 0x000000f60500720c */ /* 0x040fe20003f44070 */
[--C-:B------:R-:W-:Y:S02]  /*bd70*/  @!P3 IMAD.IADD R244, R244, 0x1, -R5.reuse ;  /* 0x00000001f4f4b824 */ /* 0x100fe400078e0a05 */
[--C-:B------:R-:W-:Y:S01]  /*bd80*/  @!P4 IMAD.IADD R242, R242, 0x1, -R5.reuse ;  /* 0x00000001f2f2c824 */ /* 0x100fe200078e0a05 */
[C---:B------:R-:W-:Y:S01]  /*bd90*/  ISETP.GT.U32.AND P4, PT, R5.reuse, R247, PT ;  /* 0x000000f70500720c */ /* 0x040fe20003f84070 */
[C---:B------:R-:W-:Y:S01]  /*bda0*/  IMAD R250, R5.reuse, R9, R250 ;  /* 0x0000000905fa7224 */ /* 0x040fe200078e02fa */
[----:B------:R-:W-:Y:S01]  /*bdb0*/  ISETP.GT.U32.AND P3, PT, R5, R244, PT ;  /* 0x000000f40500720c */ /* 0x000fe20003f64070 */
[----:B------:R-:W-:-:S02]  /*bdc0*/  @!P1 IMAD.IADD R249, R249, 0x1, -R5 ;  /* 0x00000001f9f99824 */ /* 0x000fc400078e0a05 */
[--C-:B------:R-:W-:Y:S01]  /*bdd0*/  @!P6 IMAD.IADD R243, R243, 0x1, -R5.reuse ;  /* 0x00000001f3f3e824 */ /* 0x100fe200078e0a05 */
[----:B------:R-:W-:Y:S01]  /*bde0*/  ISETP.GT.U32.AND P1, PT, R5, R250, PT ;  /* 0x000000fa0500720c */ /* 0x000fe20003f24070 */
[----:B------:R-:W-:Y:S01]  /*bdf0*/  @!P0 IMAD.MOV R240, RZ, RZ, -R240 ;  /* 0x000000fffff08224 */ /* 0x000fe200078e0af0 */
[----:B------:R-:W-:Y:S01]  /*be00*/  ISETP.GE.AND P6, PT, R12, RZ, PT ;  /* 0x000000ff0c00720c */ /* 0x000fe20003fc6270 */
[--C-:B------:R-:W-:Y:S01]  /*be10*/  @!P2 IMAD.IADD R246, R246, 0x1, -R5.reuse ;  /* 0x00000001f6f6a824 */ /* 0x100fe200078e0a05 */
[----:B------:R-:W-:Y:S01]  /*be20*/  ISETP.GE.AND P2, PT, R8, RZ, PT ;  /* 0x000000ff0800720c */ /* 0x000fe20003f46270 */
[----:B---3--:R-:W-:Y:S01]  /*be30*/  IMAD.HI.U32 R21, R0, R10, RZ ;  /* 0x0000000a00157227 */ /* 0x008fe200078e00ff */
[C---:B------:R-:W-:Y:S02]  /*be40*/  LOP3.LUT R12, R2.reuse, 0x6, RZ, 0xfc, !PT ;  /* 0x00000006020c7812 */ /* 0x040fe400078efcff */
[----:B------:R-:W-:Y:S01]  /*be50*/  LOP3.LUT R8, R2, 0x4, RZ, 0xfc, !PT ;  /* 0x0000000402087812 */ /* 0x000fe200078efcff */
[--C-:B------:R-:W-:Y:S01]  /*be60*/  @!P4 IMAD.IADD R247, R247, 0x1, -R5.reuse ;  /* 0x00000001f7f7c824 */ /* 0x100fe200078e0a05 */
[----:B------:R-:W-:Y:S01]  /*be70*/  ISETP.GE.AND P4, PT, R251, RZ, PT ;  /* 0x000000fffb00720c */ /* 0x000fe20003f86270 */
[----:B------:R-:W-:Y:S01]  /*be80*/  @!P3 IMAD.IADD R244, R244, 0x1, -R5 ;  /* 0x00000001f4f4b824 */ /* 0x000fe200078e0a05 */
[----:B------:R-:W-:-:S02]  /*be90*/  IABS R251, R14 ;  /* 0x0000000e00fb7213 */ /* 0x000fc40000000000 */
[----:B------:R-:W-:Y:S01]  /*bea0*/  IABS R9, R12 ;  /* 0x0000000c00097213 */ /* 0x000fe20000000000 */
[----:B------:R-:W-:Y:S01]  /*beb0*/  @!P1 IMAD.IADD R250, R250, 0x1, -R5 ;  /* 0x00000001fafa9824 */ /* 0x000fe200078e0a05 */
[----:B------:R-:W-:Y:S02]  /*bec0*/  ISETP.GE.AND P3, PT, R3, RZ, PT ;  /* 0x000000ff0300720c */ /* 0x000fe40003f66270 */
[----:B------:R-:W-:Y:S01]  /*bed0*/  IABS R6, R8 ;  /* 0x0000000800067213 */ /* 0x000fe20000000000 */
[----:B------:R-:W-:Y:S01]  /*bee0*/  @!P5 IMAD.MOV R239, RZ, RZ, -R239 ;  /* 0x000000ffffefd224 */ /* 0x000fe200078e0aef */
[----:B------:R-:W-:Y:S01]  /*bef0*/  LOP3.LUT R3, R2, 0x2, RZ, 0xfc, !PT ;  /* 0x0000000202037812 */ /* 0x000fe200078efcff */
[C---:B------:R-:W-:Y:S01]  /*bf00*/  IMAD.HI.U32 R2, R0.reuse, R251, RZ ;  /* 0x000000fb00027227 */ /* 0x040fe200078e00ff */
[C---:B------:R-:W-:Y:S02]  /*bf10*/  ISETP.GT.U32.AND P1, PT, R5.reuse, R245, PT ;  /* 0x000000f50500720c */ /* 0x040fe40003f24070 */
[C---:B------:R-:W-:Y:S01]  /*bf20*/  ISETP.GT.U32.AND P0, PT, R5.reuse, R246, PT ;  /* 0x000000f60500720c */ /* 0x040fe20003f04070 */
[----:B------:R-:W-:Y:S01]  /*bf30*/  IMAD.HI.U32 R20, R0, R9, RZ ;  /* 0x0000000900147227 */ /* 0x000fe200078e00ff */
[----:B------:R-:W-:-:S02]  /*bf40*/  ISETP.GT.U32.AND P5, PT, R5, R247, PT ;  /* 0x000000f70500720c */ /* 0x000fc40003fa4070 */
[----:B----4-:R-:W-:Y:S01]  /*bf50*/  IABS R23, R3 ;  /* 0x0000000300177213 */ /* 0x010fe20000000000 */
[----:B------:R-:W-:-:S04]  /*bf60*/  IMAD.HI.U32 R19, R0, R6, RZ ;  /* 0x0000000600137227 */ /* 0x000fc800078e00ff */
[----:B------:R-:W-:Y:S02]  /*bf70*/  IMAD.MOV R22, RZ, RZ, -R2 ;  /* 0x000000ffff167224 */ /* 0x000fe400078e0a02 */
[----:B------:R-:W-:Y:S02]  /*bf80*/  IMAD.MOV R21, RZ, RZ, -R21 ;  /* 0x000000ffff157224 */ /* 0x000fe400078e0a15 */
[----:B------:R-:W-:Y:S02]  /*bf90*/  IMAD.MOV R20, RZ, RZ, -R20 ;  /* 0x000000ffff147224 */ /* 0x000fe400078e0a14 */
[----:B------:R-:W-:Y:S02]  /*bfa0*/  IMAD.MOV R19, RZ, RZ, -R19 ;  /* 0x000000ffff137224 */ /* 0x000fe400078e0a13 */
[C---:B------:R-:W-:Y:S02]  /*bfb0*/  IMAD R251, R5.reuse, R22, R251 ;  /* 0x0000001605fb7224 */ /* 0x040fe400078e02fb */
[----:B------:R-:W-:-:S02]  /*bfc0*/  IMAD R10, R5, R21, R10 ;  /* 0x00000015050a7224 */ /* 0x000fc400078e020a */
[C---:B------:R-:W-:Y:S02]  /*bfd0*/  IMAD R9, R5.reuse, R20, R9 ;  /* 0x0000001405097224 */ /* 0x040fe400078e0209 */
[----:B------:R-:W-:Y:S01]  /*bfe0*/  @!P2 IMAD.MOV R243, RZ, RZ, -R243 ;  /* 0x000000fffff3a224 */ /* 0x000fe200078e0af3 */
[C---:B------:R-:W-:Y:S01]  /*bff0*/  ISETP.GT.U32.AND P2, PT, R5.reuse, R249, PT ;  /* 0x000000f90500720c */ /* 0x040fe20003f44070 */
[C---:B------:R-:W-:Y:S02]  /*c000*/  IMAD R6, R5.reuse, R19, R6 ;  /* 0x0000001305067224 */ /* 0x040fe400078e0206 */
[----:B------:R-:W-:Y:S01]  /*c010*/  @!P6 IMAD.MOV R241, RZ, RZ, -R241 ;  /* 0x000000fffff1e224 */ /* 0x000fe200078e0af1 */
[C---:B------:R-:W-:Y:S01]  /*c020*/  ISETP.GT.U32.AND P6, PT, R5.reuse, R250, PT ;  /* 0x000000fa0500720c */ /* 0x040fe20003fc4070 */
[----:B------:R-:W-:Y:S01]  /*c030*/  @!P4 IMAD.MOV R244, RZ, RZ, -R244 ;  /* 0x000000fffff4c224 */ /* 0x000fe200078e0af4 */
[----:B------:R-:W-:Y:S01]  /*c040*/  ISETP.GT.U32.AND P4, PT, R5, R251, PT ;  /* 0x000000fb0500720c */ /* 0x000fe20003f84070 */
[--C-:B------:R-:W-:Y:S01]  /*c050*/  @!P1 IMAD.IADD R245, R245, 0x1, -R5.reuse ;  /* 0x00000001f5f59824 */ /* 0x100fe200078e0a05 */
[C---:B------:R-:W-:Y:S01]  /*c060*/  ISETP.GT.U32.AND P1, PT, R5.reuse, R10, PT ;  /* 0x0000000a0500720c */ /* 0x040fe20003f24070 */
[--C-:B------:R-:W-:Y:S01]  /*c070*/  @!P0 IMAD.IADD R246, R246, 0x1, -R5.reuse ;  /* 0x00000001f6f68824 */ /* 0x100fe200078e0a05 */
[----:B------:R-:W-:Y:S01]  /*c080*/  ISETP.GT.U32.AND P0, PT, R5, R9, PT ;  /* 0x000000090500720c */ /* 0x000fe20003f04070 */
[----:B------:R-:W-:Y:S01]  /*c090*/  @!P5 IMAD.IADD R247, R247, 0x1, -R5 ;  /* 0x00000001f7f7d824 */ /* 0x000fe200078e0a05 */
[----:B------:R-:W-:Y:S01]  /*c0a0*/  ISETP.GT.U32.AND P5, PT, R5, R6, PT ;  /* 0x000000060500720c */ /* 0x000fe20003fa4070 */
[----:B------:R-:W-:-:S02]  /*c0b0*/  IMAD.MOV.U32 R2, RZ, RZ, R23 ;  /* 0x000000ffff027224 */ /* 0x000fc400078e0017 */
[----:B------:R-:W2:Y:S01]  /*c0c0*/  LDL.LU R23, [R1+0x13d4] ;  /* 0x0013d40001177983 */ /* 0x000ea20000300800 */
[----:B------:R-:W-:-:S03]  /*c0d0*/  @!P2 IMAD.IADD R249, R249, 0x1, -R5 ;  /* 0x00000001f9f9a824 */ /* 0x000fc600078e0a05 */
[----:B------:R-:W3:Y:S01]  /*c0e0*/  LDL.LU R22, [R1+0x13d0] ;  /* 0x0013d00001167983 */ /* 0x000ee20000300800 */
[----:B------:R-:W-:Y:S01]  /*c0f0*/  ISETP.GE.AND P2, PT, R18, RZ, PT ;  /* 0x000000ff1200720c */ /* 0x000fe20003f46270 */
[--C-:B------:R-:W-:Y:S02]  /*c100*/  @!P6 IMAD.IADD R250, R250, 0x1, -R5.reuse ;  /* 0x00000001fafae824 */ /* 0x100fe400078e0a05 */
[----:B------:R-:W4:Y:S01]  /*c110*/  LDL.LU R21, [R1+0x13cc] ;  /* 0x0013cc0001157983 */ /* 0x000f220000300800 */
[----:B------:R-:W-:Y:S01]  /*c120*/  ISETP.GE.AND P6, PT, R17, RZ, PT ;  /* 0x000000ff1100720c */ /* 0x000fe20003fc6270 */
[--C-:B------:R-:W-:Y:S02]  /*c130*/  @!P4 IMAD.IADD R251, R251, 0x1, -R5.reuse ;  /* 0x00000001fbfbc824 */ /* 0x100fe400078e0a05 */
[----:B------:R-:W2:Y:S01]  /*c140*/  LDL.LU R20, [R1+0x13c8] ;  /* 0x0013c80001147983 */ /* 0x000ea20000300800 */
[----:B------:R-:W-:Y:S01]  /*c150*/  ISETP.GE.AND P4, PT, R16, RZ, PT ;  /* 0x000000ff1000720c */ /* 0x000fe20003f86270 */
[----:B------:R-:W-:-:S02]  /*c160*/  @!P1 IMAD.IADD R10, R10, 0x1, -R5 ;  /* 0x000000010a0a9824 */ /* 0x000fc400078e0a05 */
[----:B------:R-:W3:Y:S01]  /*c170*/  LDL.LU R19, [R1+0x13c4] ;  /* 0x0013c40001137983 */ /* 0x000ee20000300800 */
[----:B------:R-:W-:Y:S01]  /*c180*/  ISETP.GE.AND P1, PT, R15, RZ, PT ;  /* 0x000000ff0f00720c */ /* 0x000fe20003f26270 */
[--C-:B------:R-:W-:Y:S02]  /*c190*/  @!P0 IMAD.IADD R9, R9, 0x1, -R5.reuse ;  /* 0x0000000109098824 */ /* 0x100fe400078e0a05 */
[----:B------:R-:W4:Y:S01]  /*c1a0*/  LDL.LU R18, [R1+0x13c0] ;  /* 0x0013c00001127983 */ /* 0x000f220000300800 */
[----:B------:R-:W-:Y:S01]  /*c1b0*/  ISETP.GE.AND P0, PT, R7, RZ, PT ;  /* 0x000000ff0700720c */ /* 0x000fe20003f06270 */
[----:B------:R-:W-:Y:S02]  /*c1c0*/  @!P5 IMAD.IADD R6, R6, 0x1, -R5 ;  /* 0x000000010606d824 */ /* 0x000fe400078e0a05 */
[----:B------:R-:W2:Y:S01]  /*c1d0*/  LDL.LU R17, [R1+0x13bc] ;  /* 0x0013bc0001117983 */ /* 0x000ea20000300800 */
[----:B------:R-:W-:Y:S01]  /*c1e0*/  ISETP.GE.AND P5, PT, R4, RZ, PT ;  /* 0x000000ff0400720c */ /* 0x000fe20003fa6270 */
[----:B------:R-:W-:-:S02]  /*c1f0*/  @!P3 IMAD.MOV R242, RZ, RZ, -R242 ;  /* 0x000000fffff2b224 */ /* 0x000fc400078e0af2 */
[----:B------:R-:W3:Y:S01]  /*c200*/  LDL.LU R16, [R1+0x13b8] ;  /* 0x0013b80001107983 */ /* 0x000ee20000300800 */
[----:B------:R-:W-:-:S03]  /*c210*/  IMAD.HI.U32 R0, R0, R2, RZ ;  /* 0x0000000200007227 */ /* 0x000fc600078e00ff */
[----:B------:R-:W4:Y:S04]  /*c220*/  LDL.LU R15, [R1+0x13b4] ;  /* 0x0013b400010f7983 */ /* 0x000f280000300800 */
[----:B------:R-:W2:Y:S04]  /*c230*/  LDL.LU R7, [R1+0x13b0] ;  /* 0x0013b00001077983 */ /* 0x000ea80000300800 */
[----:B------:R-:W3:Y:S01]  /*c240*/  LDL.LU R4, [R1+0x13ac] ;  /* 0x0013ac0001047983 */ /* 0x000ee20000300800 */
[----:B------:R-:W-:Y:S01]  /*c250*/  ISETP.GT.U32.AND P3, PT, R5, R248, PT ;  /* 0x000000f80500720c */ /* 0x000fe20003f64070 */
[----:B------:R-:W-:-:S04]  /*c260*/  IMAD.MOV R0, RZ, RZ, -R0 ;  /* 0x000000ffff007224 */ /* 0x000fc800078e0a00 */
[----:B------:R-:W-:-:S08]  /*c270*/  IMAD R2, R5, R0, R2 ;  /* 0x0000000005027224 */ /* 0x000fd000078e0202 */
[----:B------:R-:W-:Y:S01]  /*c280*/  @!P3 IMAD.IADD R248, R248, 0x1, -R5 ;  /* 0x00000001f8f8b824 */ /* 0x000fe200078e0a05 */
[C---:B------:R-:W-:Y:S01]  /*c290*/  ISETP.GT.U32.AND P3, PT, R5.reuse, R2, PT ;  /* 0x000000020500720c */ /* 0x040fe20003f64070 */
[----:B------:R-:W-:Y:S01]  /*c2a0*/  @!P2 IMAD.MOV R245, RZ, RZ, -R245 ;  /* 0x000000fffff5a224 */ /* 0x000fe200078e0af5 */
[C---:B------:R-:W-:Y:S01]  /*c2b0*/  ISETP.GT.U32.AND P2, PT, R5.reuse, R251, PT ;  /* 0x000000fb0500720c */ /* 0x040fe20003f44070 */
[----:B------:R-:W-:Y:S01]  /*c2c0*/  @!P1 IMAD.MOV R248, RZ, RZ, -R248 ;  /* 0x000000fffff89224 */ /* 0x000fe200078e0af8 */
[C---:B------:R-:W-:Y:S01]  /*c2d0*/  ISETP.GT.U32.AND P1, PT, R5.reuse, R6, PT ;  /* 0x000000060500720c */ /* 0x040fe20003f24070 */
[----:B------:R-:W-:Y:S01]  /*c2e0*/  @!P4 IMAD.MOV R247, RZ, RZ, -R247 ;  /* 0x000000fffff7c224 */ /* 0x000fe200078e0af7 */
[----:B------:R-:W-:-:S07]  /*c2f0*/  ISETP.GT.U32.AND P4, PT, R5, R9, PT ;  /* 0x000000090500720c */ /* 0x000fce0003f84070 */
[--C-:B------:R-:W-:Y:S01]  /*c300*/  @!P3 IMAD.IADD R2, R2, 0x1, -R5.reuse ;  /* 0x000000010202b824 */ /* 0x100fe200078e0a05 */
[----:B------:R-:W-:Y:S01]  /*c310*/  ISETP.GT.U32.AND P3, PT, R5, R10, PT ;  /* 0x0000000a0500720c */ /* 0x000fe20003f64070 */
[----:B------:R-:W-:Y:S01]  /*c320*/  @!P6 IMAD.MOV R246, RZ, RZ, -R246 ;  /* 0x000000fffff6e224 */ /* 0x000fe200078e0af6 */
[----:B------:R-:W-:Y:S01]  /*c330*/  ISETP.GE.AND P6, PT, R14, RZ, PT ;  /* 0x000000ff0e00720c */ /* 0x000fe20003fc6270 */
[----:B------:R-:W-:Y:S01]  /*c340*/  @!P2 IMAD.IADD R251, R251, 0x1, -R5 ;  /* 0x00000001fbfba824 */ /* 0x000fe200078e0a05 */
[----:B------:R-:W-:Y:S01]  /*c350*/  ISETP.GE.AND P2, PT, R13, RZ, PT ;  /* 0x000000ff0d00720c */ /* 0x000fe20003f46270 */
[----:B------:R-:W4:Y:S01]  /*c360*/  LDL.LU R14, [R1+0x24] ;  /* 0x00002400010e7983 */ /* 0x000f220000300800 */
[----:B------:R-:W-:Y:S01]  /*c370*/  @!P0 IMAD.MOV R249, RZ, RZ, -R249 ;  /* 0x000000fffff98224 */ /* 0x000fe200078e0af9 */
[----:B------:R-:W-:Y:S01]  /*c380*/  ISETP.GE.AND P0, PT, R252, RZ, PT ;  /* 0x000000fffc00720c */ /* 0x000fe20003f06270 */
[--C-:B------:R-:W-:Y:S01]  /*c390*/  @!P1 IMAD.IADD R6, R6, 0x1, -R5.reuse ;  /* 0x0000000106069824 */ /* 0x100fe200078e0a05 */
[----:B------:R-:W4:Y:S01]  /*c3a0*/  LDL.LU R13, [R1+0x20] ;  /* 0x00002000010d7983 */ /* 0x000f220000300800 */
[----:B------:R-:W-:-:S03]  /*c3b0*/  @!P4 IMAD.IADD R9, R9, 0x1, -R5 ;  /* 0x000000010909c824 */ /* 0x000fc600078e0a05 */
[----:B------:R-:W-:Y:S01]  /*c3c0*/  @!P3 IMAD.IADD R10, R10, 0x1, -R5 ;  /* 0x000000010a0ab824 */ /* 0x000fe200078e0a05 */
[----:B------:R-:W-:Y:S02]  /*c3d0*/  ISETP.GE.AND P3, PT, R12, RZ, PT ;  /* 0x000000ff0c00720c */ /* 0x000fe40003f66270 */
[----:B------:R-:W4:Y:S01]  /*c3e0*/  LDL.LU R12, [R1+0x1c] ;  /* 0x00001c00010c7983 */ /* 0x000f220000300800 */
[----:B------:R-:W-:Y:S02]  /*c3f0*/  ISETP.GE.AND P1, PT, R3, RZ, PT ;  /* 0x000000ff0300720c */ /* 0x000fe40003f26270 */
[----:B------:R-:W-:Y:S01]  /*c400*/  ISETP.GE.AND P4, PT, R8, RZ, PT ;  /* 0x000000ff0800720c */ /* 0x000fe20003f86270 */
[----:B------:R-:W4:Y:S04]  /*c410*/  LDL.LU R252, [R1+0x18] ;  /* 0x0000180001fc7983 */ /* 0x000f280000300800 */
[----:B------:R-:W4:Y:S04]  /*c420*/  LDL.LU R3, [R1+0x14] ;  /* 0x0000140001037983 */ /* 0x000f280000300800 */
[----:B------:R-:W4:Y:S01]  /*c430*/  LDL.LU R8, [R1+0x10] ;  /* 0x0000100001087983 */ /* 0x000f220000300800 */
[----:B---3--:R-:W-:-:S05]  /*c440*/  IMAD.SHL.U32 R0, R4, 0x200, RZ ;  /* 0x0000020004007824 */ /* 0x008fca00078e00ff */
[----:B--2---:R-:W-:Y:S02]  /*c450*/  LOP3.LUT R0, R7, 0x8000, R0, 0xf8, !PT ;  /* 0x0000800007007812 */ /* 0x004fe400078ef800 */
[----:B------:R-:W2:Y:S01]  /*c460*/  LDL.LU R7, [R1+0x13a8] ;  /* 0x0013a80001077983 */ /* 0x000ea20000300800 */
[----:B------:R-:W-:Y:S01]  /*c470*/  @!P5 IMAD.MOV R250, RZ, RZ, -R250 ;  /* 0x000000fffffad224 */ /* 0x000fe200078e0afa */
[----:B------:R-:W-:Y:S02]  /*c480*/  ISETP.GT.U32.AND P5, PT, R5, R2, PT ;  /* 0x000000020500720c */ /* 0x000fe40003fa4070 */
[----:B------:R-:W-:Y:S01]  /*c490*/  LOP3.LUT R4, R4, 0x7f, RZ, 0xc0, !PT ;  /* 0x0000007f04047812 */ /* 0x000fe200078ec0ff */
[----:B------:R-:W-:-:S04]  /*c4a0*/  @!P6 IMAD.MOV R251, RZ, RZ, -R251 ;  /* 0x000000fffffbe224 */ /* 0x000fc800078e0afb */
[----:B------:R-:W-:-:S06]  /*c4b0*/  IMAD R4, R4, UR40, RZ ;  /* 0x0000002804047c24 */ /* 0x000fcc000f8e02ff */
[----:B------:R-:W-:Y:S01]  /*c4c0*/  @!P5 IMAD.IADD R2, R2, 0x1, -R5 ;  /* 0x000000010202d824 */ /* 0x000fe200078e0a05 */
[----:B------:R-:W-:Y:S01]  /*c4d0*/  LEA R5, P6, R4, UR8, 0x1 ;  /* 0x0000000804057c11 */ /* 0x000fe2000f8c08ff */
[----:B------:R0:W-:Y:S04]  /*c4e0*/  STL [R1+0x136c], R0 ;  /* 0x00136c0001007387 */ /* 0x0001e80000100800 */
[----:B0-----:R-:W3:Y:S04]  /*c4f0*/  LDL.LU R0, [R1+0x8] ;  /* 0x0000080001007983 */ /* 0x001ee80000300800 */
[----:B------:R0:W-:Y:S04]  /*c500*/  STL [R1+0x1378], R5 ;  /* 0x0013780501007387 */ /* 0x0001e80000100800 */
[----:B0-----:R-:W3:Y:S01]  /*c510*/  LDL.LU R5, [R1+0xc] ;  /* 0x00000c0001057983 */ /* 0x001ee20000300800 */
[----:B--2---:R-:W-:-:S02]  /*c520*/  ISETP.NE.AND P5, PT, R7, RZ, PT ;  /* 0x000000ff0700720c */ /* 0x004fc40003fa5270 */
[----:B------:R-:W-:-:S04]  /*c530*/  LOP3.LUT R7, RZ, R7, RZ, 0x33, !PT ;  /* 0x00000007ff077212 */ /* 0x000fc800078e33ff */
[C---:B----4-:R-:W-:Y:S02]  /*c540*/  SEL R14, R7.reuse, R14, !P5 ;  /* 0x0000000e070e7207 */ /* 0x050fe40006800000 */
[C---:B------:R-:W-:Y:S02]  /*c550*/  SEL R13, R7.reuse, R13, !P5 ;  /* 0x0000000d070d7207 */ /* 0x040fe40006800000 */
[C---:B------:R-:W-:Y:S01]  /*c560*/  SEL R12, R7.reuse, R12, !P5 ;  /* 0x0000000c070c7207 */ /* 0x040fe20006800000 */
[----:B------:R0:W-:Y:S01]  /*c570*/  STL [R1+0xdc], R14 ;  /* 0x0000dc0e01007387 */ /* 0x0001e20000100800 */
[C---:B------:R-:W-:Y:S02]  /*c580*/  SEL R252, R7.reuse, R252, !P5 ;  /* 0x000000fc07fc7207 */ /* 0x040fe40006800000 */
[C---:B------:R-:W-:Y:S02]  /*c590*/  SEL R3, R7.reuse, R3, !P5 ;  /* 0x0000000307037207 */ /* 0x040fe40006800000 */
[C---:B------:R-:W-:Y:S01]  /*c5a0*/  SEL R8, R7.reuse, R8, !P5 ;  /* 0x0000000807087207 */ /* 0x040fe20006800000 */
[----:B0-----:R-:W2:Y:S04]  /*c5b0*/  LDL.LU R14, [R1+0x13a4] ;  /* 0x0013a400010e7983 */ /* 0x001ea80000300800 */
[----:B------:R0:W-:Y:S04]  /*c5c0*/  STL [R1+0xd8], R13 ;  /* 0x0000d80d01007387 */ /* 0x0001e80000100800 */
[----:B0-----:R-:W4:Y:S04]  /*c5d0*/  LDL.LU R13, [R1+0x13a0] ;  /* 0x0013a000010d7983 */ /* 0x001f280000300800 */
[----:B------:R0:W-:Y:S04]  /*c5e0*/  STL [R1+0xd4], R12 ;  /* 0x0000d40c01007387 */ /* 0x0001e80000100800 */
[----:B0-----:R-:W2:Y:S04]  /*c5f0*/  LDL.LU R12, [R1+0x139c] ;  /* 0x00139c00010c7983 */ /* 0x001ea80000300800 */
[----:B------:R0:W-:Y:S04]  /*c600*/  STL [R1+0xd0], R252 ;  /* 0x0000d0fc01007387 */ /* 0x0001e80000100800 */
[----:B0-----:R-:W4:Y:S04]  /*c610*/  LDL.LU R252, [R1+0x1398] ;  /* 0x0013980001fc7983 */ /* 0x001f280000300800 */
[----:B------:R0:W-:Y:S04]  /*c620*/  STL [R1+0xcc], R3 ;  /* 0x0000cc0301007387 */ /* 0x0001e80000100800 */
[----:B0-----:R-:W2:Y:S04]  /*c630*/  LDL.LU R3, [R1+0x1394] ;  /* 0x0013940001037983 */ /* 0x001ea80000300800 */
[----:B------:R0:W-:Y:S04]  /*c640*/  STL [R1+0xc8], R8 ;  /* 0x0000c80801007387 */ /* 0x0001e80000100800 */
[----:B0-----:R-:W4:Y:S01]  /*c650*/  LDL.LU R8, [R1+0x1390] ;  /* 0x0013900001087983 */ /* 0x001f220000300800 */
[----:B---3--:R-:W-:-:S02]  /*c660*/  SEL R5, R7, R5, !P5 ;  /* 0x0000000507057207 */ /* 0x008fc40006800000 */
[----:B------:R-:W-:-:S03]  /*c670*/  SEL R0, R7, R0, !P5 ;  /* 0x0000000007007207 */ /* 0x000fc60006800000 */
[----:B------:R4:W-:Y:S02]  /*c680*/  STL [R1+0xc4], R5 ;  /* 0x0000c40501007387 */ /* 0x0009e40000100800 */
[C---:B----4-:R-:W-:Y:S02]  /*c690*/  SEL R5, R7.reuse, R8, !P5 ;  /* 0x0000000807057207 */ /* 0x050fe40006800000 */
[----:B------:R-:W3:Y:S04]  /*c6a0*/  LDL.LU R8, [R1+0x138c] ;  /* 0x00138c0001087983 */ /* 0x000ee80000300800 */
[----:B------:R2:W-:Y:S04]  /*c6b0*/  STL [R1+0xc0], R0 ;  /* 0x0000c00001007387 */ /* 0x0005e80000100800 */
[----:B------:R0:W-:Y:S01]  /*c6c0*/  STL [R1+0xbc], R5 ;  /* 0x0000bc0501007387 */ /* 0x0001e20000100800 */
[----:B--2---:R-:W-:-:S02]  /*c6d0*/  SEL R0, R7, R3, !P5 ;  /* 0x0000000307007207 */ /* 0x004fc40006800000 */
[C---:B------:R-:W-:Y:S02]  /*c6e0*/  SEL R3, R7.reuse, R12, !P5 ;  /* 0x0000000c07037207 */ /* 0x040fe40006800000 */
[C---:B0-----:R-:W-:Y:S01]  /*c6f0*/  SEL R5, R7.reuse, R252, !P5 ;  /* 0x000000fc07057207 */ /* 0x041fe20006800000 */
[----:B------:R0:W-:Y:S04]  /*c700*/  STL [R1+0xb8], R0 ;  /* 0x0000b80001007387 */ /* 0x0001e80000100800 */
[----:B------:R1:W-:Y:S01]  /*c710*/  STL [R1+0xb4], R5 ;  /* 0x0000b40501007387 */ /* 0x0003e20000100800 */
[----:B0-----:R-:W-:-:S03]  /*c720*/  SEL R0, R7, R13, !P5 ;  /* 0x0000000d07007207 */ /* 0x001fc60006800000 */
[----:B------:R0:W-:Y:S01]  /*c730*/  STL [R1+0xb0], R3 ;  /* 0x0000b00301007387 */ /* 0x0001e20000100800 */
[----:B-1----:R-:W-:-:S03]  /*c740*/  SEL R5, R7, R14, !P5 ;  /* 0x0000000e07057207 */ /* 0x002fc60006800000 */
[----:B------:R1:W-:Y:S01]  /*c750*/  STL [R1+0xac], R0 ;  /* 0x0000ac0001007387 */ /* 0x0003e20000100800 */
[----:B0-----:R-:W-:-:S03]  /*c760*/  SEL R3, R7, R15, !P5 ;  /* 0x0000000f07037207 */ /* 0x001fc60006800000 */
[----:B------:R0:W-:Y:S01]  /*c770*/  STL [R1+0xa8], R5 ;  /* 0x0000a80501007387 */ /* 0x0001e20000100800 */
[----:B-1----:R-:W-:-:S03]  /*c780*/  SEL R0, R7, R16, !P5 ;  /* 0x0000001007007207 */ /* 0x002fc60006800000 */
[----:B------:R1:W-:Y:S04]  /*c790*/  STL [R1+0xa4], R3 ;  /* 0x0000a40301007387 */ /* 0x0003e80000100800 */
[----:B------:R2:W-:Y:S01]  /*c7a0*/  STL [R1+0xa0], R0 ;  /* 0x0000a00001007387 */ /* 0x0005e20000100800 */
[C---:B0-----:R-:W-:Y:S02]  /*c7b0*/  SEL R5, R7.reuse, R17, !P5 ;  /* 0x0000001107057207 */ /* 0x041fe40006800000 */
[----:B-1----:R-:W-:-:S03]  /*c7c0*/  SEL R3, R7, R18, !P5 ;  /* 0x0000001207037207 */ /* 0x002fc60006800000 */
[----:B------:R0:W-:Y:S01]  /*c7d0*/  STL [R1+0x9c], R5 ;  /* 0x00009c0501007387 */ /* 0x0001e20000100800 */
[----:B--2---:R-:W-:-:S03]  /*c7e0*/  SEL R0, R7, R19, !P5 ;  /* 0x0000001307007207 */ /* 0x004fc60006800000 */
        /* <DEDUP_REMOVED lines=45> */
[C---:B-1----:R-:W-:Y:S02]  /*cac0*/  SEL R3, R7.reuse, R72, !P5 ;  /* 0x0000004807037207 */ /* 0x042fe40006800000 */
[----:B--2---:R-:W-:-:S05]  /*cad0*/  SEL R0, R7, R70, !P5 ;  /* 0x0000004607007207 */ /* 0x004fca0006800000 */
        /* <DEDUP_REMOVED lines=18> */
[C---:B------:R-:W-:Y:S02]  /*cc00*/  SEL R32, R7.reuse, R49, !P5 ;  /* 0x0000003107207207 */ /* 0x040fe40006800000 */
[C---:B0-----:R-:W-:Y:S01]  /*cc10*/  SEL R3, R7.reuse, R81, !P5 ;  /* 0x0000005107037207 */ /* 0x041fe20006800000 */
[----:B------:R0:W-:Y:S01]  /*cc20*/  STL [R1+0x20], R5 ;  /* 0x0000200501007387 */ /* 0x0001e20000100800 */
[----:B-1----:R-:W-:-:S03]  /*cc30*/  SEL R0, R7, R82, !P5 ;  /* 0x0000005207007207 */ /* 0x002fc60006800000 */
[----:B------:R-:W2:Y:S01]  /*cc40*/  LDL.LU R49, [R1+0xdc] ;  /* 0x0000dc0001317983 */ /* 0x000ea20000300800 */
[----:B------:R-:W-:-:S03]  /*cc50*/  SEL R33, R7, R48, !P5 ;  /* 0x0000003007217207 */ /* 0x000fc60006800000 */
[----:B------:R-:W-:Y:S01]  /*cc60*/  STL [R1+0x18], R3 ;  /* 0x0000180301007387 */ /* 0x000fe20000100800 */
[----:B------:R-:W-:-:S03]  /*cc70*/  SEL R34, R7, R47, !P5 ;  /* 0x0000002f07227207 */ /* 0x000fc60006800000 */
[----:B------:R-:W4:Y:S01]  /*cc80*/  LDL.LU R48, [R1+0xd8] ;  /* 0x0000d80001307983 */ /* 0x000f220000300800 */
[----:B------:R-:W-:-:S03]  /*cc90*/  SEL R35, R7, R46, !P5 ;  /* 0x0000002e07237207 */ /* 0x000fc60006800000 */
[----:B------:R1:W-:Y:S01]  /*cca0*/  STL [R1+0x14], R0 ;  /* 0x0000140001007387 */ /* 0x0003e20000100800 */
[----:B------:R-:W-:-:S03]  /*ccb0*/  SEL R36, R7, R45, !P5 ;  /* 0x0000002d07247207 */ /* 0x000fc60006800000 */
[----:B------:R-:W4:Y:S01]  /*ccc0*/  LDL.LU R47, [R1+0xd4] ;  /* 0x0000d400012f7983 */ /* 0x000f220000300800 */
[----:B------:R-:W-:-:S03]  /*ccd0*/  SEL R37, R7, R44, !P5 ;  /* 0x0000002c07257207 */ /* 0x000fc60006800000 */
[----:B------:R-:W4:Y:S01]  /*cce0*/  LDL.LU R46, [R1+0xd0] ;  /* 0x0000d000012e7983 */ /* 0x000f220000300800 */
[----:B------:R-:W-:-:S03]  /*ccf0*/  SEL R38, R7, R43, !P5 ;  /* 0x0000002b07267207 */ /* 0x000fc60006800000 */
[----:B------:R-:W4:Y:S01]  /*cd00*/  LDL.LU R45, [R1+0xcc] ;  /* 0x0000cc00012d7983 */ /* 0x000f220000300800 */
[----:B------:R-:W-:-:S03]  /*cd10*/  SEL R39, R7, R42, !P5 ;  /* 0x0000002a07277207 */ /* 0x000fc60006800000 */
[----:B------:R-:W4:Y:S01]  /*cd20*/  LDL.LU R44, [R1+0xc8] ;  /* 0x0000c800012c7983 */ /* 0x000f220000300800 */
[----:B------:R-:W-:-:S03]  /*cd30*/  SEL R40, R7, R41, !P5 ;  /* 0x0000002907287207 */ /* 0x000fc60006800000 */
[----:B------:R-:W4:Y:S04]  /*cd40*/  LDL.LU R43, [R1+0xc4] ;  /* 0x0000c400012b7983 */ /* 0x000f280000300800 */
[----:B------:R-:W4:Y:S04]  /*cd50*/  LDL.LU R42, [R1+0xc0] ;  /* 0x0000c000012a7983 */ /* 0x000f280000300800 */
[----:B------:R-:W4:Y:S01]  /*cd60*/  LDL.LU R41, [R1+0xbc] ;  /* 0x0000bc0001297983 */ /* 0x000f220000300800 */
[----:B------:R-:W-:Y:S01]  /*cd70*/  @!P1 IMAD.MOV R2, RZ, RZ, -R2 ;  /* 0x000000ffff029224 */ /* 0x000fe200078e0a02 */
[----:B0-----:R-:W-:-:S02]  /*cd80*/  SEL R5, R7, R83, !P5 ;  /* 0x0000005307057207 */ /* 0x001fc40006800000 */
[C---:B-1----:R-:W-:Y:S02]  /*cd90*/  SEL R0, R7.reuse, R84, !P5 ;  /* 0x0000005407007207 */ /* 0x042fe40006800000 */
[C---:B------:R-:W-:Y:S02]  /*cda0*/  SEL R3, R7.reuse, R85, !P5 ;  /* 0x0000005507037207 */ /* 0x040fe40006800000 */
[C---:B------:R-:W-:Y:S02]  /*cdb0*/  SEL R252, R7.reuse, R86, !P5 ;  /* 0x0000005607fc7207 */ /* 0x040fe40006800000 */
[C---:B------:R-:W-:Y:S01]  /*cdc0*/  SEL R84, R7.reuse, R2, !P5 ;  /* 0x0000000207547207 */ /* 0x040fe20006800000 */
[----:B------:R-:W-:Y:S01]  /*cdd0*/  STL [R1+0x137c], R5 ;  /* 0x00137c0501007387 */ /* 0x000fe20000100800 */
[----:B------:R-:W-:Y:S02]  /*cde0*/  LEA.HI.X.SX32 R2, R4, UR9, 0x1, P6 ;  /* 0x0000000904027c11 */ /* 0x000fe4000b0f0eff */
[C---:B------:R-:W-:Y:S01]  /*cdf0*/  SEL R12, R7.reuse, R69, !P5 ;  /* 0x00000045070c7207 */ /* 0x040fe20006800000 */
[----:B------:R-:W-:Y:S01]  /*ce00*/  STL [R1+0x1380], R0 ;  /* 0x0013800001007387 */ /* 0x000fe20000100800 */
[C---:B------:R-:W-:Y:S01]  /*ce10*/  SEL R13, R7.reuse, R68, !P5 ;  /* 0x00000044070d7207 */ /* 0x040fe20006800000 */
[----:B---3--:R-:W-:Y:S01]  /*ce20*/  IMAD R4, R8, UR5, RZ ;  /* 0x0000000508047c24 */ /* 0x008fe2000f8e02ff */
[C---:B------:R-:W-:Y:S01]  /*ce30*/  SEL R14, R7.reuse, R67, !P5 ;  /* 0x00000043070e7207 */ /* 0x040fe20006800000 */
[----:B------:R-:W-:Y:S01]  /*ce40*/  STL [R1+0x1384], R3 ;  /* 0x0013840301007387 */ /* 0x000fe20000100800 */
[----:B------:R-:W-:-:S02]  /*ce50*/  SEL R15, R7, R66, !P5 ;  /* 0x00000042070f7207 */ /* 0x000fc40006800000 */
[C---:B------:R-:W-:Y:S01]  /*ce60*/  SEL R16, R7.reuse, R65, !P5 ;  /* 0x0000004107107207 */ /* 0x040fe20006800000 */
[----:B------:R0:W-:Y:S01]  /*ce70*/  STL [R1+0x1388], R252 ;  /* 0x001388fc01007387 */ /* 0x0001e20000100800 */
[C---:B------:R-:W-:Y:S02]  /*ce80*/  SEL R17, R7.reuse, R64, !P5 ;  /* 0x0000004007117207 */ /* 0x040fe40006800000 */
[C---:B------:R-:W-:Y:S01]  /*ce90*/  SEL R18, R7.reuse, R63, !P5 ;  /* 0x0000003f07127207 */ /* 0x040fe20006800000 */
[----:B------:R-:W-:Y:S01]  /*cea0*/  STL [R1+0x1374], R2 ;  /* 0x0013740201007387 */ /* 0x000fe20000100800 */
[C---:B------:R-:W-:Y:S02]  /*ceb0*/  SEL R19, R7.reuse, R62, !P5 ;  /* 0x0000003e07137207 */ /* 0x040fe40006800000 */
[C---:B------:R-:W-:Y:S01]  /*cec0*/  SEL R20, R7.reuse, R61, !P5 ;  /* 0x0000003d07147207 */ /* 0x040fe20006800000 */
[----:B------:R1:W-:Y:S01]  /*ced0*/  STL [R1+0x1370], R4 ;  /* 0x0013700401007387 */ /* 0x0003e20000100800 */
[----:B------:R-:W-:-:S02]  /*cee0*/  SEL R21, R7, R60, !P5 ;  /* 0x0000003c07157207 */ /* 0x000fc40006800000 */
[C---:B------:R-:W-:Y:S01]  /*cef0*/  SEL R22, R7.reuse, R59, !P5 ;  /* 0x0000003b07167207 */ /* 0x040fe20006800000 */
[----:B------:R-:W3:Y:S01]  /*cf00*/  LDL.LU R71, [R1+0xb8] ;  /* 0x0000b80001477983 */ /* 0x000ee20000300800 */
[C---:B------:R-:W-:Y:S02]  /*cf10*/  SEL R23, R7.reuse, R58, !P5 ;  /* 0x0000003a07177207 */ /* 0x040fe40006800000 */
[C---:B------:R-:W-:Y:S01]  /*cf20*/  SEL R24, R7.reuse, R57, !P5 ;  /* 0x0000003907187207 */ /* 0x040fe20006800000 */
[----:B------:R-:W3:Y:S01]  /*cf30*/  LDL.LU R70, [R1+0xb4] ;  /* 0x0000b40001467983 */ /* 0x000ee20000300800 */
[C---:B------:R-:W-:Y:S02]  /*cf40*/  SEL R25, R7.reuse, R56, !P5 ;  /* 0x0000003807197207 */ /* 0x040fe40006800000 */
[C---:B------:R-:W-:Y:S01]  /*cf50*/  SEL R26, R7.reuse, R55, !P5 ;  /* 0x00000037071a7207 */ /* 0x040fe20006800000 */
[----:B------:R-:W3:Y:S01]  /*cf60*/  LDL.LU R69, [R1+0xb0] ;  /* 0x0000b00001457983 */ /* 0x000ee20000300800 */
[----:B------:R-:W-:-:S02]  /*cf70*/  SEL R27, R7, R54, !P5 ;  /* 0x00000036071b7207 */ /* 0x000fc40006800000 */
[C---:B------:R-:W-:Y:S01]  /*cf80*/  SEL R28, R7.reuse, R53, !P5 ;  /* 0x00000035071c7207 */ /* 0x040fe20006800000 */
[----:B------:R-:W3:Y:S01]  /*cf90*/  LDL.LU R68, [R1+0xac] ;  /* 0x0000ac0001447983 */ /* 0x000ee20000300800 */
[C---:B------:R-:W-:Y:S02]  /*cfa0*/  SEL R29, R7.reuse, R52, !P5 ;  /* 0x00000034071d7207 */ /* 0x040fe40006800000 */
[C---:B------:R-:W-:Y:S01]  /*cfb0*/  SEL R30, R7.reuse, R51, !P5 ;  /* 0x00000033071e7207 */ /* 0x040fe20006800000 */
[----:B------:R-:W3:Y:S01]  /*cfc0*/  LDL.LU R67, [R1+0xa8] ;  /* 0x0000a80001437983 */ /* 0x000ee20000300800 */
[----:B------:R-:W-:Y:S01]  /*cfd0*/  SEL R31, R7, R50, !P5 ;  /* 0x00000032071f7207 */ /* 0x000fe20006800000 */
[----:B------:R-:W-:Y:S02]  /*cfe0*/  @!P0 IMAD.MOV R11, RZ, RZ, -R11 ;  /* 0x000000ffff0b8224 */ /* 0x000fe400078e0a0b */
[----:B------:R-:W-:Y:S01]  /*cff0*/  @!P2 IMAD.MOV R10, RZ, RZ, -R10 ;  /* 0x000000ffff0aa224 */ /* 0x000fe200078e0a0a */
[----:B------:R-:W3:Y:S01]  /*d000*/  LDL.LU R66, [R1+0xa4] ;  /* 0x0000a40001427983 */ /* 0x000ee20000300800 */
[----:B------:R-:W-:-:S02]  /*d010*/  @!P3 IMAD.MOV R9, RZ, RZ, -R9 ;  /* 0x000000ffff09b224 */ /* 0x000fc400078e0a09 */
[----:B------:R-:W-:Y:S01]  /*d020*/  @!P4 IMAD.MOV R6, RZ, RZ, -R6 ;  /* 0x000000ffff06c224 */ /* 0x000fe200078e0a06 */
        /* <DEDUP_REMOVED lines=47> */
[C---:B------:R-:W-:Y:S02]  /*d320*/  SEL R117, R7.reuse, R117, !P5 ;  /* 0x0000007507757207 */ /* 0x040fe40006800000 */
[C---:B------:R-:W-:Y:S02]  /*d330*/  SEL R118, R7.reuse, R118, !P5 ;  /* 0x0000007607767207 */ /* 0x040fe40006800000 */
[C---:B------:R-:W-:Y:S02]  /*d340*/  SEL R119, R7.reuse, R119, !P5 ;  /* 0x0000007707777207 */ /* 0x040fe40006800000 */
[----:B------:R-:W-:-:S02]  /*d350*/  SEL R120, R7, R120, !P5 ;  /* 0x0000007807787207 */ /* 0x000fc40006800000 */
[C---:B------:R-:W-:Y:S02]  /*d360*/  SEL R121, R7.reuse, R121, !P5 ;  /* 0x0000007907797207 */ /* 0x040fe40006800000 */
        /* <DEDUP_REMOVED lines=57> */
[----:B------:R-:W-:Y:S01]  /*d700*/  SEL R179, R7, R179, !P5 ;  /* 0x000000b307b37207 */ /* 0x000fe20006800000 */
[----:B--2---:R-:W-:Y:S01]  /*d710*/  IMAD R80, R49, UR10, RZ ;  /* 0x0000000a31507c24 */ /* 0x004fe2000f8e02ff */
[C---:B------:R-:W-:Y:S01]  /*d720*/  SEL R180, R7.reuse, R180, !P5 ;  /* 0x000000b407b47207 */ /* 0x040fe20006800000 */
[----:B------:R-:W2:Y:S01]  /*d730*/  LDL.LU R49, [R1+0x60] ;  /* 0x0000600001317983 */ /* 0x000ea20000300800 */
[----:B----4-:R-:W-:Y:S01]  /*d740*/  IMAD R79, R48, UR10, RZ ;  /* 0x0000000a304f7c24 */ /* 0x010fe2000f8e02ff */
[----:B------:R-:W-:-:S02]  /*d750*/  SEL R181, R7, R181, !P5 ;  /* 0x000000b507b57207 */ /* 0x000fc40006800000 */
[----:B------:R-:W4:Y:S01]  /*d760*/  LDL.LU R48, [R1+0x5c] ;  /* 0x00005c0001307983 */ /* 0x000f220000300800 */
[----:B------:R-:W-:Y:S01]  /*d770*/  IMAD R78, R47, UR10, RZ ;  /* 0x0000000a2f4e7c24 */ /* 0x000fe2000f8e02ff */
[C---:B------:R-:W-:Y:S02]  /*d780*/  SEL R182, R7.reuse, R182, !P5 ;  /* 0x000000b607b67207 */ /* 0x040fe40006800000 */
[----:B------:R-:W4:Y:S01]  /*d790*/  LDL.LU R47, [R1+0x58] ;  /* 0x00005800012f7983 */ /* 0x000f220000300800 */
[----:B------:R-:W-:Y:S01]  /*d7a0*/  IMAD R77, R46, UR10, RZ ;  /* 0x0000000a2e4d7c24 */ /* 0x000fe2000f8e02ff */
[----:B------:R-:W-:Y:S02]  /*d7b0*/  SEL R183, R7, R183, !P5 ;  /* 0x000000b707b77207 */ /* 0x000fe40006800000 */
[----:B------:R-:W4:Y:S01]  /*d7c0*/  LDL.LU R46, [R1+0x54] ;  /* 0x00005400012e7983 */ /* 0x000f220000300800 */
[----:B------:R-:W-:Y:S01]  /*d7d0*/  IMAD R76, R45, UR10, RZ ;  /* 0x0000000a2d4c7c24 */ /* 0x000fe2000f8e02ff */
[----:B------:R-:W-:-:S02]  /*d7e0*/  SEL R184, R7, R184, !P5 ;  /* 0x000000b807b87207 */ /* 0x000fc40006800000 */
[----:B------:R-:W4:Y:S01]  /*d7f0*/  LDL.LU R45, [R1+0x50] ;  /* 0x00005000012d7983 */ /* 0x000f220000300800 */
[----:B------:R-:W-:Y:S01]  /*d800*/  IMAD R75, R44, UR10, RZ ;  /* 0x0000000a2c4b7c24 */ /* 0x000fe2000f8e02ff */
[----:B------:R-:W-:Y:S02]  /*d810*/  SEL R185, R7, R185, !P5 ;  /* 0x000000b907b97207 */ /* 0x000fe40006800000 */
[----:B------:R-:W4:Y:S01]  /*d820*/  LDL.LU R44, [R1+0x4c] ;  /* 0x00004c00012c7983 */ /* 0x000f220000300800 */
[----:B------:R-:W-:Y:S01]  /*d830*/  IMAD R74, R43, UR10, RZ ;  /* 0x0000000a2b4a7c24 */ /* 0x000fe2000f8e02ff */
[C---:B------:R-:W-:Y:S02]  /*d840*/  SEL R186, R7.reuse, R186, !P5 ;  /* 0x000000ba07ba7207 */ /* 0x040fe40006800000 */
[----:B------:R-:W4:Y:S01]  /*d850*/  LDL.LU R43, [R1+0x48] ;  /* 0x00004800012b7983 */ /* 0x000f220000300800 */
[----:B------:R-:W-:Y:S01]  /*d860*/  IMAD R73, R42, UR10, RZ ;  /* 0x0000000a2a497c24 */ /* 0x000fe2000f8e02ff */
[----:B------:R-:W-:-:S02]  /*d870*/  SEL R187, R7, R187, !P5 ;  /* 0x000000bb07bb7207 */ /* 0x000fc40006800000 */
[----:B------:R-:W4:Y:S01]  /*d880*/  LDL.LU R42, [R1+0x44] ;  /* 0x00004400012a7983 */ /* 0x000f220000300800 */
[----:B------:R-:W-:Y:S01]  /*d890*/  IMAD R72, R41, UR10, RZ ;  /* 0x0000000a29487c24 */ /* 0x000fe2000f8e02ff */
[C---:B------:R-:W-:Y:S02]  /*d8a0*/  SEL R81, R7.reuse, R10, !P5 ;  /* 0x0000000a07517207 */ /* 0x040fe40006800000 */
[----:B------:R-:W4:Y:S01]  /*d8b0*/  LDL.LU R41, [R1+0x40] ;  /* 0x0000400001297983 */ /* 0x000f220000300800 */
[C---:B------:R-:W-:Y:S02]  /*d8c0*/  SEL R82, R7.reuse, R9, !P5 ;  /* 0x0000000907527207 */ /* 0x040fe40006800000 */
[C---:B------:R-:W-:Y:S01]  /*d8d0*/  SEL R188, R7.reuse, R188, !P5 ;  /* 0x000000bc07bc7207 */ /* 0x040fe20006800000 */
[----:B------:R-:W4:Y:S01]  /*d8e0*/  LDL.LU R11, [R1+0x3c] ;  /* 0x00003c00010b7983 */ /* 0x000f220000300800 */
[C---:B------:R-:W-:Y:S02]  /*d8f0*/  SEL R189, R7.reuse, R189, !P5 ;  /* 0x000000bd07bd7207 */ /* 0x040fe40006800000 */
[C---:B------:R-:W-:Y:S01]  /*d900*/  SEL R190, R7.reuse, R190, !P5 ;  /* 0x000000be07be7207 */ /* 0x040fe20006800000 */
[----:B------:R-:W4:Y:S01]  /*d910*/  LDL.LU R10, [R1+0x38] ;  /* 0x00003800010a7983 */ /* 0x000f220000300800 */
[----:B------:R-:W-:-:S02]  /*d920*/  SEL R191, R7, R191, !P5 ;  /* 0x000000bf07bf7207 */ /* 0x000fc40006800000 */
[C---:B------:R-:W-:Y:S01]  /*d930*/  SEL R192, R7.reuse, R192, !P5 ;  /* 0x000000c007c07207 */ /* 0x040fe20006800000 */
[----:B------:R-:W4:Y:S01]  /*d940*/  LDL.LU R9, [R1+0x34] ;  /* 0x0000340001097983 */ /* 0x000f220000300800 */
[C---:B------:R-:W-:Y:S02]  /*d950*/  SEL R193, R7.reuse, R193, !P5 ;  /* 0x000000c107c17207 */ /* 0x040fe40006800000 */
[C---:B------:R-:W-:Y:S01]  /*d960*/  SEL R194, R7.reuse, R194, !P5 ;  /* 0x000000c207c27207 */ /* 0x040fe20006800000 */
[----:B------:R-:W4:Y:S01]  /*d970*/  LDL.LU R8, [R1+0x30] ;  /* 0x0000300001087983 */ /* 0x000f220000300800 */
        /* <DEDUP_REMOVED lines=56> */
[C---:B------:R-:W-:Y:S01]  /*dd00*/  SEL R251, R7.reuse, R251, !P5 ;  /* 0x000000fb07fb7207 */ /* 0x040fe20006800000 */
[----:B------:R-:W-:Y:S01]  /*dd10*/  IMAD R40, R40, UR10, RZ ;  /* 0x0000000a28287c24 */ /* 0x000fe2000f8e02ff */
[----:B------:R-:W-:Y:S01]  /*dd20*/  SEL R83, R7, R6, !P5 ;  /* 0x0000000607537207 */ /* 0x000fe20006800000 */
[----:B------:R-:W-:Y:S01]  /*dd30*/  IMAD R39, R39, UR10, RZ ;  /* 0x0000000a27277c24 */ /* 0x000fe2000f8e02ff */
[----:B------:R-:W4:Y:S01]  /*dd40*/  LDL.LU R7, [R1+0x2c] ;  /* 0x00002c0001077983 */ /* 0x000f220000300800 */
[----:B------:R-:W-:Y:S01]  /*dd50*/  IMAD R38, R38, UR10, RZ ;  /* 0x0000000a26267c24 */ /* 0x000fe2000f8e02ff */
[----:B------:R-:W-:-:S02]  /*dd60*/  ULDC.64 UR8, c[0x0][0x210] ;  /* 0x0000840000087ab9 */ /* 0x000fc40000000a00 */
[----:B------:R-:W4:Y:S04]  /*dd70*/  LDL.LU R6, [R1+0x28] ;  /* 0x0000280001067983 */ /* 0x000f280000300800 */
[----:B------:R-:W4:Y:S04]  /*dd80*/  LDL.LU R85, [R1+0x24] ;  /* 0x0000240001557983 */ /* 0x000f280000300800 */
[----:B0-----:R-:W3:Y:S04]  /*dd90*/  LDL.LU R252, [R1+0x4] ;  /* 0x0000040001fc7983 */ /* 0x001ee80000300800 */
[----:B------:R-:W2:Y:S04]  /*dda0*/  LDL.LU R3, [R1+0x10] ;  /* 0x0000100001037983 */ /* 0x000ea80000300800 */
[----:B------:R-:W4:Y:S04]  /*ddb0*/  LDL.LU R0, [R1+0x1c] ;  /* 0x00001c0001007983 */ /* 0x000f280000300800 */
[----:B------:R-:W4:Y:S04]  /*ddc0*/  LDL.LU R5, [R1+0x20] ;  /* 0x0000200001057983 */ /* 0x000f280000300800 */
[----:B-1----:R-:W4:Y:S04]  /*ddd0*/  LDL.LU R4, [R1+0x18] ;  /* 0x0000180001047983 */ /* 0x002f280000300800 */
[----:B------:R-:W4:Y:S01]  /*dde0*/  LDL.LU R2, [R1+0x14] ;  /* 0x0000140001027983 */ /* 0x000f220000300800 */
[----:B---3--:R-:W-:-:S02]  /*ddf0*/  IMAD R252, R252, UR10, RZ ;  /* 0x0000000afcfc7c24 */ /* 0x008fc4000f8e02ff */
[----:B--2---:R-:W-:-:S03]  /*de00*/  IMAD R3, R3, UR10, RZ ;  /* 0x0000000a03037c24 */ /* 0x004fc6000f8e02ff */
[----:B------:R0:W-:Y:S01]  /*de10*/  STL [R1+0x4], R252 ;  /* 0x000004fc01007387 */ /* 0x0001e20000100800 */
[----:B----4-:R-:W-:Y:S02]  /*de20*/  IMAD R0, R0, UR10, RZ ;  /* 0x0000000a00007c24 */ /* 0x010fe4000f8e02ff */
[----:B------:R-:W-:Y:S01]  /*de30*/  IMAD R5, R5, UR10, RZ ;  /* 0x0000000a05057c24 */ /* 0x000fe2000f8e02ff */
[----:B0-----:R-:W2:Y:S04]  /*de40*/  LDL.LU R252, [R1+0x1388] ;  /* 0x0013880001fc7983 */ /* 0x001ea80000300800 */
[----:B------:R0:W-:Y:S04]  /*de50*/  STL [R1+0x10], R3 ;  /* 0x0000100301007387 */ /* 0x0001e80000100800 */
[----:B0-----:R-:W3:Y:S04]  /*de60*/  LDL.LU R3, [R1+0x1384] ;  /* 0x0013840001037983 */ /* 0x001ee80000300800 */
[----:B------:R0:W-:Y:S04]  /*de70*/  STL [R1+0x1c], R0 ;  /* 0x00001c0001007387 */ /* 0x0001e80000100800 */
[----:B0-----:R-:W4:Y:S04]  /*de80*/  LDL.LU R0, [R1+0x1380] ;  /* 0x0013800001007983 */ /* 0x001f280000300800 */
[----:B------:R0:W-:Y:S04]  /*de90*/  STL [R1+0x20], R5 ;  /* 0x0000200501007387 */ /* 0x0001e80000100800 */
[----:B0-----:R-:W2:Y:S01]  /*dea0*/  LDL.LU R5, [R1+0x137c] ;  /* 0x00137c0001057983 */ /* 0x001ea20000300800 */
[----:B------:R-:W-:-:S05]  /*deb0*/  IMAD R4, R4, UR10, RZ ;  /* 0x0000000a04047c24 */ /* 0x000fca000f8e02ff */
[----:B------:R2:W-:Y:S02]  /*dec0*/  STL [R1+0x18], R4 ;  /* 0x0000180401007387 */ /* 0x0005e40000100800 */
[----:B--2---:R-:W-:Y:S02]  /*ded0*/  IMAD R4, R5, UR10, RZ ;  /* 0x0000000a05047c24 */ /* 0x004fe4000f8e02ff */
[----:B------:R-:W2:Y:S01]  /*dee0*/  LDL.LU R5, [R1+0x1378] ;  /* 0x0013780001057983 */ /* 0x000ea20000300800 */
[----:B------:R-:W-:-:S05]  /*def0*/  IMAD R2, R2, UR10, RZ ;  /* 0x0000000a02027c24 */ /* 0x000fca000f8e02ff */
[----:B------:R2:W-:Y:S02]  /*df00*/  STL [R1+0x14], R2 ;  /* 0x0000140201007387 */ /* 0x0005e40000100800 */
[----:B--2---:R-:W-:-:S05]  /*df10*/  LEA R2, P5, R80, R5, 0x1 ;  /* 0x0000000550027211 */ /* 0x004fca00078a08ff */
[----:B------:R0:W-:Y:S02]  /*df20*/  STL [R1+0x740], R2 ;  /* 0x0007400201007387 */ /* 0x0001e40000100800 */
[----:B0-----:R-:W-:-:S05]  /*df30*/  LEA R2, P3, R79, R5, 0x1 ;  /* 0x000000054f027211 */ /* 0x001fca00078608ff */
        /* <DEDUP_REMOVED lines=10> */
[----:B------:R0:W-:Y:S04]  /*dfe0*/  STL [R1+0x770], R2 ;  /* 0x0007700201007387 */ /* 0x0001e80000100800 */
[----:B0-----:R-:W2:Y:S01]  /*dff0*/  LDL.LU R2, [R1+0x1374] ;  /* 0x0013740001027983 */ /* 0x001ea20000300800 */
[----:B------:R-:W-:Y:S02]  /*e000*/  IMAD R71, R71, UR10, RZ ;  /* 0x0000000a47477c24 */ /* 0x000fe4000f8e02ff */
[----:B------:R-:W-:Y:S02]  /*e010*/  IMAD R70, R70, UR10, RZ ;  /* 0x0000000a46467c24 */ /* 0x000fe4000f8e02ff */
[----:B------:R-:W-:Y:S02]  /*e020*/  IMAD R69, R69, UR10, RZ ;  /* 0x0000000a45457c24 */ /* 0x000fe4000f8e02ff */
[----:B------:R-:W-:-:S02]  /*e030*/  IMAD R68, R68, UR10, RZ ;  /* 0x0000000a44447c24 */ /* 0x000fc4000f8e02ff */
[----:B------:R-:W-:Y:S02]  /*e040*/  IMAD R67, R67, UR10, RZ ;  /* 0x0000000a43437c24 */ /* 0x000fe4000f8e02ff */
[----:B------:R-:W-:Y:S02]  /*e050*/  IMAD R66, R66, UR10, RZ ;  /* 0x0000000a42427c24 */ /* 0x000fe4000f8e02ff */
        /* <DEDUP_REMOVED lines=47> */
[----:B------:R-:W-:Y:S01]  /*e350*/  IMAD R15, R15, UR10, RZ ;  /* 0x0000000a0f0f7c24 */ /* 0x000fe2000f8e02ff */
[-C--:B--2---:R-:W-:Y:S02]  /*e360*/  LEA.HI.X.SX32 R80, R80, R2.reuse, 0x1, P5 ;  /* 0x0000000250507211 */ /* 0x084fe400028f0eff */
[----:B------:R-:W-:-:S03]  /*e370*/  LEA.HI.X.SX32 R79, R79, R2, 0x1, P3 ;  /* 0x000000024f4f7211 */ /* 0x000fc600018f0eff */
[----:B------:R0:W-:Y:S01]  /*e380*/  STL [R1+0x73c], R80 ;  /* 0x00073c5001007387 */ /* 0x0001e20000100800 */
[----:B------:R-:W-:Y:S02]  /*e390*/  LEA.HI.X.SX32 R77, R77, R2, 0x1, P1 ;  /* 0x000000024d4d7211 */ /* 0x000fe400008f0eff */
[----:B0-----:R-:W-:-:S05]  /*e3a0*/  LEA R80, P5, R73, R5, 0x1 ;  /* 0x0000000549507211 */ /* 0x001fca00078a08ff */
[----:B------:R0:W-:Y:S04]  /*e3b0*/  STL [R1+0x778], R80 ;  /* 0x0007785001007387 */ /* 0x0001e80000100800 */
[----:B------:R1:W-:Y:S01]  /*e3c0*/  STL [R1+0x744], R79 ;  /* 0x0007444f01007387 */ /* 0x0003e20000100800 */
[-C--:B0-----:R-:W-:Y:S02]  /*e3d0*/  LEA R80, P3, R72, R5.reuse, 0x1 ;  /* 0x0000000548507211 */ /* 0x081fe400078608ff */
[----:B-1----:R-:W-:Y:S02]  /*e3e0*/  LEA.HI.X.SX32 R79, R78, R2, 0x1, P2 ;  /* 0x000000024e4f7211 */ /* 0x002fe400010f0eff */
[-C--:B------:R-:W-:Y:S01]  /*e3f0*/  LEA R78, P2, R71, R5.reuse, 0x1 ;  /* 0x00000005474e7211 */ /* 0x080fe200078408ff */
[----:B------:R-:W-:Y:S04]  /*e400*/  STL [R1+0x780], R80 ;  /* 0x0007805001007387 */ /* 0x000fe80000100800 */
[----:B------:R0:W-:Y:S04]  /*e410*/  STL [R1+0x74c], R79 ;  /* 0x00074c4f01007387 */ /* 0x0001e80000100800 */
[----:B------:R1:W-:Y:S04]  /*e420*/  STL [R1+0x788], R78 ;  /* 0x0007884e01007387 */ /* 0x0003e80000100800 */
[----:B------:R2:W-:Y:S01]  /*e430*/  STL [R1+0x754], R77 ;  /* 0x0007544d01007387 */ /* 0x0005e20000100800 */
[----:B0-----:R-:W-:-:S02]  /*e440*/  LEA R79, P1, R70, R5, 0x1 ;  /* 0x00000005464f7211 */ /* 0x001fc400078208ff */
[-C--:B-1----:R-:W-:Y:S02]  /*e450*/  LEA.HI.X.SX32 R78, R76, R2.reuse, 0x1, P0 ;  /* 0x000000024c4e7211 */ /* 0x082fe400000f0eff */
[-C--:B------:R-:W-:Y:S02]  /*e460*/  LEA.HI.X.SX32 R76, R75, R2.reuse, 0x1, P4 ;  /* 0x000000024b4c7211 */ /* 0x080fe400020f0eff */
[-C--:B--2---:R-:W-:Y:S01]  /*e470*/  LEA R77, P0, R69, R5.reuse, 0x1 ;  /* 0x00000005454d7211 */ /* 0x084fe200078008ff */
[----:B------:R-:W-:Y:S01]  /*e480*/  STL [R1+0x790], R79 ;  /* 0x0007904f01007387 */ /* 0x000fe20000100800 */
[-C--:B------:R-:W-:Y:S02]  /*e490*/  LEA R75, P4, R68, R5.reuse, 0x1 ;  /* 0x00000005444b7211 */ /* 0x080fe400078808ff */
[----:B------:R-:W-:Y:S01]  /*e4a0*/  LEA.HI.X.SX32 R74, R74, R2, 0x1, P6 ;  /* 0x000000024a4a7211 */ /* 0x000fe200030f0eff */
[----:B------:R-:W-:Y:S04]  /*e4b0*/  STL [R1+0x75c], R78 ;  /* 0x00075c4e01007387 */ /* 0x000fe80000100800 */
        /* <DEDUP_REMOVED lines=197> */
[----:B-1----:R-:W-:-:S03]  /*f110*/  LEA.HI.X.SX32 R27, R25, R2, 0x1, P6 ;  /* 0x00000002191b7211 */ /* 0x002fc600030f0eff */
[----:B------:R-:W-:Y:S01]  /*f120*/  STL [R1+0x928], R28 ;  /* 0x0009281c01007387 */ /* 0x000fe20000100800 */
[-C--:B------:R-:W-:Y:S02]  /*f130*/  LEA.HI.X.SX32 R25, R24, R2.reuse, 0x1, P5 ;  /* 0x0000000218197211 */ /* 0x080fe400028f0eff */
[-C--:B--2---:R-:W-:Y:S01]  /*f140*/  LEA R26, P6, R18, R5.reuse, 0x1 ;  /* 0x00000005121a7211 */ /* 0x084fe200078c08ff */
[----:B------:R-:W-:Y:S01]  /*f150*/  STL [R1+0x8f4], R27 ;  /* 0x0008f41b01007387 */ /* 0x000fe20000100800 */
[-C--:B------:R-:W-:Y:S02]  /*f160*/  LEA R24, P5, R17, R5.reuse, 0x1 ;  /* 0x0000000511187211 */ /* 0x080fe400078a08ff */
[----:B------:R-:W-:Y:S01]  /*f170*/  LEA.HI.X.SX32 R23, R23, R2, 0x1, P3 ;  /* 0x0000000217177211 */ /* 0x000fe200018f0eff */
[----:B------:R-:W-:Y:S04]  /*f180*/  STL [R1+0x930], R26 ;  /* 0x0009301a01007387 */ /* 0x000fe80000100800 */
[----:B------:R-:W2:Y:S04]  /*f190*/  LDL.LU R75, [R1+0x4] ;  /* 0x00000400014b7983 */ /* 0x000ea80000300800 */
[----:B------:R-:W-:Y:S04]  /*f1a0*/  STL [R1+0x8fc], R25 ;  /* 0x0008fc1901007387 */ /* 0x000fe80000100800 */
[----:B------:R0:W-:Y:S04]  /*f1b0*/  STL [R1+0x938], R24 ;  /* 0x0009381801007387 */ /* 0x0001e80000100800 */
[----:B------:R-:W2:Y:S04]  /*f1c0*/  LDL.LU R76, [R1+0x10] ;  /* 0x00001000014c7983 */ /* 0x000ea80000300800 */
[----:B------:R1:W-:Y:S01]  /*f1d0*/  STL [R1+0x904], R23 ;  /* 0x0009041701007387 */ /* 0x0003e20000100800 */
[----:B0-----:R-:W-:-:S03]  /*f1e0*/  LEA R24, P3, R16, R5, 0x1 ;  /* 0x0000000510187211 */ /* 0x001fc600078608ff */
[----:B------:R-:W2:Y:S01]  /*f1f0*/  LDL.LU R77, [R1+0x1c] ;  /* 0x00001c00014d7983 */ /* 0x000ea20000300800 */
[----:B-1----:R-:W-:-:S03]  /*f200*/  LEA.HI.X.SX32 R23, R22, R2, 0x1, P2 ;  /* 0x0000000216177211 */ /* 0x002fc600010f0eff */
[----:B------:R-:W-:Y:S01]  /*f210*/  STL [R1+0x940], R24 ;  /* 0x0009401801007387 */ /* 0x000fe20000100800 */
[----:B------:R-:W-:-:S03]  /*f220*/  LEA R22, P2, R15, R5, 0x1 ;  /* 0x000000050f167211 */ /* 0x000fc600078408ff */
[----:B------:R-:W2:Y:S04]  /*f230*/  LDL.LU R78, [R1+0x20] ;  /* 0x00002000014e7983 */ /* 0x000ea80000300800 */
[----:B------:R0:W-:Y:S04]  /*f240*/  STL [R1+0x90c], R23 ;  /* 0x00090c1701007387 */ /* 0x0001e80000100800 */
[----:B------:R-:W2:Y:S04]  /*f250*/  LDL.LU R79, [R1+0x18] ;  /* 0x00001800014f7983 */ /* 0x000ea80000300800 */
[----:B------:R1:W-:Y:S04]  /*f260*/  STL [R1+0x948], R22 ;  /* 0x0009481601007387 */ /* 0x0003e80000100800 */
[----:B------:R-:W2:Y:S01]  /*f270*/  LDL.LU R80, [R1+0x14] ;  /* 0x0000140001507983 */ /* 0x000ea20000300800 */
[----:B------:R-:W-:Y:S01]  /*f280*/  IMAD R14, R14, UR10, RZ ;  /* 0x0000000a0e0e7c24 */ /* 0x000fe2000f8e02ff */
[----:B------:R-:W-:Y:S01]  /*f290*/  LEA.HI.X.SX32 R21, R21, R2, 0x1, P1 ;  /* 0x0000000215157211 */ /* 0x000fe200008f0eff */
[----:B------:R-:W-:-:S02]  /*f2a0*/  IMAD R13, R13, UR10, RZ ;  /* 0x0000000a0d0d7c24 */ /* 0x000fc4000f8e02ff */
[----:B------:R-:W-:Y:S01]  /*f2b0*/  IMAD R12, R12, UR10, RZ ;  /* 0x0000000a0c0c7c24 */ /* 0x000fe2000f8e02ff */
[-C--:B0-----:R-:W-:Y:S01]  /*f2c0*/  LEA R23, P1, R14, R5.reuse, 0x1 ;  /* 0x000000050e177211 */ /* 0x081fe200078208ff */
[----:B------:R0:W-:Y:S01]  /*f2d0*/  STL [R1+0x914], R21 ;  /* 0x0009141501007387 */ /* 0x0001e20000100800 */
[-C--:B-1----:R-:W-:Y:S01]  /*f2e0*/  LEA.HI.X.SX32 R22, R20, R2.reuse, 0x1, P0 ;  /* 0x0000000214167211 */ /* 0x082fe200000f0eff */
[----:B------:R-:W-:Y:S01]  /*f2f0*/  IMAD R11, R11, UR10, RZ ;  /* 0x0000000a0b0b7c24 */ /* 0x000fe2000f8e02ff */
[-C--:B------:R-:W-:Y:S01]  /*f300*/  LEA.HI.X.SX32 R20, R19, R2.reuse, 0x1, P4 ;  /* 0x0000000213147211 */ /* 0x080fe200020f0eff */
[----:B------:R-:W-:Y:S01]  /*f310*/  STL [R1+0x950], R23 ;  /* 0x0009501701007387 */ /* 0x000fe20000100800 */
[-C--:B------:R-:W-:Y:S01]  /*f320*/  LEA R19, P4, R12, R5.reuse, 0x1 ;  /* 0x000000050c137211 */ /* 0x080fe200078808ff */
[----:B------:R-:W-:Y:S01]  /*f330*/  IMAD R10, R10, UR10, RZ ;  /* 0x0000000a0a0a7c24 */ /* 0x000fe2000f8e02ff */
[----:B------:R-:W-:Y:S02]  /*f340*/  LEA.HI.X.SX32 R18, R18, R2, 0x1, P6 ;  /* 0x0000000212127211 */ /* 0x000fe400030f0eff */
[----:B0-----:R-:W-:Y:S01]  /*f350*/  LEA R21, P0, R13, R5, 0x1 ;  /* 0x000000050d157211 */ /* 0x001fe200078008ff */
[----:B------:R-:W-:Y:S01]  /*f360*/  STL [R1+0x91c], R22 ;  /* 0x00091c1601007387 */ /* 0x000fe20000100800 */
[----:B------:R-:W-:-:S03]  /*f370*/  IMAD R9, R9, UR10, RZ ;  /* 0x0000000a09097c24 */ /* 0x000fc6000f8e02ff */
[----:B------:R-:W-:Y:S04]  /*f380*/  STL [R1+0x958], R21 ;  /* 0x0009581501007387 */ /* 0x000fe80000100800 */
[----:B------:R0:W-:Y:S04]  /*f390*/  STL [R1+0x924], R20 ;  /* 0x0009241401007387 */ /* 0x0001e80000100800 */
[----:B------:R1:W-:Y:S01]  /*f3a0*/  STL [R1+0x960], R19 ;  /* 0x0009601301007387 */ /* 0x0003e20000100800 */
[----:B------:R-:W-:-:S03]  /*f3b0*/  IMAD R8, R8, UR10, RZ ;  /* 0x0000000a08087c24 */ /* 0x000fc6000f8e02ff */
[----:B------:R3:W-:Y:S01]  /*f3c0*/  STL [R1+0x92c], R18 ;  /* 0x00092c1201007387 */ /* 0x0007e20000100800 */
[-C--:B0-----:R-:W-:Y:S02]  /*f3d0*/  LEA R20, P6, R11, R5.reuse, 0x1 ;  /* 0x000000050b147211 */ /* 0x081fe400078c08ff */
[-C--:B-1----:R-:W-:Y:S02]  /*f3e0*/  LEA.HI.X.SX32 R19, R17, R2.reuse, 0x1, P5 ;  /* 0x0000000211137211 */ /* 0x082fe400028f0eff */
[-C--:B------:R-:W-:Y:S02]  /*f3f0*/  LEA.HI.X.SX32 R17, R16, R2.reuse, 0x1, P3 ;  /* 0x0000000210117211 */ /* 0x080fe400018f0eff */
[-C--:B---3--:R-:W-:Y:S01]  /*f400*/  LEA R18, P5, R10, R5.reuse, 0x1 ;  /* 0x000000050a127211 */ /* 0x088fe200078a08ff */
[----:B------:R-:W-:Y:S01]  /*f410*/  STL [R1+0x968], R20 ;  /* 0x0009681401007387 */ /* 0x000fe20000100800 */
[----:B------:R-:W-:Y:S01]  /*f420*/  LEA R16, P3, R9, R5, 0x1 ;  /* 0x0000000509107211 */ /* 0x000fe200078608ff */
[----:B------:R-:W-:Y:S01]  /*f430*/  IMAD R7, R7, UR10, RZ ;  /* 0x0000000a07077c24 */ /* 0x000fe2000f8e02ff */
[----:B------:R-:W-:Y:S01]  /*f440*/  LEA.HI.X.SX32 R15, R15, R2, 0x1, P2 ;  /* 0x000000020f0f7211 */ /* 0x000fe200010f0eff */
        /* <DEDUP_REMOVED lines=21> */
[-C--:B------:R-:W-:Y:S01]  /*f5a0*/  LEA.HI.X.SX32 R11, R10, R2.reuse, 0x1, P5 ;  /* 0x000000020a0b7211 */ /* 0x080fe200028f0eff */
[----:B------:R-:W-:Y:S01]  /*f5b0*/  STL [R1+0x998], R14 ;  /* 0x0009980e01007387 */ /* 0x000fe20000100800 */
[----:B------:R-:W-:-:S03]  /*f5c0*/  LEA.HI.X.SX32 R9, R9, R2, 0x1, P3 ;  /* 0x0000000209097211 */ /* 0x000fc600018f0eff */
[----:B------:R-:W-:Y:S01]  /*f5d0*/  STL [R1+0x964], R13 ;  /* 0x0009640d01007387 */ /* 0x000fe20000100800 */
[----:B------:R-:W-:Y:S01]  /*f5e0*/  LEA.HI.X.SX32 R6, R6, R2, 0x1, P0 ;  /* 0x0000000206067211 */ /* 0x000fe200000f0eff */
[----:B----4-:R-:W-:Y:S02]  /*f5f0*/  IMAD R0, R0, UR10, RZ ;  /* 0x0000000a00007c24 */ /* 0x010fe4000f8e02ff */
        /* <DEDUP_REMOVED lines=18> */
[----:B------:R-:W-:Y:S01]  /*f720*/  IMAD R103, R103, UR10, RZ ;  /* 0x0000000a67677c24 */ /* 0x000fe2000f8e02ff */
[----:B--2---:R-:W-:-:S05]  /*f730*/  LEA R12, P6, R75, R5, 0x1 ;  /* 0x000000054b0c7211 */ /* 0x004fca00078c08ff */
[----:B------:R-:W-:Y:S01]  /*f740*/  STL [R1+0x9a0], R12 ;  /* 0x0009a00c01007387 */ /* 0x000fe20000100800 */
[----:B------:R-:W-:-:S03]  /*f750*/  LEA R10, P5, R76, R5, 0x1 ;  /* 0x000000054c0a7211 */ /* 0x000fc600078a08ff */
[----:B------:R0:W-:Y:S04]  /*f760*/  STL [R1+0x96c], R11 ;  /* 0x00096c0b01007387 */ /* 0x0001e80000100800 */
[----:B------:R1:W-:Y:S04]  /*f770*/  STL [R1+0x9a8], R10 ;  /* 0x0009a80a01007387 */ /* 0x0003e80000100800 */
[----:B------:R2:W-:Y:S01]  /*f780*/  STL [R1+0x974], R9 ;  /* 0x0009740901007387 */ /* 0x0005e20000100800 */
[----:B0-----:R-:W-:Y:S02]  /*f790*/  LEA R11, P3, R77, R5, 0x1 ;  /* 0x000000054d0b7211 */ /* 0x001fe400078608ff */
[----:B-1----:R-:W-:-:S02]  /*f7a0*/  LEA.HI.X.SX32 R10, R8, R2, 0x1, P2 ;  /* 0x00000002080a7211 */ /* 0x002fc400010f0eff */
[----:B------:R-:W-:Y:S02]  /*f7b0*/  LEA.HI.X.SX32 R8, R7, R2, 0x1, P1 ;  /* 0x0000000207087211 */ /* 0x000fe400008f0eff */
[-C--:B--2---:R-:W-:Y:S01]  /*f7c0*/  LEA R9, P2, R78, R5.reuse, 0x1 ;  /* 0x000000054e097211 */ /* 0x084fe200078408ff */
[----:B------:R-:W-:Y:S04]  /*f7d0*/  STL [R1+0x9b0], R11 ;  /* 0x0009b00b01007387 */ /* 0x000fe80000100800 */
[----:B------:R-:W-:Y:S01]  /*f7e0*/  STL [R1+0x97c], R10 ;  /* 0x00097c0a01007387 */ /* 0x000fe20000100800 */
[----:B------:R-:W-:-:S03]  /*f7f0*/  LEA R7, P1, R79, R5, 0x1 ;  /* 0x000000054f077211 */ /* 0x000fc600078208ff */
[----:B------:R-:W-:Y:S04]  /*f800*/  STL [R1+0x9b8], R9 ;  /* 0x0009b80901007387 */ /* 0x000fe80000100800 */
[----:B------:R0:W-:Y:S04]  /*f810*/  STL [R1+0x984], R8 ;  /* 0x0009840801007387 */ /* 0x0001e80000100800 */
[----:B------:R1:W-:Y:S04]  /*f820*/  STL [R1+0x9c0], R7 ;  /* 0x0009c00701007387 */ /* 0x0003e80000100800 */
[----:B------:R2:W-:Y:S01]  /*f830*/  STL [R1+0x98c], R6 ;  /* 0x00098c0601007387 */ /* 0x0005e20000100800 */
[----:B0-----:R-:W-:-:S02]  /*f840*/  LEA R8, P0, R80, R5, 0x1 ;  /* 0x0000000550087211 */ /* 0x001fc400078008ff */
[----:B-1----:R-:W-:-:S03]  /*f850*/  LEA.HI.X.SX32 R7, R85, R2, 0x1, P4 ;  /* 0x0000000255077211 */ /* 0x002fc600020f0eff */
[----:B------:R0:W-:Y:S01]  /*f860*/  STL [R1+0x9c8], R8 ;  /* 0x0009c80801007387 */ /* 0x0001e20000100800 */
[----:B--2---:R-:W-:-:S03]  /*f870*/  LEA R6, P4, R4, R5, 0x1 ;  /* 0x0000000504067211 */ /* 0x004fc600078808ff */
[----:B------:R1:W-:Y:S04]  /*f880*/  STL [R1+0x994], R7 ;  /* 0x0009940701007387 */ /* 0x0003e80000100800 */
[----:B------:R2:W-:Y:S01]  /*f890*/  STL [R1+0x9d0], R6 ;  /* 0x0009d00601007387 */ /* 0x0005e20000100800 */
[----:B0-----:R-:W-:Y:S02]  /*f8a0*/  LEA.HI.X.SX32 R8, R75, R2, 0x1, P6 ;  /* 0x000000024b087211 */ /* 0x001fe400030f0eff */
[----:B-1----:R-:W-:-:S03]  /*f8b0*/  LEA R7, P6, R0, R5, 0x1 ;  /* 0x0000000500077211 */ /* 0x002fc600078c08ff */
[----:B------:R0:W-:Y:S01]  /*f8c0*/  STL [R1+0x99c], R8 ;  /* 0x00099c0801007387 */ /* 0x0001e20000100800 */
[----:B--2---:R-:W-:-:S03]  /*f8d0*/  LEA.HI.X.SX32 R6, R76, R2, 0x1, P5 ;  /* 0x000000024c067211 */ /* 0x004fc600028f0eff */
[----:B------:R1:W-:Y:S04]  /*f8e0*/  STL [R1+0x9d8], R7 ;  /* 0x0009d80701007387 */ /* 0x0003e80000100800 */
[----:B------:R2:W-:Y:S01]  /*f8f0*/  STL [R1+0x9a4], R6 ;  /* 0x0009a40601007387 */ /* 0x0005e20000100800 */
[----:B0-----:R-:W-:Y:S02]  /*f900*/  LEA R8, P5, R3, R5, 0x1 ;  /* 0x0000000503087211 */ /* 0x001fe400078a08ff */
        /* <DEDUP_REMOVED lines=15> */
[----:B------:R1:W-:Y:S01]  /*fa00*/  STL [R1+0x9c4], R7 ;  /* 0x0009c40701007387 */ /* 0x0003e20000100800 */
[----:B0-----:R-:W-:-:S03]  /*fa10*/  LEA.HI.X.SX32 R8, R4, R2, 0x1, P4 ;  /* 0x0000000204087211 */ /* 0x001fc600020f0eff */
[----:B------:R-:W2:Y:S04]  /*fa20*/  LDL.LU R4, [R1+0x1370] ;  /* 0x0013700001047983 */ /* 0x000ea80000300800 */
[----:B------:R0:W-:Y:S01]  /*fa30*/  STL [R1+0xa00], R6 ;  /* 0x000a000601007387 */ /* 0x0001e20000100800 */
[----:B-1----:R-:W-:-:S03]  /*fa40*/  LEA.HI.X.SX32 R7, R0, R2, 0x1, P6 ;  /* 0x0000000200077211 */ /* 0x002fc600030f0eff */
[----:B------:R1:W-:Y:S04]  /*fa50*/  STL [R1+0x9cc], R8 ;  /* 0x0009cc0801007387 */ /* 0x0003e80000100800 */
[----:B------:R-:W3:Y:S01]  /*fa60*/  LDL.LU R0, [R1+0x136c] ;  /* 0x00136c0001007983 */ /* 0x000ee20000300800 */
[----:B0-----:R-:W-:-:S05]  /*fa70*/  LEA R6, P4, R90, R5, 0x1 ;  /* 0x000000055a067211 */ /* 0x001fca00078808ff */
[----:B------:R0:W-:Y:S01]  /*fa80*/  STL [R1+0xa08], R6 ;  /* 0x000a080601007387 */ /* 0x0001e20000100800 */
[----:B-1----:R-:W-:-:S03]  /*fa90*/  LEA.HI.X.SX32 R8, R3, R2, 0x1, P5 ;  /* 0x0000000203087211 */ /* 0x002fc600028f0eff */
[----:B------:R1:W-:Y:S04]  /*faa0*/  STL [R1+0x9d4], R7 ;  /* 0x0009d40701007387 */ /* 0x0003e80000100800 */
[----:B------:R-:W4:Y:S01]  /*fab0*/  LDL.LU R3, [R1+0x1368] ;  /* 0x0013680001037983 */ /* 0x000f220000300800 */
[-C--:B0-----:R-:W-:Y:S02]  /*fac0*/  LEA R6, P6, R91, R5.reuse, 0x1 ;  /* 0x000000055b067211 */ /* 0x081fe400078c08ff */
[----:B-1----:R-:W-:-:S03]  /*fad0*/  LEA R7, P5, R92, R5, 0x1 ;  /* 0x000000055c077211 */ /* 0x002fc600078a08ff */
[----:B------:R0:W-:Y:S04]  /*fae0*/  STL [R1+0xa10], R6 ;  /* 0x000a100601007387 */ /* 0x0001e80000100800 */
[----:B------:R1:W-:Y:S01]  /*faf0*/  STL [R1+0x9dc], R8 ;  /* 0x0009dc0801007387 */ /* 0x0003e20000100800 */
[----:B0-----:R-:W-:-:S03]  /*fb00*/  LEA.HI.X.SX32 R6, R252, R2, 0x1, P3 ;  /* 0x00000002fc067211 */ /* 0x001fc600018f0eff */
[----:B------:R0:W-:Y:S01]  /*fb10*/  STL [R1+0xa18], R7 ;  /* 0x000a180701007387 */ /* 0x0001e20000100800 */
[----:B-1----:R-:W-:-:S03]  /*fb20*/  LEA R8, P3, R93, R5, 0x1 ;  /* 0x000000055d087211 */ /* 0x002fc600078608ff */
[----:B------:R1:W-:Y:S01]  /*fb30*/  STL [R1+0x9e4], R6 ;  /* 0x0009e40601007387 */ /* 0x0003e20000100800 */
[----:B0-----:R-:W-:-:S03]  /*fb40*/  LEA.HI.X.SX32 R7, R87, R2, 0x1, P2 ;  /* 0x0000000257077211 */ /* 0x001fc600010f0eff */
[----:B------:R0:W-:Y:S01]  /*fb50*/  STL [R1+0xa20], R8 ;  /* 0x000a200801007387 */ /* 0x0001e20000100800 */
[----:B-1----:R-:W-:-:S03]  /*fb60*/  LEA R6, P2, R94, R5, 0x1 ;  /* 0x000000055e067211 */ /* 0x002fc600078408ff */
[----:B------:R1:W-:Y:S04]  /*fb70*/  STL [R1+0x9ec], R7 ;  /* 0x0009ec0701007387 */ /* 0x0003e80000100800 */
[----:B------:R1:W-:Y:S01]  /*fb80*/  STL [R1+0xa28], R6 ;  /* 0x000a280601007387 */ /* 0x0003e20000100800 */
[----:B0-----:R-:W-:Y:S02]  /*fb90*/  LEA.HI.X.SX32 R8, R88, R2, 0x1, P1 ;  /* 0x0000000258087211 */ /* 0x001fe400008f0eff */
[----:B-1----:R-:W-:-:S03]  /*fba0*/  LEA R7, P1, R95, R5, 0x1 ;  /* 0x000000055f077211 */ /* 0x002fc600078208ff */
[----:B------:R0:W-:Y:S01]  /*fbb0*/  STL [R1+0x9f4], R8 ;  /* 0x0009f40801007387 */ /* 0x0001e20000100800 */
[----:B------:R-:W-:-:S03]  /*fbc0*/  LEA.HI.X.SX32 R6, R89, R2, 0x1, P0 ;  /* 0x0000000259067211 */ /* 0x000fc600000f0eff */
[----:B------:R1:W-:Y:S04]  /*fbd0*/  STL [R1+0xa30], R7 ;  /* 0x000a300701007387 */ /* 0x0003e80000100800 */
[----:B------:R1:W-:Y:S01]  /*fbe0*/  STL [R1+0x9fc], R6 ;  /* 0x0009fc0601007387 */ /* 0x0003e20000100800 */
[----:B0-----:R-:W-:Y:S02]  /*fbf0*/  LEA R8, P0, R96, R5, 0x1 ;  /* 0x0000000560087211 */ /* 0x001fe400078008ff */
[----:B-1----:R-:W-:-:S03]  /*fc00*/  LEA.HI.X.SX32 R7, R90, R2, 0x1, P4 ;  /* 0x000000025a077211 */ /* 0x002fc600020f0eff */
[----:B------:R0:W-:Y:S01]  /*fc10*/  STL [R1+0xa38], R8 ;  /* 0x000a380801007387 */ /* 0x0001e20000100800 */
[----:B------:R-:W-:-:S03]  /*fc20*/  LEA R6, P4, R97, R5, 0x1 ;  /* 0x0000000561067211 */ /* 0x000fc600078808ff */
        /* <DEDUP_REMOVED lines=18> */
[----:B------:R1:W-:Y:S01]  /*fd50*/  STL [R1+0xa60], R7 ;  /* 0x000a600701007387 */ /* 0x0003e20000100800 */
[----:B------:R-:W-:-:S03]  /*fd60*/  IMAD R104, R104, UR10, RZ ;  /* 0x0000000a68687c24 */ /* 0x000fc6000f8e02ff */
[----:B------:R1:W-:Y:S01]  /*fd70*/  STL [R1+0xa2c], R6 ;  /* 0x000a2c0601007387 */ /* 0x0003e20000100800 */
[----:B0-----:R-:W-:Y:S02]  /*fd80*/  LEA R8, P1, R102, R5, 0x1 ;  /* 0x0000000566087211 */ /* 0x001fe400078208ff */
[----:B-1----:R-:W-:-:S03]  /*fd90*/  LEA.HI.X.SX32 R7, R96, R2, 0x1, P0 ;  /* 0x0000000260077211 */ /* 0x002fc600000f0eff */
[----:B------:R0:W-:Y:S01]  /*fda0*/  STL [R1+0xa68], R8 ;  /* 0x000a680801007387 */ /* 0x0001e20000100800 */
[----:B------:R-:W-:-:S03]  /*fdb0*/  LEA R6, P0, R103, R5, 0x1 ;  /* 0x0000000567067211 */ /* 0x000fc600078008ff */
[----:B------:R1:W-:Y:S01]  /*fdc0*/  STL [R1+0xa34], R7 ;  /* 0x000a340701007387 */ /* 0x0003e20000100800 */
[----:B------:R-:W-:-:S03]  /*fdd0*/  IMAD R105, R105, UR10, RZ ;  /* 0x0000000a69697c24 */ /* 0x000fc6000f8e02ff */
[----:B------:R1:W-:Y:S01]  /*fde0*/  STL [R1+0xa70], R6 ;  /* 0x000a700601007387 */ /* 0x0003e20000100800 */
[----:B0-----:R-:W-:Y:S01]  /*fdf0*/  LEA.HI.X.SX32 R8, R97, R2, 0x1, P4 ;  /* 0x0000000261087211 */ /* 0x001fe200020f0eff */
[----:B------:R-:W-:Y:S01]  /*fe00*/  IMAD R106, R106, UR10, RZ ;  /* 0x0000000a6a6a7c24 */ /* 0x000fe2000f8e02ff */
        /* <DEDUP_REMOVED lines=54> */
[----:B--2---:R-:W-:-:S03]  /*10170*/  LEA R6, P2, R115, R5, 0x1 ;  /* 0x0000000573067211 */ /* 0x004fc600078408ff */
[----:B------:R1:W-:Y:S01]  /*10180*/  STL [R1+0xa94], R7 ;  /* 0x000a940701007387 */ /* 0x0003e20000100800 */
[----:B------:R-:W-:-:S03]  /*10190*/  IMAD R117, R117, UR10, RZ ;  /* 0x0000000a75757c24 */ /* 0x000fc6000f8e02ff */
[----:B------:R2:W-:Y:S01]  /*101a0*/  STL [R1+0xad0], R6 ;  /* 0x000ad00601007387 */ /* 0x0005e20000100800 */
[----:B0-----:R-:W-:Y:S01]  /*101b0*/  LEA.HI.X.SX32 R8, R109, R2, 0x1, P1 ;  /* 0x000000026d087211 */ /* 0x001fe200008f0eff */
[----:B------:R-:W-:Y:S01]  /*101c0*/  IMAD R118, R118, UR10, RZ ;  /* 0x0000000a76767c24 */ /* 0x000fe2000f8e02ff */
[----:B-1----:R-:W-:-:S03]  /*101d0*/  LEA R7, P1, R116, R5, 0x1 ;  /* 0x0000000574077211 */ /* 0x002fc600078208ff */
[----:B------:R0:W-:Y:S01]  /*101e0*/  STL [R1+0xa9c], R8 ;  /* 0x000a9c0801007387 */ /* 0x0001e20000100800 */
[----:B--2---:R-:W-:-:S03]  /*101f0*/  LEA.HI.X.SX32 R6, R110, R2, 0x1, P0 ;  /* 0x000000026e067211 */ /* 0x004fc600000f0eff */
        /* <DEDUP_REMOVED lines=690> */
[----:B------:R1:W-:Y:S04]  /*12d20*/  STL [R1+0x1324], R7 ;  /* 0x0013240701007387 */ /* 0x0003e80000100800 */
[----:B------:R2:W-:Y:S01]  /*12d30*/  STL [R1+0x1304], R6 ;  /* 0x0013040601007387 */ /* 0x0005e20000100800 */
[----:B0-----:R-:W-:Y:S02]  /*12d40*/  LEA R8, P2, R83, R5, 0x1 ;  /* 0x0000000553087211 */ /* 0x001fe400078408ff */
[----:B-1----:R-:W-:-:S03]  /*12d50*/  LEA.HI.X.SX32 R7, R248, R2, 0x1, P1 ;  /* 0x00000002f8077211 */ /* 0x002fc600008f0eff */
[----:B------:R-:W-:Y:S01]  /*12d60*/  STL [R1+0x1328], R8 ;  /* 0x0013280801007387 */ /* 0x000fe20000100800 */
[----:B--2---:R-:W-:Y:S02]  /*12d70*/  LEA R6, P1, R84, R5, 0x1 ;  /* 0x0000000554067211 */ /* 0x004fe400078208ff */
[-C--:B------:R-:W-:Y:S01]  /*12d80*/  LEA.HI.X.SX32 R5, R249, R2.reuse, 0x1, P0 ;  /* 0x00000002f9057211 */ /* 0x080fe200000f0eff */
[----:B------:R-:W-:Y:S04]  /*12d90*/  STL [R1+0x130c], R7 ;  /* 0x00130c0701007387 */ /* 0x000fe80000100800 */
[----:B------:R0:W-:Y:S04]  /*12da0*/  STL [R1+0xf2c], R6 ;  /* 0x000f2c0601007387 */ /* 0x0001e80000100800 */
[----:B------:R1:W-:Y:S01]  /*12db0*/  STL [R1+0xf14], R5 ;  /* 0x000f140501007387 */ /* 0x0003e20000100800 */
[----:B0-----:R-:W-:-:S02]  /*12dc0*/  LEA.HI.X.SX32 R6, R250, R2, 0x1, P4 ;  /* 0x00000002fa067211 */ /* 0x001fc400020f0eff */
[----:B-1----:R-:W-:-:S03]  /*12dd0*/  LEA.HI.X.SX32 R5, R251, R2, 0x1, P6 ;  /* 0x00000002fb057211 */ /* 0x002fc600030f0eff */
[----:B------:R0:W-:Y:S01]  /*12de0*/  STL [R1+0xf18], R6 ;  /* 0x000f180601007387 */ /* 0x0001e20000100800 */
[----:B------:R-:W-:-:S03]  /*12df0*/  LEA.HI.X.SX32 R7, R81, R2, 0x1, P5 ;  /* 0x0000000251077211 */ /* 0x000fc600028f0eff */
[----:B------:R1:W-:Y:S01]  /*12e00*/  STL [R1+0xf1c], R5 ;  /* 0x000f1c0501007387 */ /* 0x0003e20000100800 */
[----:B------:R-:W-:Y:S02]  /*12e10*/  LEA R8, P0, R4, UR8, 0x1 ;  /* 0x0000000804087c11 */ /* 0x000fe4000f8008ff */
[-C--:B0-----:R-:W-:Y:S01]  /*12e20*/  LEA.HI.X.SX32 R6, R82, R2.reuse, 0x1, P3 ;  /* 0x0000000252067211 */ /* 0x081fe200018f0eff */
[----:B------:R0:W-:Y:S01]  /*12e30*/  STL [R1+0xf20], R7 ;  /* 0x000f200701007387 */ /* 0x0001e20000100800 */
[-C--:B-1----:R-:W-:Y:S02]  /*12e40*/  LEA.HI.X.SX32 R5, R83, R2.reuse, 0x1, P2 ;  /* 0x0000000253057211 */ /* 0x082fe400010f0eff */
[----:B------:R-:W-:Y:S01]  /*12e50*/  LEA.HI.X.SX32 R2, R84, R2, 0x1, P1 ;  /* 0x0000000254027211 */ /* 0x000fe200008f0eff */
[----:B------:R-:W-:Y:S04]  /*12e60*/  STL [R1+0xf24], R6 ;  /* 0x000f240601007387 */ /* 0x000fe80000100800 */
[----:B------:R1:W-:Y:S01]  /*12e70*/  STL [R1+0xf28], R5 ;  /* 0x000f280501007387 */ /* 0x0003e20000100800 */
[----:B0-----:R-:W-:-:S03]  /*12e80*/  LEA.HI.X.SX32 R7, R4, UR9, 0x1, P0 ;  /* 0x0000000904077c11 */ /* 0x001fc600080f0eff */
[----:B------:R-:W-:Y:S04]  /*12e90*/  STL [R1+0xb18], R2 ;  /* 0x000b180201007387 */ /* 0x000fe80000100800 */
[----:B------:R0:W5:Y:S01]  /*12ea0*/  LDL.LU R4, [R1+0x1364] ;  /* 0x0013640001047983 */ /* 0x0001620000300800 */
[----:B-1----:R-:W1:Y:S03]  /*12eb0*/  LDC R5, c[0x0][0x238] ;  /* 0x00008e00ff057b82 */ /* 0x002e660000000800 */
[----:B------:R-:W-:Y:S04]  /*12ec0*/  STL [R1+0x738], RZ ;  /* 0x000738ff01007387 */ /* 0x000fe80000100800 */
        /* <DEDUP_REMOVED lines=256> */
[----:B------:R-:W-:Y:S04]  /*13ed0*/  STL [R1], RZ ;  /* 0x000000ff01007387 */ /* 0x000fe80000100800 */
        /* <DEDUP_REMOVED lines=126> */
[----:B------:R-:W-:Y:S01]  /*146c0*/  STL [R1+0x1fc], RZ ;  /* 0x0001fcff01007387 */ /* 0x000fe20000100800 */
        /* <DEDUP_REMOVED lines=31> */
[----:B------:R-:W-:Y:S01]  /*148c0*/  IMAD.MOV.U32 R86, RZ, RZ, RZ ;  /* 0x000000ffff567224 */ /* 0x000fe200078e00ff */
[----:B------:R-:W-:-:S02]  /*148d0*/  UIADD3 UR42, UR4, 0x20000, URZ ;  /* 0x00020000042a7890 */ /* 0x000fc4000fffe03f */
[----:B------:R-:W-:Y:S01]  /*148e0*/  USHF.R.U32.HI UR58, URZ, 0x4, UR4 ;  /* 0x000000043f3a7899 */ /* 0x000fe20008011604 */
[----:B------:R-:W-:Y:S01]  /*148f0*/  UMOV UR5, URZ ;  /* 0x0000003f00057c82 */ /* 0x000fe20008000000 */
[----:B------:R-:W-:Y:S01]  /*14900*/  USHF.L.U32 UR40, UR40, 0x7, URZ ;  /* 0x0000000728287899 */ /* 0x000fe2000800063f */
[----:B------:R-:W2:Y:S01]  /*14910*/  LDL.LU R11, [R1+0x600] ;  /* 0x00060000010b7983 */ /* 0x000ea20000300800 */
[C---:B-1----:R-:W-:Y:S01]  /*14920*/  IMAD R132, R5.reuse, 0xfe, RZ ;  /* 0x000000fe05847824 */ /* 0x042fe200078e02ff */
[----:B------:R-:W-:Y:S01]  /*14930*/  USGXT.U32 UR58, UR58, 0xe ;  /* 0x0000000e3a3a789a */ /* 0x000fe20008000000 */
[C---:B------:R-:W-:Y:S01]  /*14940*/  IMAD R133, R5.reuse, 0xfa, RZ ;  /* 0x000000fa05857824 */ /* 0x040fe200078e02ff */
[----:B------:R-:W-:Y:S01]  /*14950*/  USHF.R.S32.HI UR8, URZ, 0x1f, UR40 ;  /* 0x0000001f3f087899 */ /* 0x000fe20008011428 */
[C---:B------:R-:W-:Y:S01]  /*14960*/  IMAD R134, R5.reuse, 0xf6, RZ ;  /* 0x000000f605867824 */ /* 0x040fe200078e02ff */
[----:B------:R-:W-:Y:S01]  /*14970*/  UIADD3 UR10, UP0, UR58, 0x2, URZ ;  /* 0x000000023a0a7890 */ /* 0x000fe2000ff1e03f */
[----:B------:R-:W-:-:S02]  /*14980*/  IMAD R135, R5, 0xf2, RZ ;  /* 0x000000f205877824 */ /* 0x000fc400078e02ff */
[C---:B------:R-:W-:Y:S01]  /*14990*/  IMAD R136, R5.reuse, 0xee, RZ ;  /* 0x000000ee05887824 */ /* 0x040fe200078e02ff */
[----:B------:R-:W-:Y:S01]  /*149a0*/  UIADD3.X UR11, UR5, 0x40000040, URZ, UP0, !UPT ;  /* 0x40000040050b7890 */ /* 0x000fe200087fe43f */
[C---:B------:R-:W-:Y:S01]  /*149b0*/  IMAD R137, R5.reuse, 0xea, RZ ;  /* 0x000000ea05897824 */ /* 0x040fe200078e02ff */
[----:B------:R-:W-:Y:S01]  /*149c0*/  USHF.L.U32 UR5, UR40, 0x1, URZ ;  /* 0x0000000128057899 */ /* 0x000fe2000800063f */
[C---:B------:R-:W-:Y:S01]  /*149d0*/  IMAD R138, R5.reuse, 0xe6, RZ ;  /* 0x000000e6058a7824 */ /* 0x040fe200078e02ff */
[----:B------:R-:W-:Y:S01]  /*149e0*/  USHF.L.U64.HI UR40, UR40, 0x1, UR8 ;  /* 0x0000000128287899 */ /* 0x000fe20008010208 */
[C---:B------:R-:W-:Y:S01]  /*149f0*/  IMAD R139, R5.reuse, 0x7f, RZ ;  /* 0x0000007f058b7824 */ /* 0x040fe200078e02ff */
[----:B------:R-:W-:Y:S01]  /*14a00*/  UIADD3.64 UR8, UR10, 0xffe, URZ ;  /* 0x00000ffe0a087897 */ /* 0x000fe2000fffe03f */
        /* <DEDUP_REMOVED lines=20> */
[----:B------:R-:W-:-:S02]  /*14b50*/  IMAD R150, R5, 0xce, RZ ;  /* 0x000000ce05967824 */ /* 0x000fc400078e02ff */
[C---:B------:R-:W-:Y:S02]  /*14b60*/  IMAD R151, R5.reuse, 0x73, RZ ;  /* 0x0000007305977824 */ /* 0x040fe400078e02ff */
[C---:B------:R-:W-:Y:S02]  /*14b70*/  IMAD R152, R5.reuse, 0xca, RZ ;  /* 0x000000ca05987824 */ /* 0x040fe400078e02ff */
[C---:B------:R-:W-:Y:S02]  /*14b80*/  IMAD R153, R5.reuse, 0x71, RZ ;  /* 0x0000007105997824 */ /* 0x040fe400078e02ff */
[C---:B------:R-:W-:Y:S02]  /*14b90*/  IMAD R154, R5.reuse, 0xc6, RZ ;  /* 0x000000c6059a7824 */ /* 0x040fe400078e02ff */
[C---:B------:R-:W-:Y:S02]  /*14ba0*/  IMAD R155, R5.reuse, 0x6f, RZ ;  /* 0x0000006f059b7824 */ /* 0x040fe400078e02ff */
        /* <DEDUP_REMOVED lines=125> */
[C---:B------:R-:W-:Y:S01]  /*15380*/  IMAD R248, R5.reuse, 0x11, RZ ;  /* 0x0000001105f87824 */ /* 0x040fe200078e02ff */
[----:B--2---:R-:W-:Y:S01]  /*15390*/  SHF.R.S32.HI R10, RZ, 0x7, R11 ;  /* 0x00000007ff0a7819 */ /* 0x004fe2000001140b */
[----:B------:R-:W-:Y:S01]  /*153a0*/  IMAD R107, R5, 0x3c, RZ ;  /* 0x0000003c056b7824 */ /* 0x000fe200078e02ff */
[----:B------:R-:W-:Y:S01]  /*153b0*/  IADD3 R11, P4, R133, R8, RZ ;  /* 0x00000008850b7210 */ /* 0x000fe20007f9e0ff */
[----:B------:R-:W-:-:S02]  /*153c0*/  IMAD R108, R5, 0x1e, RZ ;  /* 0x0000001e056c7824 */ /* 0x000fc400078e02ff */
[----:B------:R1:W-:Y:S01]  /*153d0*/  STL [R1+0x1340], R10 ;  /* 0x0013400a01007387 */ /* 0x0003e20000100800 */
[C---:B------:R-:W-:Y:S02]  /*153e0*/  IMAD R249, R5.reuse, 0xa0, RZ ;  /* 0x000000a005f97824 */ /* 0x040fe400078e02ff */
[C---:B------:R-:W-:Y:S02]  /*153f0*/  IMAD R109, R5.reuse, 0x68, RZ ;  /* 0x00000068056d7824 */ /* 0x040fe400078e02ff */
[C---:B------:R-:W-:Y:S02]  /*15400*/  IMAD R250, R5.reuse, 0xf, RZ ;  /* 0x0000000f05fa7824 */ /* 0x040fe400078e02ff */
[C---:B------:R-:W-:Y:S02]  /*15410*/  IMAD R110, R5.reuse, 0x34, RZ ;  /* 0x00000034056e7824 */ /* 0x040fe400078e02ff */
[C---:B------:R-:W-:Y:S01]  /*15420*/  IMAD R111, R5.reuse, 0x1a, RZ ;  /* 0x0000001a056f7824 */ /* 0x040fe200078e02ff */
[-C--:B-1----:R-:W-:Y:S01]  /*15430*/  IADD3 R10, P2, R132, R8.reuse, RZ ;  /* 0x00000008840a7210 */ /* 0x082fe20007f5e0ff */
[C---:B------:R-:W-:Y:S01]  /*15440*/  IMAD R251, R5.reuse, 0xc0, RZ ;  /* 0x000000c005fb7824 */ /* 0x040fe200078e02ff */
[----:B------:R-:W-:Y:S01]  /*15450*/  IADD3 R132, P5, R134, R8, RZ ;  /* 0x0000000886847210 */ /* 0x000fe20007fbe0ff */
[----:B------:R-:W-:-:S02]  /*15460*/  IMAD R112, R5, 0x58, RZ ;  /* 0x0000005805707824 */ /* 0x000fc400078e02ff */
[----:B------:R1:W-:Y:S01]  /*15470*/  STL [R1+0xb20], R10 ;  /* 0x000b200a01007387 */ /* 0x0003e20000100800 */
[C---:B------:R-:W-:Y:S02]  /*15480*/  IMAD R252, R5.reuse, 0xd, RZ ;  /* 0x0000000d05fc7824 */ /* 0x040fe400078e02ff */
[C---:B------:R-:W-:Y:S01]  /*15490*/  IMAD R113, R5.reuse, 0x2c, RZ ;  /* 0x0000002c05717824 */ /* 0x040fe200078e02ff */
[----:B------:R2:W-:Y:S01]  /*154a0*/  STL [R1+0xb30], R11 ;  /* 0x000b300b01007387 */ /* 0x0005e20000100800 */
[C---:B------:R-:W-:Y:S02]  /*154b0*/  IMAD R114, R5.reuse, 0x16, RZ ;  /* 0x0000001605727824 */ /* 0x040fe400078e02ff */
[C---:B------:R-:W-:Y:S02]  /*154c0*/  IMAD R115, R5.reuse, 0x48, RZ ;  /* 0x0000004805737824 */ /* 0x040fe400078e02ff */
[----:B------:R-:W-:Y:S01]  /*154d0*/  IMAD R116, R5, 0x24, RZ ;  /* 0x0000002405747824 */ /* 0x000fe200078e02ff */
[-C--:B-1----:R-:W-:Y:S01]  /*154e0*/  IADD3 R10, P6, R135, R8.reuse, RZ ;  /* 0x00000008870a7210 */ /* 0x082fe20007fde0ff */
[----:B------:R1:W-:Y:S01]  /*154f0*/  STL [R1+0xb40], R132 ;  /* 0x000b408401007387 */ /* 0x0003e20000100800 */
[----:B------:R-:W-:Y:S01]  /*15500*/  IMAD R117, R5, 0x12, RZ ;  /* 0x0000001205757824 */ /* 0x000fe200078e02ff */
[----:B--2---:R-:W-:-:S02]  /*15510*/  IADD3 R11, P0, R136, R8, RZ ;  /* 0x00000008880b7210 */ /* 0x004fc40007f1e0ff */
[----:B------:R2:W-:Y:S01]  /*15520*/  STL [R1+0xb50], R10 ;  /* 0x000b500a01007387 */ /* 0x0005e20000100800 */
[C---:B------:R-:W-:Y:S02]  /*15530*/  IMAD R118, R5.reuse, 0x70, RZ ;  /* 0x0000007005767824 */ /* 0x040fe400078e02ff */
[C---:B------:R-:W-:Y:S01]  /*15540*/  IMAD R119, R5.reuse, 0x38, RZ ;  /* 0x0000003805777824 */ /* 0x040fe200078e02ff */
[----:B------:R3:W-:Y:S01]  /*15550*/  STL [R1+0xb60], R11 ;  /* 0x000b600b01007387 */ /* 0x0007e20000100800 */
[----:B------:R-:W-:Y:S01]  /*15560*/  IMAD R120, R5, 0x1c, RZ ;  /* 0x0000001c05787824 */ /* 0x000fe200078e02ff */
[-C--:B-1----:R-:W-:Y:S01]  /*15570*/  IADD3 R132, P3, R137, R8.reuse, RZ ;  /* 0x0000000889847210 */ /* 0x082fe20007f7e0ff */
[C---:B------:R-:W-:Y:S02]  /*15580*/  IMAD R121, R5.reuse, 0xe, RZ ;  /* 0x0000000e05797824 */ /* 0x040fe400078e02ff */
[C---:B------:R-:W-:Y:S01]  /*15590*/  IMAD R122, R5.reuse, 0x50, RZ ;  /* 0x00000050057a7824 */ /* 0x040fe200078e02ff */
[----:B--2---:R-:W-:Y:S01]  /*155a0*/  IADD3 R10, P1, R138, R8, RZ ;  /* 0x000000088a0a7210 */ /* 0x004fe20007f3e0ff */
[----:B------:R1:W-:Y:S01]  /*155b0*/  STL [R1+0xb70], R132 ;  /* 0x000b708401007387 */ /* 0x0003e20000100800 */
[----:B------:R-:W-:Y:S01]  /*155c0*/  IMAD R123, R5, 0x28, RZ ;  /* 0x00000028057b7824 */ /* 0x000fe200078e02ff */
[----:B---3--:R-:W-:-:S02]  /*155d0*/  LEA.HI.X.SX32 R11, R139, R7, 0x1, P2 ;  /* 0x000000078b0b7211 */ /* 0x008fc400010f0eff */
[----:B------:R2:W-:Y:S01]  /*155e0*/  STL [R1+0xb80], R10 ;  /* 0x000b800a01007387 */ /* 0x0005e20000100800 */
[C---:B------:R-:W-:Y:S02]  /*155f0*/  IMAD R124, R5.reuse, 0x14, RZ ;  /* 0x00000014057c7824 */ /* 0x040fe400078e02ff */
[C---:B------:R-:W-:Y:S01]  /*15600*/  IMAD R125, R5.reuse, 0xa, RZ ;  /* 0x0000000a057d7824 */ /* 0x040fe200078e02ff */
[----:B------:R3:W-:Y:S01]  /*15610*/  STL [R1+0xb1c], R11 ;  /* 0x000b1c0b01007387 */ /* 0x0007e20000100800 */
[C---:B------:R-:W-:Y:S01]  /*15620*/  IMAD R126, R5.reuse, 0x60, RZ ;  /* 0x00000060057e7824 */ /* 0x040fe200078e02ff */
[-C--:B-1----:R-:W-:Y:S01]  /*15630*/  IADD3 R132, P2, R140, R8.reuse, RZ ;  /* 0x000000088c847210 */ /* 0x082fe20007f5e0ff */
[C---:B------:R-:W-:Y:S02]  /*15640*/  IMAD R127, R5.reuse, 0x30, RZ ;  /* 0x00000030057f7824 */ /* 0x040fe400078e02ff */
[----:B------:R-:W-:Y:S01]  /*15650*/  IMAD R128, R5, 0x18, RZ ;  /* 0x0000001805807824 */ /* 0x000fe200078e02ff */
[----:B--2---:R-:W-:Y:S01]  /*15660*/  LEA.HI.X.SX32 R10, R141, R7, 0x1, P4 ;  /* 0x000000078d0a7211 */ /* 0x004fe200020f0eff */
[----:B------:R1:W-:Y:S01]  /*15670*/  STL [R1+0xb90], R132 ;  /* 0x000b908401007387 */ /* 0x0003e20000100800 */
[----:B------:R-:W-:Y:S01]  /*15680*/  IMAD R129, R5, 0xc, RZ ;  /* 0x0000000c05817824 */ /* 0x000fe200078e02ff */
[----:B---3--:R-:W-:-:S02]  /*15690*/  IADD3 R11, P4, R142, R8, RZ ;  /* 0x000000088e0b7210 */ /* 0x008fc40007f9e0ff */
[----:B------:R2:W-:Y:S01]  /*156a0*/  STL [R1+0xb2c], R10 ;  /* 0x000b2c0a01007387 */ /* 0x0005e20000100800 */
[C---:B------:R-:W-:Y:S02]  /*156b0*/  IMAD R130, R5.reuse, 0x6, RZ ;  /* 0x0000000605827824 */ /* 0x040fe400078e02ff */
[C---:B------:R-:W-:Y:S01]  /*156c0*/  IMAD.SHL.U32 R131, R5.reuse, 0x2, RZ ;  /* 0x0000000205837824 */ /* 0x040fe200078e00ff */
[----:B------:R3:W-:Y:S01]  /*156d0*/  STL [R1+0xba0], R11 ;  /* 0x000ba00b01007387 */ /* 0x0007e20000100800 */
[----:B------:R-:W-:Y:S01]  /*156e0*/  IMAD.SHL.U32 R6, R5, 0x80, RZ ;  /* 0x0000008005067824 */ /* 0x000fe200078e00ff */
[----:B-1----:R-:W-:Y:S02]  /*156f0*/  LEA.HI.X.SX32 R132, R143, R7, 0x1, P5 ;  /* 0x000000078f847211 */ /* 0x002fe400028f0eff */
[----:B--2---:R-:W-:-:S03]  /*15700*/  IADD3 R10, P5, R144, R8, RZ ;  /* 0x00000008900a7210 */ /* 0x004fc60007fbe0ff */
[----:B------:R1:W-:Y:S01]  /*15710*/  STL [R1+0xb3c], R132 ;  /* 0x000b3c8401007387 */ /* 0x0003e20000100800 */
[----:B------:R-:W-:Y:S01]  /*15720*/  IMAD.SHL.U32 R133, R5, 0x20, RZ ;  /* 0x0000002005857824 */ /* 0x000fe200078e00ff */
[----:B------:R-:W-:Y:S02]  /*15730*/  SHF.R.S32.HI R2, RZ, 0x1f, R6 ;  /* 0x0000001fff027819 */ /* 0x000fe40000011406 */
[----:B---3--:R-:W-:Y:S01]  /*15740*/  LEA.HI.X.SX32 R11, R145, R7, 0x1, P6 ;  /* 0x00000007910b7211 */ /* 0x008fe200030f0eff */
[----:B------:R2:W-:Y:S04]  /*15750*/  STL [R1+0xbb0], R10 ;  /* 0x000bb00a01007387 */ /* 0x0005e80000100800 */
[----:B------:R3:W-:Y:S01]  /*15760*/  STL [R1+0xb4c], R11 ;  /* 0x000b4c0b01007387 */ /* 0x0007e20000100800 */
[----:B-1----:R-:W-:-:S02]  /*15770*/  IADD3 R132, P6, R146, R8, RZ ;  /* 0x0000000892847210 */ /* 0x002fc40007fde0ff */
[----:B--2---:R-:W-:-:S03]  /*15780*/  LEA.HI.X.SX32 R10, R147, R7, 0x1, P0 ;  /* 0x00000007930a7211 */ /* 0x004fc600000f0eff */
[----:B------:R1:W-:Y:S01]  /*15790*/  STL [R1+0xbc0], R132 ;  /* 0x000bc08401007387 */ /* 0x0003e20000100800 */
[----:B---3--:R-:W-:-:S03]  /*157a0*/  IADD3 R11, P0, R148, R8, RZ ;  /* 0x00000008940b7210 */ /* 0x008fc60007f1e0ff */
[----:B------:R2:W-:Y:S04]  /*157b0*/  STL [R1+0xb5c], R10 ;  /* 0x000b5c0a01007387 */ /* 0x0005e80000100800 */
[----:B------:R3:W-:Y:S01]  /*157c0*/  STL [R1+0xbd0], R11 ;  /* 0x000bd00b01007387 */ /* 0x0007e20000100800 */
[----:B-1----:R-:W-:Y:S02]  /*157d0*/  LEA.HI.X.SX32 R132, R149, R7, 0x1, P3 ;  /* 0x0000000795847211 */ /* 0x002fe400018f0eff */
[----:B--2---:R-:W-:-:S03]  /*157e0*/  IADD3 R10, P3, R150, R8, RZ ;  /* 0x00000008960a7210 */ /* 0x004fc60007f7e0ff */
[----:B------:R1:W-:Y:S01]  /*157f0*/  STL [R1+0xb6c], R132 ;  /* 0x000b6c8401007387 */ /* 0x0003e20000100800 */
[----:B---3--:R-:W-:-:S03]  /*15800*/  LEA.HI.X.SX32 R11, R151, R7, 0x1, P1 ;  /* 0x00000007970b7211 */ /* 0x008fc600008f0eff */
[----:B------:R2:W-:Y:S04]  /*15810*/  STL [R1+0xbe0], R10 ;  /* 0x000be00a01007387 */ /* 0x0005e80000100800 */
[----:B------:R3:W-:Y:S01]  /*15820*/  STL [R1+0xb7c], R11 ;  /* 0x000b7c0b01007387 */ /* 0x0007e20000100800 */
[----:B-1----:R-:W-:Y:S02]  /*15830*/  IADD3 R132, P1, R152, R8, RZ ;  /* 0x0000000898847210 */ /* 0x002fe40007f3e0ff */
        /* <DEDUP_REMOVED lines=95> */
[CC--:B-1----:R-:W-:Y:S02]  /*15e30*/  IADD3 R132, P5, R9.reuse, R8.reuse, RZ ;  /* 0x0000000809847210 */ /* 0x0c2fe40007fbe0ff */
[-C--:B------:R-:W-:Y:S02]  /*15e40*/  LEA.HI.X.SX32 R9, R9, R7.reuse, 0x1, P0 ;  /* 0x0000000709097211 */ /* 0x080fe400000f0eff */
[----:B--2---:R-:W-:Y:S01]  /*15e50*/  LEA.HI.X.SX32 R10, R200, R7, 0x1, P6 ;  /* 0x00000007c80a7211 */ /* 0x004fe200030f0eff */
[----:B------:R-:W-:Y:S01]  /*15e60*/  STL [R1+0xd20], R132 ;  /* 0x000d208401007387 */ /* 0x000fe20000100800 */
[----:B---3--:R-:W-:-:S03]  /*15e70*/  IADD3 R11, P6, R201, R8, RZ ;  /* 0x00000008c90b7210 */ /* 0x008fc60007fde0ff */
[----:B------:R1:W-:Y:S04]  /*15e80*/  STL [R1+0xd0c], R10 ;  /* 0x000d0c0a01007387 */ /* 0x0003e80000100800 */
        /* <DEDUP_REMOVED lines=260> */
[----:B-1----:R-:W-:Y:S01]  /*16ed0*/  LEA.HI.X.SX32 R10, R113, R7, 0x1, P6 ;  /* 0x00000007710a7211 */ /* 0x002fe200030f0eff */
[----:B--2---:R-:W-:-:S04]  /*16ee0*/  IMAD R11, R5, 0xb, RZ ;  /* 0x0000000b050b7824 */ /* 0x004fc800078e02ff */
[----:B------:R1:W-:Y:S01]  /*16ef0*/  STL [R1+0xdb4], R10 ;  /* 0x000db40a01007387 */ /* 0x0003e20000100800 */
[----:B---3--:R-:W-:-:S05]  /*16f00*/  IADD3 R9, P6, R115, R8, RZ ;  /* 0x0000000873097210 */ /* 0x008fca0007fde0ff */
[----:B------:R2:W-:Y:S01]  /*16f10*/  STL [R1+0xdf8], R9 ;  /* 0x000df80901007387 */ /* 0x0005e20000100800 */
[----:B-1----:R-:W-:Y:S02]  /*16f20*/  LEA.HI.X.SX32 R10, R114, R7, 0x1, P5 ;  /* 0x00000007720a7211 */ /* 0x002fe400028f0eff */
[----:B------:R-:W-:-:S03]  /*16f30*/  IADD3 R12, P5, R116, R8, RZ ;  /* 0x00000008740c7210 */ /* 0x000fc60007fbe0ff */
[----:B------:R1:W-:Y:S01]  /*16f40*/  STL [R1+0xe64], R10 ;  /* 0x000e640a01007387 */ /* 0x0003e20000100800 */
[----:B--2---:R-:W-:-:S03]  /*16f50*/  LEA.HI.X.SX32 R9, R11, R7, 0x1, P1 ;  /* 0x000000070b097211 */ /* 0x004fc600008f0eff */
[----:B------:R-:W-:Y:S01]  /*16f60*/  STL [R1+0xe88], R12 ;  /* 0x000e880c01007387 */ /* 0x000fe20000100800 */
[----:B------:R-:W-:-:S03]  /*16f70*/  LEA.HI.X.SX32 R11, R115, R7, 0x1, P2 ;  /* 0x00000007730b7211 */ /* 0x000fc600010f0eff */
[----:B------:R2:W-:Y:S01]  /*16f80*/  STL [R1+0xebc], R9 ;  /* 0x000ebc0901007387 */ /* 0x0005e20000100800 */
[----:B-1----:R-:W-:-:S05]  /*16f90*/  IADD3 R10, P1, R117, R8, RZ ;  /* 0x00000008750a7210 */ /* 0x002fca0007f3e0ff */
[----:B------:R1:W-:Y:S01]  /*16fa0*/  STL [R1+0xed0], R10 ;  /* 0x000ed00a01007387 */ /* 0x0003e20000100800 */
[----:B--2---:R-:W-:-:S03]  /*16fb0*/  IADD3 R9, P2, R118, R8, RZ ;  /* 0x0000000876097210 */ /* 0x004fc60007f5e0ff */
[----:B------:R2:W-:Y:S04]  /*16fc0*/  STL [R1+0xcd4], R11 ;  /* 0x000cd40b01007387 */ /* 0x0005e80000100800 */
[----:B------:R3:W-:Y:S01]  /*16fd0*/  STL [R1+0xd58], R9 ;  /* 0x000d580901007387 */ /* 0x0007e20000100800 */
[-C--:B-1----:R-:W-:Y:S02]  /*16fe0*/  LEA.HI.X.SX32 R10, R116, R7.reuse, 0x1, P6 ;  /* 0x00000007740a7211 */ /* 0x082fe400030f0eff */
[----:B------:R-:W-:Y:S01]  /*16ff0*/  LEA.HI.X.SX32 R12, R117, R7, 0x1, P5 ;  /* 0x00000007750c7211 */ /* 0x000fe200028f0eff */
[----:B--2---:R-:W-:Y:S02]  /*17000*/  IMAD R11, R5, 0x9, RZ ;  /* 0x00000009050b7824 */ /* 0x004fe400078e02ff */
[----:B------:R1:W-:Y:S01]  /*17010*/  STL [R1+0xdf4], R10 ;  /* 0x000df40a01007387 */ /* 0x0003e20000100800 */
[----:B---3--:R-:W-:-:S05]  /*17020*/  IADD3 R9, P6, R119, R8, RZ ;  /* 0x0000000877097210 */ /* 0x008fca0007fde0ff */
[----:B------:R2:W-:Y:S01]  /*17030*/  STL [R1+0xe38], R9 ;  /* 0x000e380901007387 */ /* 0x0005e20000100800 */
[----:B-1----:R-:W-:-:S03]  /*17040*/  IADD3 R10, P5, R120, R8, RZ ;  /* 0x00000008780a7210 */ /* 0x002fc60007fbe0ff */
[----:B------:R-:W-:Y:S01]  /*17050*/  STL [R1+0xe84], R12 ;  /* 0x000e840c01007387 */ /* 0x000fe20000100800 */
[----:B--2---:R-:W-:-:S03]  /*17060*/  LEA.HI.X.SX32 R9, R11, R7, 0x1, P1 ;  /* 0x000000070b097211 */ /* 0x004fc600008f0eff */
[----:B------:R1:W-:Y:S01]  /*17070*/  STL [R1+0xea8], R10 ;  /* 0x000ea80a01007387 */ /* 0x0003e20000100800 */
[----:B------:R-:W-:-:S03]  /*17080*/  IADD3 R11, P1, R121, R8, RZ ;  /* 0x00000008790b7210 */ /* 0x000fc60007f3e0ff */
[----:B------:R2:W-:Y:S01]  /*17090*/  STL [R1+0xecc], R9 ;  /* 0x000ecc0901007387 */ /* 0x0005e20000100800 */
[----:B-1----:R-:W-:-:S03]  /*170a0*/  LEA.HI.X.SX32 R10, R118, R7, 0x1, P4 ;  /* 0x00000007760a7211 */ /* 0x002fc600020f0eff */
[----:B------:R1:W-:Y:S01]  /*170b0*/  STL [R1+0xee0], R11 ;  /* 0x000ee00b01007387 */ /* 0x0003e20000100800 */
[----:B--2---:R-:W-:-:S03]  /*170c0*/  IADD3 R9, P4, R122, R8, RZ ;  /* 0x000000087a097210 */ /* 0x004fc60007f9e0ff */
[----:B------:R2:W-:Y:S04]  /*170d0*/  STL [R1+0xb94], R10 ;  /* 0x000b940a01007387 */ /* 0x0005e80000100800 */
[----:B------:R3:W-:Y:S01]  /*170e0*/  STL [R1+0xdd8], R9 ;  /* 0x000dd80901007387 */ /* 0x0007e20000100800 */
[----:B-1----:R-:W-:Y:S02]  /*170f0*/  LEA.HI.X.SX32 R11, R119, R7, 0x1, P2 ;  /* 0x00000007770b7211 */ /* 0x002fe400010f0eff */
[----:B--2---:R-:W-:-:S03]  /*17100*/  IADD3 R10, P2, R123, R8, RZ ;  /* 0x000000087b0a7210 */ /* 0x004fc60007f5e0ff */
[----:B------:R1:W-:Y:S01]  /*17110*/  STL [R1+0xd54], R11 ;  /* 0x000d540b01007387 */ /* 0x0003e20000100800 */
[----:B---3--:R-:W-:-:S03]  /*17120*/  LEA.HI.X.SX32 R9, R120, R7, 0x1, P6 ;  /* 0x0000000778097211 */ /* 0x008fc600030f0eff */
[----:B------:R2:W-:Y:S01]  /*17130*/  STL [R1+0xe78], R10 ;  /* 0x000e780a01007387 */ /* 0x0005e20000100800 */
[----:B------:R-:W-:-:S03]  /*17140*/  LEA.HI.X.SX32 R12, R121, R7, 0x1, P5 ;  /* 0x00000007790c7211 */ /* 0x000fc600028f0eff */
[----:B------:R3:W-:Y:S01]  /*17150*/  STL [R1+0xe34], R9 ;  /* 0x000e340901007387 */ /* 0x0007e20000100800 */
[----:B-1----:R-:W-:Y:S01]  /*17160*/  IMAD R11, R5, 0x7, RZ ;  /* 0x00000007050b7824 */ /* 0x002fe200078e02ff */
[-C--:B--2---:R-:W-:Y:S02]  /*17170*/  IADD3 R10, P6, R124, R8.reuse, RZ ;  /* 0x000000087c0a7210 */ /* 0x084fe40007fde0ff */
[----:B---3--:R-:W-:-:S03]  /*17180*/  IADD3 R9, P5, R125, R8, RZ ;  /* 0x000000087d097210 */ /* 0x008fc60007fbe0ff */
[----:B------:R1:W-:Y:S04]  /*17190*/  STL [R1+0xec8], R10 ;  /* 0x000ec80a01007387 */ /* 0x0003e80000100800 */
[----:B------:R-:W-:Y:S04]  /*171a0*/  STL [R1+0xea4], R12 ;  /* 0x000ea40c01007387 */ /* 0x000fe80000100800 */
[----:B------:R2:W-:Y:S01]  /*171b0*/  STL [R1+0xef0], R9 ;  /* 0x000ef00901007387 */ /* 0x0005e20000100800 */
[----:B-1----:R-:W-:Y:S02]  /*171c0*/  LEA.HI.X.SX32 R10, R11, R7, 0x1, P1 ;  /* 0x000000070b0a7211 */ /* 0x002fe400008f0eff */
[----:B------:R-:W-:-:S03]  /*171d0*/  IADD3 R11, P1, R126, R8, RZ ;  /* 0x000000087e0b7210 */ /* 0x000fc60007f3e0ff */
[----:B------:R1:W-:Y:S01]  /*171e0*/  STL [R1+0xedc], R10 ;  /* 0x000edc0a01007387 */ /* 0x0003e20000100800 */
[----:B--2---:R-:W-:-:S03]  /*171f0*/  LEA.HI.X.SX32 R9, R122, R7, 0x1, P3 ;  /* 0x000000077a097211 */ /* 0x004fc600018f0eff */
        /* <DEDUP_REMOVED lines=20> */
[----:B-1----:R-:W-:-:S05]  /*17340*/  LEA R10, P5, R5, R8, 0x7 ;  /* 0x00000008050a7211 */ /* 0x002fca00078a38ff */
[----:B------:R1:W-:Y:S01]  /*17350*/  STL [R1+0xd18], R10 ;  /* 0x000d180a01007387 */ /* 0x0003e20000100800 */
[----:B--2---:R-:W-:-:S03]  /*17360*/  LEA R9, P0, R5, R8, 0x6 ;  /* 0x0000000805097211 */ /* 0x004fc600078030ff */
[----:B------:R2:W-:Y:S04]  /*17370*/  STL [R1+0xc14], R11 ;  /* 0x000c140b01007387 */ /* 0x0005e80000100800 */
[----:B------:R3:W-:Y:S01]  /*17380*/  STL [R1+0xe18], R9 ;  /* 0x000e180901007387 */ /* 0x0007e20000100800 */
[----:B-1----:R-:W-:Y:S02]  /*17390*/  LEA.HI.X.SX32 R10, R127, R7, 0x1, P1 ;  /* 0x000000077f0a7211 */ /* 0x002fe400008f0eff */
[----:B--2---:R-:W-:-:S03]  /*173a0*/  LEA R11, P1, R5, R8, 0x5 ;  /* 0x00000008050b7211 */ /* 0x004fc600078228ff */
[----:B------:R1:W-:Y:S01]  /*173b0*/  STL [R1+0xd94], R10 ;  /* 0x000d940a01007387 */ /* 0x0003e20000100800 */
[----:B---3--:R-:W-:-:S03]  /*173c0*/  LEA.HI.X.SX32 R9, R128, R7, 0x1, P3 ;  /* 0x0000000780097211 */ /* 0x008fc600018f0eff */
[----:B------:R2:W-:Y:S04]  /*173d0*/  STL [R1+0xe98], R11 ;  /* 0x000e980b01007387 */ /* 0x0005e80000100800 */
[----:B------:R3:W-:Y:S01]  /*173e0*/  STL [R1+0xe54], R9 ;  /* 0x000e540901007387 */ /* 0x0007e20000100800 */
[----:B-1----:R-:W-:Y:S02]  /*173f0*/  LEA R10, P3, R5, R8, 0x4 ;  /* 0x00000008050a7211 */ /* 0x002fe400078620ff */
[----:B--2---:R-:W-:-:S03]  /*17400*/  LEA.HI.X.SX32 R11, R129, R7, 0x1, P4 ;  /* 0x00000007810b7211 */ /* 0x004fc600020f0eff */
[----:B------:R1:W-:Y:S01]  /*17410*/  STL [R1+0xed8], R10 ;  /* 0x000ed80a01007387 */ /* 0x0003e20000100800 */
[----:B---3--:R-:W-:-:S03]  /*17420*/  LEA R9, P4, R5, R8, 0x3 ;  /* 0x0000000805097211 */ /* 0x008fc600078818ff */
[----:B------:R2:W-:Y:S01]  /*17430*/  STL [R1+0xeb4], R11 ;  /* 0x000eb40b01007387 */ /* 0x0005e20000100800 */
[----:B------:R-:W-:-:S03]  /*17440*/  LEA.HI.X.SX32 R12, R130, R7, 0x1, P2 ;  /* 0x00000007820c7211 */ /* 0x000fc600010f0eff */
[----:B------:R3:W-:Y:S01]  /*17450*/  STL [R1+0xef8], R9 ;  /* 0x000ef80901007387 */ /* 0x0007e20000100800 */
[----:B-1----:R-:W-:-:S03]  /*17460*/  IMAD R10, R5, 0x3, RZ ;  /* 0x00000003050a7824 */ /* 0x002fc600078e02ff */
[----:B------:R1:W-:Y:S01]  /*17470*/  STL [R1+0xee4], R12 ;  /* 0x000ee40c01007387 */ /* 0x0003e20000100800 */
[----:B--2---:R-:W-:Y:S01]  /*17480*/  IMAD.SHL.U32 R11, R5, 0x40, RZ ;  /* 0x00000040050b7824 */ /* 0x004fe200078e00ff */
[----:B---3--:R-:W-:Y:S01]  /*17490*/  IADD3 R9, P2, R131, R8, RZ ;  /* 0x0000000883097210 */ /* 0x008fe20007f5e0ff */
[----:B------:R-:W-:Y:S01]  /*174a0*/  IMAD.SHL.U32 R132, R5, 0x10, RZ ;  /* 0x0000001005847824 */ /* 0x000fe200078e00ff */
[----:B-1----:R-:W-:-:S03]  /*174b0*/  LEA.HI.X.SX32 R12, R10, R7, 0x1, P6 ;  /* 0x000000070a0c7211 */ /* 0x002fc600030f0eff */
[----:B------:R1:W-:Y:S01]  /*174c0*/  STL [R1+0xf10], R9 ;  /* 0x000f100901007387 */ /* 0x0003e20000100800 */
[----:B------:R-:W-:-:S03]  /*174d0*/  LEA R10, P6, R5, R8, 0x2 ;  /* 0x00000008050a7211 */ /* 0x000fc600078c10ff */
[----:B------:R-:W-:Y:S01]  /*174e0*/  STL [R1+0xefc], R12 ;  /* 0x000efc0c01007387 */ /* 0x000fe20000100800 */
[-C--:B------:R-:W-:Y:S02]  /*174f0*/  LEA.HI.X.SX32 R13, R133, R7.reuse, 0x1, P0 ;  /* 0x00000007850d7211 */ /* 0x080fe400000f0eff */
[----:B-1----:R-:W-:Y:S01]  /*17500*/  LEA.HI.X.SX32 R9, R11, R7, 0x1, P5 ;  /* 0x000000070b097211 */ /* 0x002fe200028f0eff */
[----:B------:R1:W-:Y:S01]  /*17510*/  STL [R1+0xf08], R10 ;  /* 0x000f080a01007387 */ /* 0x0003e20000100800 */
[----:B------:R-:W-:-:S03]  /*17520*/  IMAD.SHL.U32 R11, R5, 0x4, RZ ;  /* 0x00000004050b7824 */ /* 0x000fc600078e00ff */
[----:B------:R2:W-:Y:S01]  /*17530*/  STL [R1+0xd14], R9 ;  /* 0x000d140901007387 */ /* 0x0005e20000100800 */
[----:B-1----:R-:W-:Y:S01]  /*17540*/  IMAD.SHL.U32 R10, R5, 0x8, RZ ;  /* 0x00000008050a7824 */ /* 0x002fe200078e00ff */
[-C--:B--2---:R-:W-:Y:S02]  /*17550*/  LEA.HI.X.SX32 R9, R132, R7.reuse, 0x1, P1 ;  /* 0x0000000784097211 */ /* 0x084fe400008f0eff */
[----:B------:R-:W-:Y:S02]  /*17560*/  STL [R1+0xe14], R13 ;  /* 0x000e140d01007387 */ /* 0x000fe40000100800 */
[-C--:B------:R-:W-:Y:S02]  /*17570*/  LEA.HI.X.SX32 R12, R10, R7.reuse, 0x1, P3 ;  /* 0x000000070a0c7211 */ /* 0x080fe400018f0eff */
[-C--:B------:R-:W-:Y:S01]  /*17580*/  LEA.HI.X.SX32 R10, R11, R7.reuse, 0x1, P4 ;  /* 0x000000070b0a7211 */ /* 0x080fe200020f0eff */
[----:B------:R1:W-:Y:S04]  /*17590*/  STL [R1+0xe94], R9 ;  /* 0x000e940901007387 */ /* 0x0003e80000100800 */
[----:B------:R-:W-:Y:S01]  /*175a0*/  STL [R1+0xed4], R12 ;  /* 0x000ed40c01007387 */ /* 0x000fe20000100800 */
[----:B-1----:R-:W-:-:S02]  /*175b0*/  LEA.HI.X.SX32 R9, R5, R7, 0x1, P2 ;  /* 0x0000000705097211 */ /* 0x002fc400010f0eff */
[----:B------:R-:W-:Y:S01]  /*175c0*/  LEA.HI.X.SX32 R5, R131, R7, 0x1, P6 ;  /* 0x0000000783057211 */ /* 0x000fe200030f0eff */
[----:B------:R-:W-:Y:S04]  /*175d0*/  STL [R1+0xef4], R10 ;  /* 0x000ef40a01007387 */ /* 0x000fe80000100800 */
[----:B------:R-:W-:Y:S04]  /*175e0*/  STL [R1+0xf0c], R9 ;  /* 0x000f0c0901007387 */ /* 0x000fe80000100800 */
[----:B------:R4:W-:Y:S02]  /*175f0*/  STL [R1+0xf04], R5 ;  /* 0x000f040501007387 */ /* 0x0009e40000100800 */
[----:B----4-:R-:W-:-:S02]  /*17600*/  LOP3.LUT R5, R3, 0x10, RZ, 0x3c, !PT ;  /* 0x0000001003057812 */ /* 0x010fc400078e3cff */
[C---:B------:R-:W-:Y:S02]  /*17610*/  LOP3.LUT R9, R3.reuse, 0x30, RZ, 0x3c, !PT ;  /* 0x0000003003097812 */ /* 0x040fe400078e3cff */
[C---:B------:R-:W-:Y:S01]  /*17620*/  LOP3.LUT R9, R3.reuse, 0x60, RZ, 0x3c, !PT ;  /* 0x0000006003097812 */ /* 0x040fe200078e3cff */
[----:B------:R1:W-:Y:S01]  /*17630*/  STL [R1+0x135c], R5 ;  /* 0x00135c0501007387 */ /* 0x0003e20000100800 */
[C---:B------:R-:W-:Y:S02]  /*17640*/  LOP3.LUT R9, R0.reuse, 0x40, RZ, 0x3c, !PT ;  /* 0x0000004000097812 */ /* 0x040fe400078e3cff */
[C---:B-1----:R-:W-:Y:S02]  /*17650*/  LOP3.LUT R5, R3.reuse, 0x40, RZ, 0x3c, !PT ;  /* 0x0000004003057812 */ /* 0x042fe400078e3cff */
[C---:B------:R-:W-:Y:S02]  /*17660*/  LOP3.LUT R5, R3.reuse, 0x70, RZ, 0x3c, !PT ;  /* 0x0000007003057812 */ /* 0x040fe400078e3cff */
[----:B------:R-:W-:Y:S01]  /*17670*/  LOP3.LUT R5, R0, 0x60, RZ, 0x3c, !PT ;  /* 0x0000006000057812 */ /* 0x000fe200078e3cff */
[----:B------:R0:W-:Y:S04]  /*17680*/  STL [R1+0x1338], R9 ;  /* 0x0013380901007387 */ /* 0x0001e80000100800 */
[----:B------:R0:W-:Y:S01]  /*17690*/  STL [R1+0x1334], R5 ;  /* 0x0013340501007387 */ /* 0x0001e20000100800 */
[C---:B------:R-:W-:Y:S01]  /*176a0*/  LOP3.LUT R10, R3.reuse, 0x20, RZ, 0x3c, !PT ;  /* 0x00000020030a7812 */ /* 0x040fe200078e3cff */
[----:B------:R-:W-:Y:S01]  /*176b0*/  IMAD.MOV.U32 R87, RZ, RZ, RZ ;  /* 0x000000ffff577224 */ /* 0x000fe200078e00ff */
[C---:B------:R-:W-:Y:S01]  /*176c0*/  SHF.L.U64.HI R2, R6.reuse, 0x1, R2 ;  /* 0x0000000106027819 */ /* 0x040fe20000010202 */
[----:B------:R-:W-:Y:S01]  /*176d0*/  IMAD.SHL.U32 R6, R6, 0x2, RZ ;  /* 0x0000000206067824 */ /* 0x000fe200078e00ff */
[----:B------:R-:W-:-:S02]  /*176e0*/  LOP3.LUT R10, R3, 0x50, RZ, 0x3c, !PT ;  /* 0x00000050030a7812 */ /* 0x000fc400078e3cff */
        /* <DEDUP_REMOVED lines=32> */
[----:B------:R-:W-:Y:S01]  /*178f0*/  LOP3.LUT R10, R0, 0x20, RZ, 0x3c, !PT ;  /* 0x00000020000a7812 */ /* 0x000fe200078e3cff */
[----:B------:R-:W-:Y:S02]  /*17900*/  UIADD3.64 UR12, UR10, 0x1800, URZ ;  /* 0x000018000a0c7897 */ /* 0x000fe4000fffe03f */
[----:B------:R-:W-:Y:S02]  /*17910*/  UIADD3.64 UR8, UR10, 0x1802, URZ ;  /* 0x000018020a087897 */ /* 0x000fe4000fffe03f */
[----:B------:R-:W-:Y:S01]  /*17920*/  UIADD3.64 UR50, UR10, 0x1804, URZ ;  /* 0x000018040a327897 */ /* 0x000fe2000fffe03f */
[----:B0-----:R-:W-:-:S11]  /*17930*/  UMOV UR59, 0x40000040 ;  /* 0x40000040003b7882 */ /* 0x001fd60000000000 */
.L_x_1:
[----:B------:R-:W2:Y:S01]  /*17940*/  LDL R11, [R1+0xf0c] ;  /* 0x000f0c00010b7983 */ /* 0x000ea20000100800 */
[----:B-----5:R-:W0:Y:S03]  /*17950*/  LDC R5, c[0x0][0x230] ;  /* 0x00008c00ff057b82 */ /* 0x020e260000000800 */
[----:B------:R-:W2:Y:S04]  /*17960*/  LDL R10, [R1+0xf10] ;  /* 0x000f1000010a7983 */ /* 0x000ea80000100800 */
[----:B------:R-:W-:Y:S04]  /*17970*/  STL [R1+0x1674], R0 ;  /* 0x0016740001007387 */ /* 0x000fe80000100800 */
[----:B------:R1:W-:Y:S04]  /*17980*/  STL.64 [R1+0x15f8], R150 ;  /* 0x0015f89601007387 */ /* 0x0003e80000100a00 */
[----:B-1----:R-:W0:Y:S04]  /*17990*/  LDL.LU R151, [R1+0x738] ;  /* 0x0007380001977983 */ /* 0x002e280000300800 */
[----:B------:R-:W-:Y:S04]  /*179a0*/  STL.64 [R1+0x15f0], R148 ;  /* 0x0015f09401007387 */ /* 0x000fe80000100a00 */
        /* <DEDUP_REMOVED lines=13> */
[----:B------:R-:W-:Y:S04]  /*17a80*/  STL [R1+0x1678], R122 ;  /* 0x0016787a01007387 */ /* 0x000fe80000100800 */
[----:B------:R-:W-:Y:S04]  /*17a90*/  STL.64 [R1+0x1580], R120 ;  /* 0x0015807801007387 */ /* 0x000fe80000100a00 */
[----:B------:R-:W-:Y:S04]  /*17aa0*/  STL [R1+0x1680], R120 ;  /* 0x0016807801007387 */ /* 0x000fe80000100800 */
        /* <DEDUP_REMOVED lines=59> */
[----:B------:R1:W-:Y:S04]  /*17e60*/  STL.64 [R1+0x1458], R46 ;  /* 0x0014582e01007387 */ /* 0x0003e80000100a00 */
[----:B-1----:R-:W3:Y:S04]  /*17e70*/  LDL R46, [R1+0xf00] ;  /* 0x000f0000012e7983 */ /* 0x002ee80000100800 */
[----:B------:R1:W-:Y:S04]  /*17e80*/  STL.64 [R1+0x1450], R44 ;  /* 0x0014502c01007387 */ /* 0x0003e80000100a00 */
[----:B-1----:R-:W4:Y:S04]  /*17e90*/  LDL R45, [R1+0xefc] ;  /* 0x000efc00012d7983 */ /* 0x002f280000100800 */
[----:B------:R1:W-:Y:S04]  /*17ea0*/  STL.64 [R1+0x1448], R42 ;  /* 0x0014482a01007387 */ /* 0x0003e80000100a00 */
[----:B-1----:R-:W3:Y:S04]  /*17eb0*/  LDL R42, [R1+0xf08] ;  /* 0x000f0800012a7983 */ /* 0x002ee80000100800 */
[----:B------:R-:W-:Y:S04]  /*17ec0*/  STL.64 [R1+0x1440], R40 ;  /* 0x0014402801007387 */ /* 0x000fe80000100a00 */
[----:B------:R-:W-:Y:S04]  /*17ed0*/  STL.64 [R1+0x1438], R38 ;  /* 0x0014382601007387 */ /* 0x000fe80000100a00 */
[----:B------:R-:W-:Y:S04]  /*17ee0*/  STL.64 [R1+0x1430], R36 ;  /* 0x0014302401007387 */ /* 0x000fe80000100a00 */
[----:B------:R-:W-:Y:S04]  /*17ef0*/  STL.64 [R1+0x1428], R34 ;  /* 0x0014282201007387 */ /* 0x000fe80000100a00 */
[----:B------:R-:W-:Y:S04]  /*17f00*/  STL.64 [R1+0x1420], R32 ;  /* 0x0014202001007387 */ /* 0x000fe80000100a00 */
[----:B------:R-:W-:Y:S04]  /*17f10*/  STL.64 [R1+0x1418], R30 ;  /* 0x0014181e01007387 */ /* 0x000fe80000100a00 */
[----:B------:R1:W-:Y:S04]  /*17f20*/  STL.64 [R1+0x1410], R28 ;  /* 0x0014101c01007387 */ /* 0x0003e80000100a00 */
[----:B-1----:R-:W4:Y:S01]  /*17f30*/  LDL R29, [R1+0xf04] ;  /* 0x000f0400011d7983 */ /* 0x002f220000100800 */
[----:B0-----:R-:W-:Y:S01]  /*17f40*/  IMAD R5, R151, -0x80, R5 ;  /* 0xffffff8097057824 */ /* 0x001fe200078e0205 */
[----:B------:R-:W-:-:S02]  /*17f50*/  PRMT R102, RZ, 0x7610, R102 ;  /* 0x00007610ff667816 */ /* 0x000fc40000000066 */
[----:B------:R-:W-:Y:S01]  /*17f60*/  STL.64 [R1+0x1408], R26 ;  /* 0x0014081a01007387 */ /* 0x000fe20000100a00 */
[----:B------:R-:W-:Y:S02]  /*17f70*/  PRMT R16, RZ, 0x7610, R16 ;  /* 0x00007610ff107816 */ /* 0x000fe40000000010 */
[C---:B------:R-:W-:Y:S01]  /*17f80*/  ISETP.GT.AND P0, PT, R5.reuse, RZ, PT ;  /* 0x000000ff0500720c */ /* 0x040fe20003f04270 */
[----:B------:R-:W-:Y:S01]  /*17f90*/  STL.64 [R1+0x1400], R24 ;  /* 0x0014001801007387 */ /* 0x000fe20000100a00 */
[C---:B------:R-:W-:Y:S02]  /*17fa0*/  ISETP.GT.AND P1, PT, R5.reuse, 0x1, PT ;  /* 0x000000010500780c */ /* 0x040fe40003f24270 */
[C---:B------:R-:W-:Y:S01]  /*17fb0*/  ISETP.GT.AND P2, PT, R5.reuse, 0x2, PT ;  /* 0x000000020500780c */ /* 0x040fe20003f44270 */
[----:B------:R-:W-:Y:S01]  /*17fc0*/  STL [R1+0x13f8], R2 ;  /* 0x0013f80201007387 */ /* 0x000fe20000100800 */
[----:B------:R-:W-:-:S03]  /*17fd0*/  ISETP.GT.AND P3, PT, R5, 0x3, PT ;  /* 0x000000030500780c */ /* 0x000fc60003f64270 */
[----:B-----5:R-:W-:Y:S04]  /*17fe0*/  STL [R1+0x1364], R4 ;  /* 0x0013640401007387 */ /* 0x020fe80000100800 */
[----:B------:R-:W-:Y:S01]  /*17ff0*/  @P0 IMAD.MOV.U32 R9, RZ, RZ, R7 ;  /* 0x000000ffff090224 */ /* 0x000fe200078e0007 */
[----:B------:R0:W-:Y:S01]  /*18000*/  STL [R1+0x13fc], R7 ;  /* 0x0013fc0701007387 */ /* 0x0001e20000100800 */
[----:B------:R-:W-:-:S03]  /*18010*/  PRMT R114, RZ, 0x7610, R114 ;  /* 0x00007610ff727816 */ /* 0x000fc60000000072 */
[----:B--2---:R3:W2:Y:S04]  /*18020*/  @P1 LDG.E.U16 R102, desc[UR6][R10.64] ;  /* 0x000000060a661981 */ /* 0x0046a8000c1e1500 */
[----:B------:R-:W2:Y:S04]  /*18030*/  @P0 LDG.E.U16 R16, desc[UR6][R8.64] ;  /* 0x0000000608100981 */ /* 0x000ea8000c1e1500 */
[----:B0-----:R-:W2:Y:S04]  /*18040*/  LDL.LU R7, [R1+0xef8] ;  /* 0x000ef80001077983 */ /* 0x001ea80000300800 */
[----:B------:R-:W2:Y:S04]  /*18050*/  LDL R37, [R1+0xef4] ;  /* 0x000ef40001257983 */ /* 0x000ea80000100800 */
[----:B------:R-:W2:Y:S04]  /*18060*/  LDL R34, [R1+0xeec] ;  /* 0x000eec0001227983 */ /* 0x000ea80000100800 */
[----:B------:R-:W2:Y:S04]  /*18070*/  LDL.LU R2, [R1+0xef0] ;  /* 0x000ef00001027983 */ /* 0x000ea80000300800 */
[----:B------:R-:W2:Y:S01]  /*18080*/  LDL R26, [R1+0xee0] ;  /* 0x000ee000011a7983 */ /* 0x000ea20000100800 */
[----:B---3--:R-:W-:-:S03]  /*18090*/  @P2 IMAD.MOV.U32 R10, RZ, RZ, R42 ;  /* 0x000000ffff0a2224 */ /* 0x008fc600078e002a */
[----:B------:R-:W3:Y:S01]  /*180a0*/  LDL R42, [R1+0xee8] ;  /* 0x000ee800012a7983 */ /* 0x000ee20000100800 */
[----:B----4-:R-:W-:-:S03]  /*180b0*/  @P2 IMAD.MOV.U32 R11, RZ, RZ, R29 ;  /* 0x000000ffff0b2224 */ /* 0x010fc600078e001d */
[----:B------:R-:W4:Y:S04]  /*180c0*/  LDL R29, [R1+0xedc] ;  /* 0x000edc00011d7983 */ /* 0x000f280000100800 */
[----:B------:R0:W4:Y:S02]  /*180d0*/  @P2 LDG.E.U16 R114, desc[UR6][R10.64] ;  /* 0x000000060a722981 */ /* 0x000124000c1e1500 */
[----:B0-----:R-:W-:Y:S02]  /*180e0*/  @P3 IMAD.MOV.U32 R11, RZ, RZ, R45 ;  /* 0x000000ffff0b3224 */ /* 0x001fe400078e002d */
[----:B------:R-:W4:Y:S01]  /*180f0*/  LDL R45, [R1+0xee4] ;  /* 0x000ee400012d7983 */ /* 0x000f220000100800 */
[C---:B------:R-:W-:Y:S01]  /*18100*/  ISETP.GT.AND P0, PT, R5.reuse, 0x4, PT ;  /* 0x000000040500780c */ /* 0x040fe20003f04270 */
[----:B------:R-:W-:Y:S01]  /*18110*/  @P3 IMAD.MOV.U32 R10, RZ, RZ, R46 ;  /* 0x000000ffff0a3224 */ /* 0x000fe200078e002e */
[----:B------:R-:W-:Y:S01]  /*18120*/  PRMT R6, RZ, 0x7610, R6 ;  /* 0x00007610ff067816 */ /* 0x000fe20000000006 */
[----:B------:R-:W4:Y:S01]  /*18130*/  LDL R46, [R1+0xed8] ;  /* 0x000ed800012e7983 */ /* 0x000f220000100800 */
[----:B------:R-:W-:-:S02]  /*18140*/  ISETP.GT.AND P1, PT, R5, 0x5, PT ;  /* 0x000000050500780c */ /* 0x000fc40003f24270 */
[----:B------:R-:W-:Y:S02]  /*18150*/  PRMT R139, RZ, 0x7610, R139 ;  /* 0x00007610ff8b7816 */ /* 0x000fe4000000008b */
[C---:B------:R-:W-:Y:S01]  /*18160*/  ISETP.GT.AND P2, PT, R5.reuse, 0x6, PT ;  /* 0x000000060500780c */ /* 0x040fe20003f44270 */
[----:B------:R2:W4:Y:S01]  /*18170*/  @P3 LDG.E.U16 R6, desc[UR6][R10.64] ;  /* 0x000000060a063981 */ /* 0x000522000c1e1500 */
[----:B------:R-:W-:Y:S02]  /*18180*/  PRMT R130, RZ, 0x7610, R130 ;  /* 0x00007610ff827816 */ /* 0x000fe40000000082 */
[----:B------:R-:W-:Y:S01]  /*18190*/  ISETP.GT.AND P3, PT, R5, 0x7, PT ;  /* 0x000000070500780c */ /* 0x000fe20003f64270 */
[----:B--2---:R-:W-:Y:S02]  /*181a0*/  @P0 IMAD.MOV.U32 R10, RZ, RZ, R7 ;  /* 0x000000ffff0a0224 */ /* 0x004fe400078e0007 */
[----:B------:R-:W-:Y:S01]  /*181b0*/  @P0 IMAD.MOV.U32 R11, RZ, RZ, R37 ;  /* 0x000000ffff0b0224 */ /* 0x000fe200078e0025 */
[----:B------:R-:W-:Y:S01]  /*181c0*/  PRMT R49, RZ, 0x7610, R49 ;  /* 0x00007610ff317816 */ /* 0x000fe20000000031 */
[----:B------:R-:W2:Y:S04]  /*181d0*/  LDL R37, [R1+0xecc] ;  /* 0x000ecc0001257983 */ /* 0x000ea80000100800 */
[----:B------:R0:W2:Y:S02]  /*181e0*/  @P0 LDG.E.U16 R139, desc[UR6][R10.64] ;  /* 0x000000060a8b0981 */ /* 0x0000a4000c1e1500 */
[----:B0-----:R-:W-:-:S02]  /*181f0*/  @P1 IMAD.MOV.U32 R10, RZ, RZ, R2 ;  /* 0x000000ffff0a1224 */ /* 0x001fc400078e0002 */
[----:B------:R-:W-:Y:S01]  /*18200*/  @P1 IMAD.MOV.U32 R11, RZ, RZ, R34 ;  /* 0x000000ffff0b1224 */ /* 0x000fe200078e0022 */
[----:B------:R-:W-:Y:S01]  /*18210*/  PRMT R36, RZ, 0x7610, R36 ;  /* 0x00007610ff247816 */ /* 0x000fe20000000024 */
[----:B------:R-:W2:Y:S04]  /*18220*/  LDL R34, [R1+0xed0] ;  /* 0x000ed00001227983 */ /* 0x000ea80000100800 */
[----:B------:R3:W2:Y:S02]  /*18230*/  @P1 LDG.E.U16 R130, desc[UR6][R10.64] ;  /* 0x000000060a821981 */ /* 0x0006a4000c1e1500 */
[----:B---3--:R-:W-:Y:S02]  /*18240*/  @P2 IMAD.MOV.U32 R10, RZ, RZ, R42 ;  /* 0x000000ffff0a2224 */ /* 0x008fe400078e002a */
[----:B------:R-:W3:Y:S01]  /*18250*/  LDL R42, [R1+0xec8] ;  /* 0x000ec800012a7983 */ /* 0x000ee20000100800 */
[----:B----4-:R-:W-:-:S03]  /*18260*/  @P2 IMAD.MOV.U32 R11, RZ, RZ, R45 ;  /* 0x000000ffff0b2224 */ /* 0x010fc600078e002d */
[----:B------:R-:W4:Y:S04]  /*18270*/  LDL R45, [R1+0xec4] ;  /* 0x000ec400012d7983 */ /* 0x000f280000100800 */
[----:B------:R0:W4:Y:S02]  /*18280*/  @P2 LDG.E.U16 R49, desc[UR6][R10.64] ;  /* 0x000000060a312981 */ /* 0x000124000c1e1500 */
[----:B0-----:R-:W-:Y:S02]  /*18290*/  @P3 IMAD.MOV.U32 R10, RZ, RZ, R26 ;  /* 0x000000ffff0a3224 */ /* 0x001fe400078e001a */
[----:B------:R-:W-:Y:S01]  /*182a0*/  @P3 IMAD.MOV.U32 R11, RZ, RZ, R29 ;  /* 0x000000ffff0b3224 */ /* 0x000fe200078e001d */
[----:B------:R-:W4:Y:S04]  /*182b0*/  LDL R26, [R1+0xec0] ;  /* 0x000ec000011a7983 */ /* 0x000f280000100800 */
[----:B------:R0:W4:Y:S04]  /*182c0*/  @P3 LDG.E.U16 R36, desc[UR6][R10.64] ;  /* 0x000000060a243981 */ /* 0x000128000c1e1500 */
[----:B------:R-:W4:Y:S04]  /*182d0*/  LDL R29, [R1+0xebc] ;  /* 0x000ebc00011d7983 */ /* 0x000f280000100800 */
[----:B------:R-:W2:Y:S01]  /*182e0*/  LDL R11, [R1+0xed4] ;  /* 0x000ed400010b7983 */ /* 0x000ea20000100800 */
[----:B------:R-:W-:-:S02]  /*182f0*/  ISETP.GT.AND P0, PT, R5, 0x8, PT ;  /* 0x000000080500780c */ /* 0x000fc40003f04270 */
[C---:B------:R-:W-:Y:S02]  /*18300*/  ISETP.GT.AND P1, PT, R5.reuse, 0x9, PT ;  /* 0x000000090500780c */ /* 0x040fe40003f24270 */
[----:B------:R-:W-:Y:S02]  /*18310*/  PRMT R15, RZ, 0x7610, R15 ;  /* 0x00007610ff0f7816 */ /* 0x000fe4000000000f */
[----:B------:R-:W-:Y:S02]  /*18320*/  ISETP.GT.AND P2, PT, R5, 0xa, PT ;  /* 0x0000000a0500780c */ /* 0x000fe40003f44270 */
[----:B------:R-:W-:-:S05]  /*18330*/  PRMT R104, RZ, 0x7610, R104 ;  /* 0x00007610ff687816 */ /* 0x000fca0000000068 */
[----:B0-----:R-:W-:Y:S01]  /*18340*/  @P0 IMAD.MOV.U32 R10, RZ, RZ, R46 ;  /* 0x000000ffff0a0224 */ /* 0x001fe200078e002e */
[----:B------:R-:W-:Y:S01]  /*18350*/  ISETP.GT.AND P3, PT, R5, 0xb, PT ;  /* 0x0000000b0500780c */ /* 0x000fe20003f64270 */
[----:B------:R-:W4:Y:S01]  /*18360*/  LDL R46, [R1+0xeb8] ;  /* 0x000eb800012e7983 */ /* 0x000f220000100800 */
[----:B------:R-:W-:Y:S02]  /*18370*/  PRMT R115, RZ, 0x7610, R115 ;  /* 0x00007610ff737816 */ /* 0x000fe40000000073 */
[----:B------:R-:W-:Y:S01]  /*18380*/  PRMT R150, RZ, 0x7610, R150 ;  /* 0x00007610ff967816 */ /* 0x000fe20000000096 */
[----:B--2---:R0:W2:Y:S02]  /*18390*/  @P0 LDG.E.U16 R15, desc[UR6][R10.64] ;  /* 0x000000060a0f0981 */ /* 0x0040a4000c1e1500 */
[----:B0-----:R-:W-:Y:S02]  /*183a0*/  @P1 IMAD.MOV.U32 R10, RZ, RZ, R34 ;  /* 0x000000ffff0a1224 */ /* 0x001fe400078e0022 */
[----:B------:R-:W-:Y:S01]  /*183b0*/  @P1 IMAD.MOV.U32 R11, RZ, RZ, R37 ;  /* 0x000000ffff0b1224 */ /* 0x000fe200078e0025 */
[----:B------:R-:W2:Y:S04]  /*183c0*/  LDL R34, [R1+0xeb0] ;  /* 0x000eb00001227983 */ /* 0x000ea80000100800 */
[----:B------:R3:W2:Y:S04]  /*183d0*/  @P1 LDG.E.U16 R104, desc[UR6][R10.64] ;  /* 0x000000060a681981 */ /* 0x0006a8000c1e1500 */
[----:B------:R-:W2:Y:S01]  /*183e0*/  LDL R37, [R1+0xeac] ;  /* 0x000eac0001257983 */ /* 0x000ea20000100800 */
[----:B---3--:R-:W-:-:S02]  /*183f0*/  @P2 IMAD.MOV.U32 R10, RZ, RZ, R42 ;  /* 0x000000ffff0a2224 */ /* 0x008fc400078e002a */
[----:B----4-:R-:W-:Y:S01]  /*18400*/  @P2 IMAD.MOV.U32 R11, RZ, RZ, R45 ;  /* 0x000000ffff0b2224 */ /* 0x010fe200078e002d */
[----:B------:R-:W3:Y:S04]  /*18410*/  LDL R42, [R1+0xea8] ;  /* 0x000ea800012a7983 */ /* 0x000ee80000100800 */
[----:B------:R0:W4:Y:S04]  /*18420*/  @P2 LDG.E.U16 R115, desc[UR6][R10.64] ;  /* 0x000000060a732981 */ /* 0x000128000c1e1500 */
[----:B------:R-:W4:Y:S01]  /*18430*/  LDL R45, [R1+0xea4] ;  /* 0x000ea400012d7983 */ /* 0x000f220000100800 */
[----:B0-----:R-:W-:-:S02]  /*18440*/  @P3 IMAD.MOV.U32 R10, RZ, RZ, R26 ;  /* 0x000000ffff0a3224 */ /* 0x001fc400078e001a */
        /* <DEDUP_REMOVED lines=551> */
[C---:B------:R-:W-:Y:S01]  /*1a6c0*/  ISETP.GT.AND P2, PT, R5.reuse, 0x5f, PT ;  /* 0x0000005f0500780c */ /* 0x040fe20003f44270 */
[----:B------:R-:W4:Y:S01]  /*1a6d0*/  LDL R46, [R1+0xc10] ;  /* 0x000c1000012e7983 */ /* 0x000f220000100800 */
[----:B------:R-:W-:Y:S02]  /*1a6e0*/  PRMT R242, RZ, 0x7610, R242 ;  /* 0x00007610fff27816 */ /* 0x000fe400000000f2 */
[----:B------:R-:W-:Y:S01]  /*1a6f0*/  PRMT R241, RZ, 0x7610, R241 ;  /* 0x00007610fff17816 */ /* 0x000fe200000000f1 */
[----:B--2---:R0:W2:Y:S02]  /*1a700*/  @P4 LDG.E.U16 R244, desc[UR6][R10.64] ;  /* 0x000000060af44981 */ /* 0x0040a4000c1e1500 */
[----:B0-----:R-:W-:Y:S02]  /*1a710*/  @P1 IMAD.MOV.U32 R10, RZ, RZ, R34 ;  /* 0x000000ffff0a1224 */ /* 0x001fe400078e0022 */
[----:B------:R-:W-:Y:S01]  /*1a720*/  @P1 IMAD.MOV.U32 R11, RZ, RZ, R37 ;  /* 0x000000ffff0b1224 */ /* 0x000fe200078e0025 */
[----:B------:R-:W-:Y:S01]  /*1a730*/  ISETP.GT.AND P3, PT, R5, 0x60, PT ;  /* 0x000000600500780c */ /* 0x000fe20003f64270 */
[----:B------:R-:W2:Y:S04]  /*1a740*/  LDL R37, [R1+0xc04] ;  /* 0x000c040001257983 */ /* 0x000ea80000100800 */
[----:B------:R3:W2:Y:S01]  /*1a750*/  @P1 LDG.E.U16 R243, desc[UR6][R10.64] ;  /* 0x000000060af31981 */ /* 0x0006a2000c1e1500 */
[----:B------:R-:W-:-:S03]  /*1a760*/  PRMT R240, RZ, 0x7610, R240 ;  /* 0x00007610fff07816 */ /* 0x000fc600000000f0 */
[----:B------:R-:W2:Y:S01]  /*1a770*/  LDL R34, [R1+0xc08] ;  /* 0x000c080001227983 */ /* 0x000ea20000100800 */
[----:B---3--:R-:W-:Y:S02]  /*1a780*/  @P0 IMAD.MOV.U32 R10, RZ, RZ, R42 ;  /* 0x000000ffff0a0224 */ /* 0x008fe400078e002a */
        /* <DEDUP_REMOVED lines=9> */
[----:B------:R-:W0:Y:S04]  /*1a820*/  LDL R10, [R1+0xc14] ;  /* 0x000c1400010a7983 */ /* 0x000e280000100800 */
[----:B------:R-:W0:Y:S01]  /*1a830*/  LDL R11, [R1+0xc18] ;  /* 0x000c1800010b7983 */ /* 0x000e220000100800 */
[----:B------:R-:W-:-:S02]  /*1a840*/  ISETP.GT.AND P1, PT, R5, 0x61, PT ;  /* 0x000000610500780c */ /* 0x000fc40003f24270 */
[----:B0-----:R-:W-:-:S04]  /*1a850*/  @P3 LOP3.LUT R11, R11, R10, RZ, 0x3c, !PT ;  /* 0x0000000a0b0b3212 */ /* 0x001fc800078e3cff */
[----:B------:R-:W-:-:S04]  /*1a860*/  @P3 LOP3.LUT R10, R11, R10, RZ, 0x3c, !PT ;  /* 0x0000000a0b0a3212 */ /* 0x000fc800078e3cff */
[----:B------:R-:W-:-:S05]  /*1a870*/  @P3 LOP3.LUT R11, R11, R10, RZ, 0x3c, !PT ;  /* 0x0000000a0b0b3212 */ /* 0x000fca00078e3cff */
[----:B------:R0:W4:Y:S04]  /*1a880*/  @P3 LDG.E.U16 R240, desc[UR6][R10.64] ;  /* 0x000000060af03981 */ /* 0x000128000c1e1500 */
[----:B------:R-:W2:Y:S01]  /*1a890*/  LDL R11, [R1+0xc0c] ;  /* 0x000c0c00010b7983 */ /* 0x000ea20000100800 */
[C---:B------:R-:W-:Y:S01]  /*1a8a0*/  ISETP.GT.AND P4, PT, R5.reuse, 0x62, PT ;  /* 0x000000620500780c */ /* 0x040fe20003f84270 */
[----:B0-----:R-:W-:Y:S01]  /*1a8b0*/  @P1 IMAD.MOV.U32 R10, RZ, RZ, R46 ;  /* 0x000000ffff0a1224 */ /* 0x001fe200078e002e */
[----:B------:R-:W-:Y:S01]  /*1a8c0*/  PRMT R239, RZ, 0x7610, R239 ;  /* 0x00007610ffef7816 */ /* 0x000fe200000000ef */
[----:B------:R-:W4:Y:S01]  /*1a8d0*/  LDL R46, [R1+0xbf0] ;  /* 0x000bf000012e7983 */ /* 0x000f220000100800 */
[----:B------:R-:W-:Y:S02]  /*1a8e0*/  ISETP.GT.AND P0, PT, R5, 0x63, PT ;  /* 0x000000630500780c */ /* 0x000fe40003f04270 */
[----:B------:R-:W-:-:S02]  /*1a8f0*/  PRMT R238, RZ, 0x7610, R238 ;  /* 0x00007610ffee7816 */ /* 0x000fc400000000ee */
[----:B------:R-:W-:Y:S02]  /*1a900*/  PRMT R237, RZ, 0x7610, R237 ;  /* 0x00007610ffed7816 */ /* 0x000fe400000000ed */
[----:B------:R-:W-:Y:S01]  /*1a910*/  PRMT R236, RZ, 0x7610, R236 ;  /* 0x00007610ffec7816 */ /* 0x000fe200000000ec */
[----:B--2---:R0:W2:Y:S01]  /*1a920*/  @P1 LDG.E.U16 R239, desc[UR6][R10.64] ;  /* 0x000000060aef1981 */ /* 0x0040a2000c1e1500 */
[----:B------:R-:W-:Y:S01]  /*1a930*/  ISETP.GT.AND P1, PT, R5, 0x64, PT ;  /* 0x000000640500780c */ /* 0x000fe20003f24270 */
        /* <DEDUP_REMOVED lines=17> */
[----:B------:R-:W-:Y:S02]  /*1aa50*/  ISETP.GT.AND P1, PT, R5, 0x66, PT ;  /* 0x000000660500780c */ /* 0x000fe40003f24270 */
[----:B------:R-:W-:Y:S02]  /*1aa60*/  PRMT R235, RZ, 0x7610, R235 ;  /* 0x00007610ffeb7816 */ /* 0x000fe400000000eb */
[----:B------:R-:W-:-:S07]  /*1aa70*/  PRMT R234, RZ, 0x7610, R234 ;  /* 0x00007610ffea7816 */ /* 0x000fce00000000ea */
[----:B0-----:R-:W-:Y:S01]  /*1aa80*/  @P0 IMAD.MOV.U32 R10, RZ, RZ, R46 ;  /* 0x000000ffff0a0224 */ /* 0x001fe200078e002e */
[----:B------:R-:W-:Y:S01]  /*1aa90*/  PRMT R233, RZ, 0x7610, R233 ;  /* 0x00007610ffe97816 */ /* 0x000fe200000000e9 */
[----:B------:R-:W4:Y:S01]  /*1aaa0*/  LDL R46, [R1+0xbd0] ;  /* 0x000bd000012e7983 */ /* 0x000f220000100800 */
[----:B------:R-:W-:-:S03]  /*1aab0*/  PRMT R232, RZ, 0x7610, R232 ;  /* 0x00007610ffe87816 */ /* 0x000fc600000000e8 */
[----:B--2---:R0:W2:Y:S01]  /*1aac0*/  @P0 LDG.E.U16 R235, desc[UR6][R10.64] ;  /* 0x000000060aeb0981 */ /* 0x0040a2000c1e1500 */
[C---:B------:R-:W-:Y:S01]  /*1aad0*/  ISETP.GT.AND P0, PT, R5.reuse, 0x67, PT ;  /* 0x000000670500780c */ /* 0x040fe20003f04270 */
[----:B0-----:R-:W-:Y:S02]  /*1aae0*/  @P1 IMAD.MOV.U32 R10, RZ, RZ, R34 ;  /* 0x000000ffff0a1224 */ /* 0x001fe400078e0022 */
[----:B------:R-:W-:Y:S01]  /*1aaf0*/  @P1 IMAD.MOV.U32 R11, RZ, RZ, R37 ;  /* 0x000000ffff0b1224 */ /* 0x000fe200078e0025 */
[----:B------:R-:W2:Y:S04]  /*1ab00*/  LDL R34, [R1+0xbc8] ;  /* 0x000bc80001227983 */ /* 0x000ea80000100800 */
[----:B------:R3:W2:Y:S01]  /*1ab10*/  @P1 LDG.E.U16 R234, desc[UR6][R10.64] ;  /* 0x000000060aea1981 */ /* 0x0006a2000c1e1500 */
[----:B------:R-:W-:-:S03]  /*1ab20*/  ISETP.GT.AND P1, PT, R5, 0x68, PT ;  /* 0x000000680500780c */ /* 0x000fc60003f24270 */
        /* <DEDUP_REMOVED lines=116> */
[----:B------:R-:W-:Y:S01]  /*1b270*/  ISETP.GT.AND P0, PT, R5, 0x79, PT ;  /* 0x000000790500780c */ /* 0x000fe20003f04270 */
[----:B------:R-:W4:Y:S04]  /*1b280*/  LDL R29, [R1+0xb34] ;  /* 0x000b3400011d7983 */ /* 0x000f280000100800 */
[----:B------:R0:W4:Y:S01]  /*1b290*/  @P1 LDG.E.U16 R216, desc[UR6][R10.64] ;  /* 0x000000060ad81981 */ /* 0x000122000c1e1500 */
[----:B------:R-:W-:-:S03]  /*1b2a0*/  PRMT R215, RZ, 0x7610, R215 ;  /* 0x00007610ffd77816 */ /* 0x000fc600000000d7 */
[----:B------:R-:W4:Y:S04]  /*1b2b0*/  LDL R26, [R1+0xb38] ;  /* 0x000b3800011a7983 */ /* 0x000f280000100800 */
[----:B------:R-:W2:Y:S01]  /*1b2c0*/  LDL R11, [R1+0xb4c] ;  /* 0x000b4c00010b7983 */ /* 0x000ea20000100800 */
[C---:B------:R-:W-:Y:S01]  /*1b2d0*/  ISETP.GT.AND P1, PT, R5.reuse, 0x7a, PT ;  /* 0x0000007a0500780c */ /* 0x040fe20003f24270 */
[----:B0-----:R-:W-:Y:S01]  /*1b2e0*/  @P0 IMAD.MOV.U32 R10, RZ, RZ, R46 ;  /* 0x000000ffff0a0224 */ /* 0x001fe200078e002e */
[----:B------:R-:W-:Y:S02]  /*1b2f0*/  PRMT R214, RZ, 0x7610, R214 ;  /* 0x00007610ffd67816 */ /* 0x000fe400000000d6 */
[----:B------:R-:W-:Y:S02]  /*1b300*/  PRMT R213, RZ, 0x7610, R213 ;  /* 0x00007610ffd57816 */ /* 0x000fe400000000d5 */
[----:B--2---:R0:W2:Y:S01]  /*1b310*/  @P0 LDG.E.U16 R215, desc[UR6][R10.64] ;  /* 0x000000060ad70981 */ /* 0x0040a2000c1e1500 */
[----:B------:R-:W-:-:S06]  /*1b320*/  ISETP.GT.AND P0, PT, R5, 0x7b, PT ;  /* 0x0000007b0500780c */ /* 0x000fcc0003f04270 */
[----:B0-----:R-:W-:Y:S02]  /*1b330*/  @P1 IMAD.MOV.U32 R10, RZ, RZ, R34 ;  /* 0x000000ffff0a1224 */ /* 0x001fe400078e0022 */
[----:B------:R-:W-:Y:S01]  /*1b340*/  @P1 IMAD.MOV.U32 R11, RZ, RZ, R37 ;  /* 0x000000ffff0b1224 */ /* 0x000fe200078e0025 */
[----:B------:R-:W2:Y:S04]  /*1b350*/  LDL R34, [R1+0xb30] ;  /* 0x000b300001227983 */ /* 0x000ea80000100800 */
[----:B------:R-:W2:Y:S04]  /*1b360*/  LDL R37, [R1+0xb2c] ;  /* 0x000b2c0001257983 */ /* 0x000ea80000100800 */
[----:B------:R3:W2:Y:S04]  /*1b370*/  @P1 LDG.E.U16 R214, desc[UR6][R10.64] ;  /* 0x000000060ad61981 */ /* 0x0006a8000c1e1500 */
[----:B------:R-:W2:Y:S01]  /*1b380*/  LDL.LU R46, [R1+0xb28] ;  /* 0x000b2800012e7983 */ /* 0x000ea20000300800 */
[----:B---3--:R-:W-:-:S03]  /*1b390*/  @P0 IMAD.MOV.U32 R10, RZ, RZ, R42 ;  /* 0x000000ffff0a0224 */ /* 0x008fc600078e002a */
[----:B------:R-:W3:Y:S01]  /*1b3a0*/  LDL R42, [R1+0xb24] ;  /* 0x000b2400012a7983 */ /* 0x000ee20000100800 */
[----:B------:R-:W-:Y:S01]  /*1b3b0*/  ISETP.GT.AND P1, PT, R5, 0x7c, PT ;  /* 0x0000007c0500780c */ /* 0x000fe20003f24270 */
[----:B----4-:R-:W-:Y:S01]  /*1b3c0*/  @P0 IMAD.MOV.U32 R11, RZ, RZ, R45 ;  /* 0x000000ffff0b0224 */ /* 0x010fe200078e002d */
[----:B------:R-:W-:-:S04]  /*1b3d0*/  PRMT R212, RZ, 0x7610, R212 ;  /* 0x00007610ffd47816 */ /* 0x000fc800000000d4 */
[----:B------:R0:W4:Y:S01]  /*1b3e0*/  @P0 LDG.E.U16 R213, desc[UR6][R10.64] ;  /* 0x000000060ad50981 */ /* 0x000122000c1e1500 */
[----:B------:R-:W-:-:S06]  /*1b3f0*/  ISETP.GT.AND P0, PT, R5, 0x7d, PT ;  /* 0x0000007d0500780c */ /* 0x000fcc0003f04270 */
[----:B0-----:R-:W-:Y:S02]  /*1b400*/  @P1 IMAD.MOV.U32 R10, RZ, RZ, R26 ;  /* 0x000000ffff0a1224 */ /* 0x001fe400078e001a */
[----:B------:R-:W-:Y:S01]  /*1b410*/  @P1 IMAD.MOV.U32 R11, RZ, RZ, R29 ;  /* 0x000000ffff0b1224 */ /* 0x000fe200078e001d */
[----:B------:R-:W-:Y:S02]  /*1b420*/  PRMT R211, RZ, 0x7610, R211 ;  /* 0x00007610ffd37816 */ /* 0x000fe400000000d3 */
[----:B------:R-:W-:Y:S01]  /*1b430*/  PRMT R210, RZ, 0x7610, R210 ;  /* 0x00007610ffd27816 */ /* 0x000fe200000000d2 */
[----:B------:R-:W0:Y:S01]  /*1b440*/  S2R R45, SR_TID.X ;  /* 0x00000000002d7919 */ /* 0x000e220000002100 */
[----:B------:R2:W4:Y:S01]  /*1b450*/  @P1 LDG.E.U16 R212, desc[UR6][R10.64] ;  /* 0x000000060ad41981 */ /* 0x000522000c1e1500 */
[----:B------:R-:W-:-:S03]  /*1b460*/  ISETP.GT.AND P1, PT, R5, 0x7e, PT ;  /* 0x0000007e0500780c */ /* 0x000fc60003f24270 */
[----:B------:R-:W4:Y:S04]  /*1b470*/  LDL R29, [R1+0x132c] ;  /* 0x00132c00011d7983 */ /* 0x000f280000100800 */
[----:B------:R-:W4:Y:S01]  /*1b480*/  LDL R26, [R1+0x1330] ;  /* 0x00133000011a7983 */ /* 0x000f220000100800 */
[----:B0-----:R-:W-:Y:S01]  /*1b490*/  LOP3.LUT R45, R45, 0x7f, RZ, 0xc0, !PT ;  /* 0x0000007f2d2d7812 */ /* 0x001fe200078ec0ff */
[----:B--2---:R-:W-:Y:S02]  /*1b4a0*/  @P0 IMAD.MOV.U32 R10, RZ, RZ, R34 ;  /* 0x000000ffff0a0224 */ /* 0x004fe400078e0022 */
[----:B------:R-:W2:Y:S01]  /*1b4b0*/  LDL R34, [R1+0x1320] ;  /* 0x0013200001227983 */ /* 0x000ea20000100800 */
[----:B------:R-:W-:-:S03]  /*1b4c0*/  @P0 IMAD.MOV.U32 R11, RZ, RZ, R37 ;  /* 0x000000ffff0b0224 */ /* 0x000fc600078e0025 */
[----:B------:R-:W2:Y:S04]  /*1b4d0*/  LDL R37, [R1+0xf20] ;  /* 0x000f200001257983 */ /* 0x000ea80000100800 */
[----:B------:R0:W2:Y:S02]  /*1b4e0*/  @P0 LDG.E.U16 R211, desc[UR6][R10.64] ;  /* 0x000000060ad30981 */ /* 0x0000a4000c1e1500 */
[----:B0-----:R-:W-:Y:S02]  /*1b4f0*/  @P1 IMAD.MOV.U32 R10, RZ, RZ, R46 ;  /* 0x000000ffff0a1224 */ /* 0x001fe400078e002e */
[----:B---3--:R-:W-:Y:S01]  /*1b500*/  @P1 IMAD.MOV.U32 R11, RZ, RZ, R42 ;  /* 0x000000ffff0b1224 */ /* 0x008fe200078e002a */
[----:B------:R-:W-:Y:S01]  /*1b510*/  ISETP.GE.AND P0, PT, R45, R5, PT ;  /* 0x000000052d00720c */ /* 0x000fe20003f06270 */
[----:B------:R-:W3:Y:S04]  /*1b520*/  LDL R42, [R1+0x1310] ;  /* 0x00131000012a7983 */ /* 0x000ee80000100800 */
[----:B------:R0:W3:Y:S04]  /*1b530*/  @P1 LDG.E.U16 R210, desc[UR6][R10.64] ;  /* 0x000000060ad21981 */ /* 0x0000e8000c1e1500 */
[----:B------:R-:W3:Y:S04]  /*1b540*/  LDL R45, [R1+0x130c] ;  /* 0x00130c00012d7983 */ /* 0x000ee80000100800 */
[----:B------:R-:W0:Y:S04]  /*1b550*/  LDL R10, [R1+0xb1c] ;  /* 0x000b1c00010a7983 */ /* 0x000e280000100800 */
[----:B------:R-:W0:Y:S01]  /*1b560*/  LDL R11, [R1+0xb20] ;  /* 0x000b2000010b7983 */ /* 0x000e220000100800 */
[----:B------:R-:W-:-:S02]  /*1b570*/  ISETP.GT.AND P2, PT, R5, 0x7f, PT ;  /* 0x0000007f0500780c */ /* 0x000fc40003f44270 */
[----:B------:R-:W-:Y:S02]  /*1b580*/  PRMT R209, RZ, 0x7610, R209 ;  /* 0x00007610ffd17816 */ /* 0x000fe400000000d1 */
[----:B------:R-:W-:Y:S02]  /*1b590*/  PRMT R208, RZ, 0x7610, R208 ;  /* 0x00007610ffd07816 */ /* 0x000fe400000000d0 */
[----:B------:R-:W-:Y:S02]  /*1b5a0*/  PRMT R207, RZ, 0x7610, R207 ;  /* 0x00007610ffcf7816 */ /* 0x000fe400000000cf */
[----:B------:R-:W-:-:S05]  /*1b5b0*/  PRMT R206, RZ, 0x7610, R206 ;  /* 0x00007610ffce7816 */ /* 0x000fca00000000ce */
[----:B0-----:R-:W-:-:S04]  /*1b5c0*/  @P2 LOP3.LUT R11, R11, R10, RZ, 0x3c, !PT ;  /* 0x0000000a0b0b2212 */ /* 0x001fc800078e3cff */
[----:B------:R-:W-:-:S04]  /*1b5d0*/  @P2 LOP3.LUT R10, R11, R10, RZ, 0x3c, !PT ;  /* 0x0000000a0b0a2212 */ /* 0x000fc800078e3cff */
[----:B------:R-:W-:-:S05]  /*1b5e0*/  @P2 LOP3.LUT R11, R11, R10, RZ, 0x3c, !PT ;  /* 0x0000000a0b0b2212 */ /* 0x000fca00078e3cff */
[----:B------:R4:W3:Y:S01]  /*1b5f0*/  @P2 LDG.E.U16 R209, desc[UR6][R10.64] ;  /* 0x000000060ad12981 */ /* 0x0008e2000c1e1500 */
[----:B------:R-:W-:Y:S01]  /*1b600*/  BAR.SYNC.DEFER_BLOCKING 0x0 ;  /* 0x0000000000007b1d */ /* 0x000fe20000010000 */
[----:B----4-:R-:W-:Y:S02]  /*1b610*/  @!P0 IMAD.MOV.U32 R10, RZ, RZ, R26 ;  /* 0x000000ffff0a8224 */ /* 0x010fe400078e001a */
[----:B------:R-:W-:Y:S01]  /*1b620*/  @!P0 IMAD.MOV.U32 R11, RZ, RZ, R29 ;  /* 0x000000ffff0b8224 */ /* 0x000fe200078e001d */
[----:B------:R-:W-:Y:S02]  /*1b630*/  PRMT R205, RZ, 0x7610, R205 ;  /* 0x00007610ffcd7816 */ /* 0x000fe400000000cd */
[----:B------:R-:W4:Y:S04]  /*1b640*/  LDL R29, [R1+0x12ac] ;  /* 0x0012ac00011d7983 */ /* 0x000f280000100800 */
[----:B------:R-:W4:Y:S04]  /*1b650*/  LDL R26, [R1+0x12b0] ;  /* 0x0012b000011a7983 */ /* 0x000f280000100800 */
[----:B------:R2:W4:Y:S02]  /*1b660*/  @!P0 LDG.E.U16 R208, desc[UR6][R10.64] ;  /* 0x000000060ad08981 */ /* 0x000524000c1e1500 */
[----:B--2---:R-:W-:-:S02]  /*1b670*/  @!P0 IMAD.MOV.U32 R10, RZ, RZ, R34 ;  /* 0x000000ffff0a8224 */ /* 0x004fc400078e0022 */
[----:B------:R-:W-:Y:S01]  /*1b680*/  @!P0 IMAD.MOV.U32 R11, RZ, RZ, R37 ;  /* 0x000000ffff0b8224 */ /* 0x000fe200078e0025 */
[----:B------:R-:W2:Y:S04]  /*1b690*/  LDL R34, [R1+0x1290] ;  /* 0x0012900001227983 */ /* 0x000ea80000100800 */
[----:B------:R3:W2:Y:S04]  /*1b6a0*/  @!P0 LDG.E.U16 R207, desc[UR6][R10.64] ;  /* 0x000000060acf8981 */ /* 0x0006a8000c1e1500 */
[----:B------:R-:W2:Y:S01]  /*1b6b0*/  LDL R37, [R1+0x128c] ;  /* 0x00128c0001257983 */ /* 0x000ea20000100800 */
[----:B---3--:R-:W-:-:S02]  /*1b6c0*/  @!P0 IMAD.MOV.U32 R10, RZ, RZ, R42 ;  /* 0x000000ffff0a8224 */ /* 0x008fc400078e002a */
[----:B------:R-:W-:Y:S01]  /*1b6d0*/  @!P0 IMAD.MOV.U32 R11, RZ, RZ, R45 ;  /* 0x000000ffff0b8224 */ /* 0x000fe200078e002d */
[----:B------:R-:W3:Y:S04]  /*1b6e0*/  LDL R42, [R1+0x1270] ;  /* 0x00127000012a7983 */ /* 0x000ee80000100800 */
[----:B------:R0:W3:Y:S04]  /*1b6f0*/  @!P0 LDG.E.U16 R206, desc[UR6][R10.64] ;  /* 0x000000060ace8981 */ /* 0x0000e8000c1e1500 */
[----:B------:R-:W3:Y:S04]  /*1b700*/  LDL R45, [R1+0x126c] ;  /* 0x00126c00012d7983 */ /* 0x000ee80000100800 */
[----:B------:R-:W0:Y:S04]  /*1b710*/  LDL R10, [R1+0x12ec] ;  /* 0x0012ec00010a7983 */ /* 0x000e280000100800 */
[----:B------:R-:W0:Y:S02]  /*1b720*/  LDL R11, [R1+0x12f0] ;  /* 0x0012f000010b7983 */ /* 0x000e240000100800 */
[----:B0-----:R-:W-:-:S04]  /*1b730*/  @!P0 LOP3.LUT R11, R11, R10, RZ, 0x3c, !PT ;  /* 0x0000000a0b0b8212 */ /* 0x001fc800078e3cff */
[----:B------:R-:W-:-:S04]  /*1b740*/  @!P0 LOP3.LUT R10, R11, R10, RZ, 0x3c, !PT ;  /* 0x0000000a0b0a8212 */ /* 0x000fc800078e3cff */
[----:B------:R-:W-:-:S05]  /*1b750*/  @!P0 LOP3.LUT R11, R11, R10, RZ, 0x3c, !PT ;  /* 0x0000000a0b0b8212 */ /* 0x000fca00078e3cff */
[----:B------:R0:W3:Y:S04]  /*1b760*/  @!P0 LDG.E.U16 R205, desc[UR6][R10.64] ;  /* 0x000000060acd8981 */ /* 0x0000e8000c1e1500 */
[----:B------:R-:W0:Y:S04]  /*1b770*/  LDL R10, [R1+0x12cc] ;  /* 0x0012cc00010a7983 */ /* 0x000e280000100800 */
[----:B------:R-:W0:Y:S01]  /*1b780*/  LDL R11, [R1+0x12d0] ;  /* 0x0012d000010b7983 */ /* 0x000e220000100800 */
[----:B------:R-:W-:Y:S02]  /*1b790*/  PRMT R204, RZ, 0x7610, R204 ;  /* 0x00007610ffcc7816 */ /* 0x000fe400000000cc */
[----:B------:R-:W-:-:S02]  /*1b7a0*/  PRMT R203, RZ, 0x7610, R203 ;  /* 0x00007610ffcb7816 */ /* 0x000fc400000000cb */
[----:B------:R-:W-:Y:S02]  /*1b7b0*/  PRMT R202, RZ, 0x7610, R202 ;  /* 0x00007610ffca7816 */ /* 0x000fe400000000ca */
[----:B------:R-:W-:Y:S02]  /*1b7c0*/  PRMT R201, RZ, 0x7610, R201 ;  /* 0x00007610ffc97816 */ /* 0x000fe400000000c9 */
[----:B0-----:R-:W-:-:S04]  /*1b7d0*/  @!P0 LOP3.LUT R11, R11, R10, RZ, 0x3c, !PT ;  /* 0x0000000a0b0b8212 */ /* 0x001fc800078e3cff */
[----:B------:R-:W-:-:S04]  /*1b7e0*/  @!P0 LOP3.LUT R10, R11, R10, RZ, 0x3c, !PT ;  /* 0x0000000a0b0a8212 */ /* 0x000fc800078e3cff */
[----:B------:R-:W-:-:S05]  /*1b7f0*/  @!P0 LOP3.LUT R11, R11, R10, RZ, 0x3c, !PT ;  /* 0x0000000a0b0b8212 */ /* 0x000fca00078e3cff */
[----:B------:R4:W3:Y:S02]  /*1b800*/  @!P0 LDG.E.U16 R204, desc[UR6][R10.64] ;  /* 0x000000060acc8981 */ /* 0x0008e4000c1e1500 */
[----:B----4-:R-:W-:Y:S02]  /*1b810*/  @!P0 IMAD.MOV.U32 R10, RZ, RZ, R26 ;  /* 0x000000ffff0a8224 */ /* 0x010fe400078e001a */
[----:B------:R-:W-:Y:S01]  /*1b820*/  @!P0 IMAD.MOV.U32 R11, RZ, RZ, R29 ;  /* 0x000000ffff0b8224 */ /* 0x000fe200078e001d */
[----:B------:R-:W-:Y:S01]  /*1b830*/  PRMT R200, RZ, 0x7610, R200 ;  /* 0x00007610ffc87816 */ /* 0x000fe200000000c8 */
[----:B------:R-:W4:Y:S04]  /*1b840*/  LDL R29, [R1+0x120c] ;  /* 0x00120c00011d7983 */ /* 0x000f280000100800 */
[----:B------:R2:W4:Y:S04]  /*1b850*/  @!P0 LDG.E.U16 R203, desc[UR6][R10.64] ;  /* 0x000000060acb8981 */ /* 0x000528000c1e1500 */
[----:B------:R-:W4:Y:S01]  /*1b860*/  LDL R26, [R1+0x1210] ;  /* 0x00121000011a7983 */ /* 0x000f220000100800 */
        /* <DEDUP_REMOVED lines=315> */
[----:B------:R-:W-:Y:S02]  /*1cc20*/  @!P0 IMAD.MOV.U32 R11, RZ, RZ, R29 ;  /* 0x000000ffff0b8224 */ /* 0x000fe400078e001d */
[----:B------:R-:W4:Y:S04]  /*1cc30*/  LDL.LU R29, [R1+0x7b4] ;  /* 0x0007b400011d7983 */ /* 0x000f280000300800 */
[----:B------:R2:W4:Y:S04]  /*1cc40*/  @!P0 LDG.E.U16 R153, desc[UR6][R10.64] ;  /* 0x000000060a998981 */ /* 0x000528000c1e1500 */
[----:B------:R-:W4:Y:S01]  /*1cc50*/  LDL.LU R26, [R1+0x798] ;  /* 0x00079800011a7983 */ /* 0x000f220000300800 */
[----:B--2---:R-:W-:-:S02]  /*1cc60*/  @!P0 IMAD.MOV.U32 R10, RZ, RZ, R34 ;  /* 0x000000ffff0a8224 */ /* 0x004fc400078e0022 */
[----:B------:R-:W-:Y:S02]  /*1cc70*/  @!P0 IMAD.MOV.U32 R11, RZ, RZ, R37 ;  /* 0x000000ffff0b8224 */ /* 0x000fe400078e0025 */
[----:B------:R-:W2:Y:S04]  /*1cc80*/  LDL.LU R37, [R1+0x794] ;  /* 0x0007940001257983 */ /* 0x000ea80000300800 */
[----:B------:R3:W2:Y:S04]  /*1cc90*/  @!P0 LDG.E.U16 R152, desc[UR6][R10.64] ;  /* 0x000000060a988981 */ /* 0x0006a8000c1e1500 */
[----:B------:R-:W2:Y:S01]  /*1cca0*/  LDL.LU R34, [R1+0x778] ;  /* 0x0007780001227983 */ /* 0x000ea20000300800 */
[----:B---3--:R-:W-:-:S02]  /*1ccb0*/  @!P0 IMAD.MOV.U32 R10, RZ, RZ, R42 ;  /* 0x000000ffff0a8224 */ /* 0x008fc400078e002a */
[----:B------:R-:W-:Y:S02]  /*1ccc0*/  @!P0 IMAD.MOV.U32 R11, RZ, RZ, R45 ;  /* 0x000000ffff0b8224 */ /* 0x000fe400078e002d */
[----:B------:R-:W3:Y:S04]  /*1ccd0*/  LDL.LU R45, [R1+0x774] ;  /* 0x00077400012d7983 */ /* 0x000ee80000300800 */
[----:B------:R-:W3:Y:S04]  /*1cce0*/  LDL.LU R42, [R1+0x758] ;  /* 0x00075800012a7983 */ /* 0x000ee80000300800 */
[----:B------:R0:W3:Y:S04]  /*1ccf0*/  @!P0 LDG.E.U16 R23, desc[UR6][R10.64] ;  /* 0x000000060a178981 */ /* 0x0000e8000c1e1500 */
[----:B------:R-:W0:Y:S04]  /*1cd00*/  LDL R10, [R1+0x7f4] ;  /* 0x0007f400010a7983 */ /* 0x000e280000100800 */
[----:B------:R-:W0:Y:S01]  /*1cd10*/  LDL R11, [R1+0x7f8] ;  /* 0x0007f800010b7983 */ /* 0x000e220000100800 */
[----:B------:R-:W-:-:S02]  /*1cd20*/  PRMT R22, RZ, 0x7610, R22 ;  /* 0x00007610ff167816 */ /* 0x000fc40000000016 */
[----:B0-----:R-:W-:-:S04]  /*1cd30*/  @!P0 LOP3.LUT R11, R11, R10, RZ, 0x3c, !PT ;  /* 0x0000000a0b0b8212 */ /* 0x001fc800078e3cff */
[----:B------:R-:W-:-:S04]  /*1cd40*/  @!P0 LOP3.LUT R10, R11, R10, RZ, 0x3c, !PT ;  /* 0x0000000a0b0a8212 */ /* 0x000fc800078e3cff */
[----:B------:R-:W-:-:S05]  /*1cd50*/  @!P0 LOP3.LUT R11, R11, R10, RZ, 0x3c, !PT ;  /* 0x0000000a0b0b8212 */ /* 0x000fca00078e3cff */
[----:B------:R0:W3:Y:S04]  /*1cd60*/  @!P0 LDG.E.U16 R22, desc[UR6][R10.64] ;  /* 0x000000060a168981 */ /* 0x0000e8000c1e1500 */
[----:B------:R-:W0:Y:S04]  /*1cd70*/  LDL R10, [R1+0x7d4] ;  /* 0x0007d400010a7983 */ /* 0x000e280000100800 */
[----:B------:R-:W0:Y:S01]  /*1cd80*/  LDL R11, [R1+0x7d8] ;  /* 0x0007d800010b7983 */ /* 0x000e220000100800 */
[----:B------:R-:W-:Y:S02]  /*1cd90*/  PRMT R21, RZ, 0x7610, R21 ;  /* 0x00007610ff157816 */ /* 0x000fe40000000015 */
[----:B0-----:R-:W-:-:S04]  /*1cda0*/  @!P0 LOP3.LUT R11, R11, R10, RZ, 0x3c, !PT ;  /* 0x0000000a0b0b8212 */ /* 0x001fc800078e3cff */
[----:B------:R-:W-:-:S04]  /*1cdb0*/  @!P0 LOP3.LUT R10, R11, R10, RZ, 0x3c, !PT ;  /* 0x0000000a0b0a8212 */ /* 0x000fc800078e3cff */
[----:B------:R-:W-:-:S05]  /*1cdc0*/  @!P0 LOP3.LUT R11, R11, R10, RZ, 0x3c, !PT ;  /* 0x0000000a0b0b8212 */ /* 0x000fca00078e3cff */
[----:B------:R0:W3:Y:S04]  /*1cdd0*/  @!P0 LDG.E.U16 R21, desc[UR6][R10.64] ;  /* 0x000000060a158981 */ /* 0x0000e8000c1e1500 */
[----:B------:R-:W0:Y:S01]  /*1cde0*/  LDL R11, [R1+0x7b8] ;  /* 0x0007b800010b7983 */ /* 0x000e220000100800 */
[----:B------:R-:W-:Y:S02]  /*1cdf0*/  PRMT R20, RZ, 0x7610, R20 ;  /* 0x00007610ff147816 */ /* 0x000fe40000000014 */
[----:B------:R-:W-:Y:S02]  /*1ce00*/  PRMT R19, RZ, 0x7610, R19 ;  /* 0x00007610ff137816 */ /* 0x000fe40000000013 */
[----:B------:R-:W-:Y:S01]  /*1ce10*/  PRMT R18, RZ, 0x7610, R18 ;  /* 0x00007610ff127816 */ /* 0x000fe20000000012 */
[----:B0-----:R-:W-:-:S02]  /*1ce20*/  @!P0 IMAD.MOV.U32 R10, RZ, RZ, R11 ;  /* 0x000000ffff0a8224 */ /* 0x001fc400078e000b */
[----:B----4-:R-:W-:-:S05]  /*1ce30*/  @!P0 IMAD.MOV.U32 R11, RZ, RZ, R29 ;  /* 0x000000ffff0b8224 */ /* 0x010fca00078e001d */
[----:B------:R0:W4:Y:S02]  /*1ce40*/  @!P0 LDG.E.U16 R20, desc[UR6][R10.64] ;  /* 0x000000060a148981 */ /* 0x000124000c1e1500 */
[----:B0-----:R-:W-:Y:S02]  /*1ce50*/  @!P0 IMAD.MOV.U32 R10, RZ, RZ, R26 ;  /* 0x000000ffff0a8224 */ /* 0x001fe400078e001a */
[----:B--2---:R-:W-:-:S05]  /*1ce60*/  @!P0 IMAD.MOV.U32 R11, RZ, RZ, R37 ;  /* 0x000000ffff0b8224 */ /* 0x004fca00078e0025 */
[----:B------:R0:W2:Y:S02]  /*1ce70*/  @!P0 LDG.E.U16 R19, desc[UR6][R10.64] ;  /* 0x000000060a138981 */ /* 0x0000a4000c1e1500 */
[----:B0-----:R-:W-:Y:S02]  /*1ce80*/  @!P0 IMAD.MOV.U32 R10, RZ, RZ, R34 ;  /* 0x000000ffff0a8224 */ /* 0x001fe400078e0022 */
[----:B---3--:R-:W-:-:S05]  /*1ce90*/  @!P0 IMAD.MOV.U32 R11, RZ, RZ, R45 ;  /* 0x000000ffff0b8224 */ /* 0x008fca00078e002d */
[----:B------:R0:W3:Y:S04]  /*1cea0*/  @!P0 LDG.E.U16 R18, desc[UR6][R10.64] ;  /* 0x000000060a128981 */ /* 0x0000e8000c1e1500 */
[----:B------:R-:W4:Y:S01]  /*1ceb0*/  LDL R11, [R1+0x754] ;  /* 0x00075400010b7983 */ /* 0x000f220000100800 */
[----:B------:R-:W-:Y:S01]  /*1cec0*/  PRMT R17, RZ, 0x7610, R17 ;  /* 0x00007610ff117816 */ /* 0x000fe20000000011 */
[----:B0-----:R-:W-:-:S05]  /*1ced0*/  @!P0 IMAD.MOV.U32 R10, RZ, RZ, R42 ;  /* 0x000000ffff0a8224 */ /* 0x001fca00078e002a */
[----:B----4-:R0:W4:Y:S04]  /*1cee0*/  @!P0 LDG.E.U16 R17, desc[UR6][R10.64] ;  /* 0x000000060a118981 */ /* 0x010128000c1e1500 */
[----:B------:R-:W0:Y:S04]  /*1cef0*/  LDL R10, [R1+0xb18] ;  /* 0x000b1800010a7983 */ /* 0x000e280000100800 */
[----:B------:R-:W0:Y:S04]  /*1cf00*/  LDL R11, [R1+0xf2c] ;  /* 0x000f2c00010b7983 */ /* 0x000e280000100800 */
[----:B------:R1:W-:Y:S02]  /*1cf10*/  STS.U16 [R3+UR4+0x20000], R16 ;  /* 0x0200001003007988 */ /* 0x0003e40008000404 */
[----:B-1----:R-:W-:-:S02]  /*1cf20*/  PRMT R16, RZ, 0x7610, R16 ;  /* 0x00007610ff107816 */ /* 0x002fc40000000010 */
[----:B0-----:R-:W-:-:S04]  /*1cf30*/  @!P0 LOP3.LUT R11, R11, R10, RZ, 0x3c, !PT ;  /* 0x0000000a0b0b8212 */ /* 0x001fc800078e3cff */
[----:B------:R-:W-:-:S04]  /*1cf40*/  @!P0 LOP3.LUT R10, R11, R10, RZ, 0x3c, !PT ;  /* 0x0000000a0b0a8212 */ /* 0x000fc800078e3cff */
[----:B------:R-:W-:-:S05]  /*1cf50*/  @!P0 LOP3.LUT R11, R11, R10, RZ, 0x3c, !PT ;  /* 0x0000000a0b0b8212 */ /* 0x000fca00078e3cff */
[----:B------:R0:W4:Y:S04]  /*1cf60*/  @!P0 LDG.E.U16 R16, desc[UR6][R10.64] ;  /* 0x000000060a108981 */ /* 0x000128000c1e1500 */
        /* <DEDUP_REMOVED lines=41> */
[----:B------:R-:W0:Y:S01]  /*1d200*/  LDL R11, [R1+0x1288] ;  /* 0x00128800010b7983 */ /* 0x000e220000100800 */
[----:B------:R-:W-:-:S03]  /*1d210*/  PRMT R5, RZ, 0x7610, R5 ;  /* 0x00007610ff057816 */ /* 0x000fc60000000005 */
[----:B------:R1:W-:Y:S04]  /*1d220*/  STS.U16 [R3+UR4+0x21800], R97 ;  /* 0x0218006103007988 */ /* 0x0003e80008000404 */
[----:B------:R2:W-:Y:S04]  /*1d230*/  STS.U16 [R3+UR4+0x21c00], R98 ;  /* 0x021c006203007988 */ /* 0x0005e80008000404 */
[----:B------:R3:W-:Y:S04]  /*1d240*/  STS.U16 [R3+UR4+0x22000], R99 ;  /* 0x0220006303007988 */ /* 0x0007e80008000404 */
[----:B-1----:R-:W4:Y:S04]  /*1d250*/  LDL.LU R97, [R1+0x16d8] ;  /* 0x0016d80001617983 */ /* 0x002f280000300800 */
[----:B--2---:R-:W2:Y:S04]  /*1d260*/  LDL.LU R98, [R1+0x16d4] ;  /* 0x0016d40001627983 */ /* 0x004ea80000300800 */
[----:B---3--:R-:W3:Y:S04]  /*1d270*/  LDL.LU R99, [R1+0x16d0] ;  /* 0x0016d00001637983 */ /* 0x008ee80000300800 */
[----:B------:R1:W-:Y:S04]  /*1d280*/  STS.U16 [R3+UR4+0x22400], R100 ;  /* 0x0224006403007988 */ /* 0x0003e80008000404 */
[----:B------:R1:W-:Y:S04]  /*1d290*/  STS.U16 [R3+UR4+0x22800], R101 ;  /* 0x0228006503007988 */ /* 0x0003e80008000404 */
[----:B------:R-:W-:Y:S04]  /*1d2a0*/  STS.U16 [R3+UR4+0x22c00], R248 ;  /* 0x022c00f803007988 */ /* 0x000fe80008000404 */
[----:B-1----:R-:W4:Y:S04]  /*1d2b0*/  LDL.LU R100, [R1+0x16cc] ;  /* 0x0016cc0001647983 */ /* 0x002f280000300800 */
[----:B------:R-:W2:Y:S04]  /*1d2c0*/  LDL.LU R101, [R1+0x16c8] ;  /* 0x0016c80001657983 */ /* 0x000ea80000300800 */
[----:B------:R-:W-:Y:S04]  /*1d2d0*/  STS.U16 [R3+UR4+0x23000], R240 ;  /* 0x023000f003007988 */ /* 0x000fe80008000404 */
[----:B------:R-:W-:Y:S04]  /*1d2e0*/  STS.U16 [R3+UR4+0x23400], R232 ;  /* 0x023400e803007988 */ /* 0x000fe80008000404 */
[----:B------:R-:W-:Y:S04]  /*1d2f0*/  STS.U16 [R3+UR4+0x23800], R224 ;  /* 0x023800e003007988 */ /* 0x000fe80008000404 */
[----:B------:R-:W-:Y:S04]  /*1d300*/  STS.U16 [R3+UR4+0x23c00], R216 ;  /* 0x023c00d803007988 */ /* 0x000fe80008000404 */
[----:B------:R1:W-:Y:S01]  /*1d310*/  STL [R1+0x1368], R3 ;  /* 0x0013680301007387 */ /* 0x0003e20000100800 */
[----:B0-----:R-:W-:-:S04]  /*1d320*/  @!P0 LOP3.LUT R11, R11, R10, RZ, 0x3c, !PT ;  /* 0x0000000a0b0b8212 */ /* 0x001fc800078e3cff */
[----:B------:R-:W-:-:S04]  /*1d330*/  @!P0 LOP3.LUT R10, R11, R10, RZ, 0x3c, !PT ;  /* 0x0000000a0b0a8212 */ /* 0x000fc800078e3cff */
[----:B------:R-:W-:-:S05]  /*1d340*/  @!P0 LOP3.LUT R11, R11, R10, RZ, 0x3c, !PT ;  /* 0x0000000a0b0b8212 */ /* 0x000fca00078e3cff */
[----:B------:R0:W3:Y:S02]  /*1d350*/  @!P0 LDG.E.U16 R5, desc[UR6][R10.64] ;  /* 0x000000060a058981 */ /* 0x0000e4000c1e1500 */
[----:B0-----:R-:W-:Y:S02]  /*1d360*/  LOP3.LUT R11, R3, 0x10, RZ, 0x3c, !PT ;  /* 0x00000010030b7812 */ /* 0x001fe400078e3cff */
[----:B-1----:R-:W0:Y:S03]  /*1d370*/  S2R R3, SR_TID.X ;  /* 0x0000000000037919 */ /* 0x002e260000002100 */
[----:B------:R1:W-:Y:S04]  /*1d380*/  STS.U16 [R11+UR4+0x20080], R102 ;  /* 0x020080660b007988 */ /* 0x0003e80008000404 */
[----:B------:R4:W-:Y:S04]  /*1d390*/  STS.U16 [R11+UR4+0x20480], R104 ;  /* 0x020480680b007988 */ /* 0x0009e80008000404 */
[----:B------:R2:W-:Y:S04]  /*1d3a0*/  STS.U16 [R11+UR4+0x20880], R105 ;  /* 0x020880690b007988 */ /* 0x0005e80008000404 */
[----:B------:R2:W-:Y:S04]  /*1d3b0*/  STS.U16 [R11+UR4+0x20c80], R106 ;  /* 0x020c806a0b007988 */ /* 0x0005e80008000404 */
[----:B------:R2:W-:Y:S04]  /*1d3c0*/  STS.U16 [R11+UR4+0x21080], R107 ;  /* 0x0210806b0b007988 */ /* 0x0005e80008000404 */
[----:B------:R2:W-:Y:S04]  /*1d3d0*/  STS.U16 [R11+UR4+0x21480], R108 ;  /* 0x0214806c0b007988 */ /* 0x0005e80008000404 */
[----:B------:R2:W-:Y:S04]  /*1d3e0*/  STS.U16 [R11+UR4+0x21880], R109 ;  /* 0x0218806d0b007988 */ /* 0x0005e80008000404 */
[----:B------:R-:W-:Y:S04]  /*1d3f0*/  STS.U16 [R11+UR4+0x21c80], R110 ;  /* 0x021c806e0b007988 */ /* 0x000fe80008000404 */
[----:B-1----:R-:W3:Y:S04]  /*1d400*/  LDL.LU R102, [R1+0x16c4] ;  /* 0x0016c40001667983 */ /* 0x002ee80000300800 */
[----:B------:R-:W-:Y:S04]  /*1d410*/  STS.U16 [R11+UR4+0x22080], R111 ;  /* 0x0220806f0b007988 */ /* 0x000fe80008000404 */
[----:B----4-:R-:W4:Y:S04]  /*1d420*/  LDL.LU R104, [R1+0x16c0] ;  /* 0x0016c00001687983 */ /* 0x010f280000300800 */
[----:B------:R-:W-:Y:S01]  /*1d430*/  STS.U16 [R11+UR4+0x22480], R112 ;  /* 0x022480700b007988 */ /* 0x000fe20008000404 */
[----:B0-----:R-:W-:-:S03]  /*1d440*/  IMAD.SHL.U32 R10, R3, 0x100, RZ ;  /* 0x00000100030a7824 */ /* 0x001fc600078e00ff */
[----:B--2---:R-:W2:Y:S04]  /*1d450*/  LDL.LU R105, [R1+0x16bc] ;  /* 0x0016bc0001697983 */ /* 0x004ea80000300800 */
[----:B------:R-:W-:Y:S04]  /*1d460*/  STS.U16 [R11+UR4+0x22880], R113 ;  /* 0x022880710b007988 */ /* 0x000fe80008000404 */
[----:B------:R-:W4:Y:S04]  /*1d470*/  LDL.LU R106, [R1+0x16b8] ;  /* 0x0016b800016a7983 */ /* 0x000f280000300800 */
[----:B------:R-:W-:Y:S04]  /*1d480*/  STS.U16 [R11+UR4+0x22c80], R247 ;  /* 0x022c80f70b007988 */ /* 0x000fe80008000404 */
[----:B------:R-:W2:Y:S04]  /*1d490*/  LDL.LU R107, [R1+0x16b4] ;  /* 0x0016b400016b7983 */ /* 0x000ea80000300800 */
[----:B------:R0:W-:Y:S04]  /*1d4a0*/  STS.U16 [R11+UR4+0x23080], R239 ;  /* 0x023080ef0b007988 */ /* 0x0001e80008000404 */
[----:B------:R-:W4:Y:S04]  /*1d4b0*/  LDL.LU R108, [R1+0x16b0] ;  /* 0x0016b000016c7983 */ /* 0x000f280000300800 */
[----:B------:R-:W2:Y:S01]  /*1d4c0*/  LDL.LU R109, [R1+0x16ac] ;  /* 0x0016ac00016d7983 */ /* 0x000ea20000300800 */
[----:B0-----:R-:W-:-:S03]  /*1d4d0*/  IMAD.SHL.U32 R11, R3, 0x2, RZ ;  /* 0x00000002030b7824 */ /* 0x001fc600078e00ff */
[----:B------:R-:W4:Y:S04]  /*1d4e0*/  LDL.LU R110, [R1+0x16a8] ;  /* 0x0016a800016e7983 */ /* 0x000f280000300800 */
[----:B------:R-:W2:Y:S01]  /*1d4f0*/  LDL.LU R111, [R1+0x16a4] ;  /* 0x0016a400016f7983 */ /* 0x000ea20000300800 */
[----:B------:R-:W-:-:S03]  /*1d500*/  LOP3.LUT R10, R10, 0xc07e, R11, 0xc8, !PT ;  /* 0x0000c07e0a0a7812 */ /* 0x000fc600078ec80b */
[----:B------:R-:W4:Y:S04]  /*1d510*/  LDL.LU R112, [R1+0x16a0] ;  /* 0x0016a00001707983 */ /* 0x000f280000300800 */
[----:B------:R-:W2:Y:S04]  /*1d520*/  LDL.LU R113, [R1+0x169c] ;  /* 0x00169c0001717983 */ /* 0x000ea80000300800 */
[----:B------:R-:W3:Y:S01]  /*1d530*/  LDL R11, [R1+0x135c] ;  /* 0x00135c00010b7983 */ /* 0x000ee20000100800 */
[----:B------:R-:W-:-:S03]  /*1d540*/  LOP3.LUT R10, R10, 0x20, RZ, 0x3c, !PT ;  /* 0x000000200a0a7812 */ /* 0x000fc600078e3cff */
[----:B---3--:R-:W-:Y:S04]  /*1d550*/  STS.U16 [R11+UR4+0x23480], R231 ;  /* 0x023480e70b007988 */ /* 0x008fe80008000404 */
[----:B------:R-:W-:Y:S04]  /*1d560*/  STS.U16 [R11+UR4+0x23880], R223 ;  /* 0x023880df0b007988 */ /* 0x000fe80008000404 */
[----:B------:R-:W-:Y:S04]  /*1d570*/  STS.U16 [R11+UR4+0x23c80], R215 ;  /* 0x023c80d70b007988 */ /* 0x000fe80008000404 */
[----:B------:R0:W-:Y:S04]  /*1d580*/  STS.U16 [R10+UR4+0x20100], R114 ;  /* 0x020100720a007988 */ /* 0x0001e80008000404 */
[----:B------:R-:W-:Y:S04]  /*1d590*/  STS.U16 [R10+UR4+0x20500], R115 ;  /* 0x020500730a007988 */ /* 0x000fe80008000404 */
        /* <DEDUP_REMOVED lines=8> */
[----:B------:R1:W-:Y:S04]  /*1d620*/  STS.U16 [R10+UR4+0x22900], R140 ;  /* 0x0229008c0a007988 */ /* 0x0003e80008000404 */
[----:B0-----:R-:W3:Y:S01]  /*1d630*/  LDL.LU R114, [R1+0x1698] ;  /* 0x0016980001727983 */ /* 0x001ee20000300800 */
[----:B-1----:R-:W-:-:S03]  /*1d640*/  IMAD.SHL.U32 R140, R3, 0x2, RZ ;  /* 0x00000002038c7824 */ /* 0x002fc600078e00ff */
[----:B------:R-:W-:Y:S01]  /*1d650*/  STS.U16 [R10+UR4+0x22d00], R246 ;  /* 0x022d00f60a007988 */ /* 0x000fe20008000404 */
[----:B------:R-:W-:-:S03]  /*1d660*/  IMAD.SHL.U32 R3, R3, 0x100, RZ ;  /* 0x0000010003037824 */ /* 0x000fc600078e00ff */
[----:B------:R-:W4:Y:S02]  /*1d670*/  LDL.LU R115, [R1+0x1694] ;  /* 0x0016940001737983 */ /* 0x000f240000300800 */
[----:B------:R-:W-:Y:S02]  /*1d680*/  LOP3.LUT R3, R3, 0xc07e, R140, 0xc8, !PT ;  /* 0x0000c07e03037812 */ /* 0x000fe400078ec88c */
[----:B------:R-:W-:Y:S02]  /*1d690*/  STS.U16 [R10+UR4+0x23100], R238 ;  /* 0x023100ee0a007988 */ /* 0x000fe40008000404 */
[----:B------:R-:W-:Y:S02]  /*1d6a0*/  LOP3.LUT R3, R3, 0x30, RZ, 0x3c, !PT ;  /* 0x0000003003037812 */ /* 0x000fe400078e3cff */
[----:B------:R-:W-:Y:S04]  /*1d6b0*/  STS.U16 [R10+UR4+0x23500], R230 ;  /* 0x023500e60a007988 */ /* 0x000fe80008000404 */
[----:B------:R-:W-:Y:S04]  /*1d6c0*/  STS.U16 [R10+UR4+0x23900], R222 ;  /* 0x023900de0a007988 */ /* 0x000fe80008000404 */
[----:B------:R-:W-:Y:S04]  /*1d6d0*/  STS.U16 [R10+UR4+0x23d00], R214 ;  /* 0x023d00d60a007988 */ /* 0x000fe80008000404 */
[----:B------:R-:W-:Y:S04]  /*1d6e0*/  STS.U16 [R3+UR4+0x20180], R6 ;  /* 0x0201800603007988 */ /* 0x000fe80008000404 */
[----:B------:R0:W-:Y:S04]  /*1d6f0*/  STS.U16 [R3+UR4+0x20580], R150 ;  /* 0x0205809603007988 */ /* 0x0001e80008000404 */
[----:B------:R-:W2:Y:S01]  /*1d700*/  LDL.LU R116, [R1+0x1690] ;  /* 0x0016900001747983 */ /* 0x000ea20000300800 */
[----:B------:R-:W-:Y:S01]  /*1d710*/  PRMT R102, RZ, 0x7610, R102 ;  /* 0x00007610ff667816 */ /* 0x000fe20000000066 */
[----:B------:R-:W-:Y:S01]  /*1d720*/  USHF.L.U32 UR8, UR41, 0x8, URZ ;  /* 0x0000000829087899 */ /* 0x000fe2000800063f */
[----:B------:R-:W-:Y:S01]  /*1d730*/  PRMT R76, RZ, 0x7610, R76 ;  /* 0x00007610ff4c7816 */ /* 0x000fe2000000004c */
[----:B------:R-:W-:Y:S01]  /*1d740*/  UMOV UR57, 0x40000040 ;  /* 0x4000004000397882 */ /* 0x000fe20000000000 */
[----:B------:R-:W-:Y:S01]  /*1d750*/  PRMT R101, RZ, 0x7610, R101 ;  /* 0x00007610ff657816 */ /* 0x000fe20000000065 */
[----:B0-----:R-:W0:Y:S01]  /*1d760*/  S2R R150, SR_TID.X ;  /* 0x0000000000967919 */ /* 0x001e220000002100 */
[----:B------:R-:W-:Y:S01]  /*1d770*/  PRMT R75, RZ, 0x7610, R75 ;  /* 0x00007610ff4b7816 */ /* 0x000fe2000000004b */
[----:B------:R-:W-:Y:S01]  /*1d780*/  UIADD3.64 UR46, UR10, 0xffe, URZ ;  /* 0x00000ffe0a2e7897 */ /* 0x000fe2000fffe03f */
[----:B------:R-:W-:Y:S01]  /*1d790*/  PRMT R100, RZ, 0x7610, R100 ;  /* 0x00007610ff647816 */ /* 0x000fe20000000064 */
[----:B------:R-:W-:Y:S01]  /*1d7a0*/  STS.U16 [R3+UR4+0x20980], R149 ;  /* 0x0209809503007988 */ /* 0x000fe20008000404 */
        /* <DEDUP_REMOVED lines=9> */
[----:B------:R-:W1:Y:S02]  /*1d840*/  LDC R6, c[0x0][0x238] ;  /* 0x00008e00ff067b82 */ /* 0x000e640000000800 */
[----:B------:R-:W-:Y:S04]  /*1d850*/  STS.U16 [R3+UR4+0x21580], R146 ;  /* 0x0215809203007988 */ /* 0x000fe80008000404 */
[----:B------:R-:W-:Y:S04]  /*1d860*/  STS.U16 [R3+UR4+0x21980], R145 ;  /* 0x0219809103007988 */ /* 0x000fe80008000404 */
[----:B------:R-:W-:Y:S04]  /*1d870*/  STS.U16 [R3+UR4+0x21d80], R144 ;  /* 0x021d809003007988 */ /* 0x000fe80008000404 */
[----:B------:R-:W3:Y:S01]  /*1d880*/  LDL.LU R117, [R1+0x168c] ;  /* 0x00168c0001757983 */ /* 0x000ee20000300800 */
[----:B0-----:R-:W-:-:S02]  /*1d890*/  IMAD.SHL.U32 R11, R150, 0x2, RZ ;  /* 0x00000002960b7824 */ /* 0x001fc400078e00ff */
[----:B------:R-:W-:Y:S01]  /*1d8a0*/  IMAD.SHL.U32 R10, R150, 0x100, RZ ;  /* 0x00000100960a7824 */ /* 0x000fe200078e00ff */
[----:B------:R-:W-:Y:S04]  /*1d8b0*/  STS.U16 [R3+UR4+0x22180], R143 ;  /* 0x0221808f03007988 */ /* 0x000fe80008000404 */
[----:B------:R-:W-:Y:S01]  /*1d8c0*/  LOP3.LUT R10, R10, 0xc07e, R11, 0xc8, !PT ;  /* 0x0000c07e0a0a7812 */ /* 0x000fe200078ec80b */
[----:B------:R-:W-:Y:S03]  /*1d8d0*/  STS.U16 [R3+UR4+0x22580], R142 ;  /* 0x0225808e03007988 */ /* 0x000fe60008000404 */
[----:B------:R-:W-:Y:S01]  /*1d8e0*/  LOP3.LUT R10, R10, 0x40, RZ, 0x3c, !PT ;  /* 0x000000400a0a7812 */ /* 0x000fe200078e3cff */
[----:B------:R-:W-:Y:S04]  /*1d8f0*/  STS.U16 [R3+UR4+0x22980], R141 ;  /* 0x0229808d03007988 */ /* 0x000fe80008000404 */
[----:B------:R-:W-:Y:S04]  /*1d900*/  STS.U16 [R3+UR4+0x22d80], R245 ;  /* 0x022d80f503007988 */ /* 0x000fe80008000404 */
[----:B------:R-:W-:Y:S04]  /*1d910*/  STS.U16 [R3+UR4+0x23180], R237 ;  /* 0x023180ed03007988 */ /* 0x000fe80008000404 */
        /* <DEDUP_REMOVED lines=9> */
[----:B------:R-:W-:Y:S01]  /*1d9b0*/  STS.U16 [R10+UR4+0x21a00], R133 ;  /* 0x021a00850a007988 */ /* 0x000fe20008000404 */
[----:B0-----:R-:W-:-:S03]  /*1d9c0*/  IMAD.SHL.U32 R3, R150, 0x100, RZ ;  /* 0x0000010096037824 */ /* 0x001fc600078e00ff */
[----:B------:R-:W-:Y:S04]  /*1d9d0*/  STS.U16 [R10+UR4+0x21e00], R132 ;  /* 0x021e00840a007988 */ /* 0x000fe80008000404 */
[----:B------:R-:W-:Y:S04]  /*1d9e0*/  STS.U16 [R10+UR4+0x22200], R131 ;  /* 0x022200830a007988 */ /* 0x000fe80008000404 */
[----:B------:R0:W-:Y:S04]  /*1d9f0*/  STS.U16 [R10+UR4+0x22600], R50 ;  /* 0x022600320a007988 */ /* 0x0001e80008000404 */
[----:B------:R-:W4:Y:S01]  /*1da00*/  LDL.LU R118, [R1+0x1688] ;  /* 0x0016880001767983 */ /* 0x000f220000300800 */
[----:B0-----:R-:W-:-:S03]  /*1da10*/  IMAD.SHL.U32 R50, R150, 0x2, RZ ;  /* 0x0000000296327824 */ /* 0x001fc600078e00ff */
[----:B------:R-:W-:Y:S02]  /*1da20*/  STS.U16 [R10+UR4+0x22a00], R252 ;  /* 0x022a00fc0a007988 */ /* 0x000fe40008000404 */
[----:B------:R-:W-:Y:S02]  /*1da30*/  LOP3.LUT R3, R3, 0xc07e, R50, 0xc8, !PT ;  /* 0x0000c07e03037812 */ /* 0x000fe400078ec832 */
[----:B------:R-:W-:Y:S02]  /*1da40*/  STS.U16 [R10+UR4+0x22e00], R244 ;  /* 0x022e00f40a007988 */ /* 0x000fe40008000404 */
[----:B------:R-:W-:Y:S02]  /*1da50*/  LOP3.LUT R3, R3, 0x50, RZ, 0x3c, !PT ;  /* 0x0000005003037812 */ /* 0x000fe400078e3cff */
[----:B------:R-:W-:Y:S04]  /*1da60*/  STS.U16 [R10+UR4+0x23200], R236 ;  /* 0x023200ec0a007988 */ /* 0x000fe80008000404 */
[----:B------:R-:W-:Y:S04]  /*1da70*/  STS.U16 [R10+UR4+0x23600], R228 ;  /* 0x023600e40a007988 */ /* 0x000fe80008000404 */
[----:B------:R-:W-:Y:S04]  /*1da80*/  STS.U16 [R10+UR4+0x23a00], R220 ;  /* 0x023a00dc0a007988 */ /* 0x000fe80008000404 */
[----:B------:R0:W-:Y:S04]  /*1da90*/  STS.U16 [R10+UR4+0x23e00], R212 ;  /* 0x023e00d40a007988 */ /* 0x0001e80008000404 */
[----:B------:R-:W-:Y:S04]  /*1daa0*/  STS.U16 [R3+UR4+0x20280], R130 ;  /* 0x0202808203007988 */ /* 0x000fe80008000404 */
[----:B------:R-:W-:Y:S01]  /*1dab0*/  STS.U16 [R3+UR4+0x20680], R129 ;  /* 0x0206808103007988 */ /* 0x000fe20008000404 */
[----:B0-----:R-:W-:-:S03]  /*1dac0*/  IMAD.SHL.U32 R10, R150, 0x100, RZ ;  /* 0x00000100960a7824 */ /* 0x001fc600078e00ff */
[----:B------:R-:W-:Y:S04]  /*1dad0*/  STS.U16 [R3+UR4+0x20a80], R128 ;  /* 0x020a808003007988 */ /* 0x000fe80008000404 */
[----:B------:R-:W-:Y:S01]  /*1dae0*/  STS.U16 [R3+UR4+0x20e80], R127 ;  /* 0x020e807f03007988 */ /* 0x000fe20008000404 */
[----:B------:R-:W-:-:S03]  /*1daf0*/  LOP3.LUT R10, R10, 0xc07e, R11, 0xc8, !PT ;  /* 0x0000c07e0a0a7812 */ /* 0x000fc600078ec80b */
[----:B------:R-:W-:Y:S04]  /*1db00*/  STS.U16 [R3+UR4+0x21280], R126 ;  /* 0x0212807e03007988 */ /* 0x000fe80008000404 */
[----:B------:R-:W-:Y:S04]  /*1db10*/  STS.U16 [R3+UR4+0x21680], R125 ;  /* 0x0216807d03007988 */ /* 0x000fe80008000404 */
[----:B------:R-:W-:Y:S04]  /*1db20*/  STS.U16 [R3+UR4+0x21a80], R124 ;  /* 0x021a807c03007988 */ /* 0x000fe80008000404 */
[----:B------:R-:W-:Y:S01]  /*1db30*/  STS.U16 [R3+UR4+0x21e80], R123 ;  /* 0x021e807b03007988 */ /* 0x000fe20008000404 */
[----:B------:R-:W-:-:S03]  /*1db40*/  LOP3.LUT R10, R10, 0x60, RZ, 0x3c, !PT ;  /* 0x000000600a0a7812 */ /* 0x000fc600078e3cff */
        /* <DEDUP_REMOVED lines=19> */
[----:B------:R-:W2:Y:S01]  /*1dc80*/  LDL.LU R119, [R1+0x1684] ;  /* 0x0016840001777983 */ /* 0x000ea20000300800 */
[----:B0-----:R-:W-:-:S03]  /*1dc90*/  IMAD.SHL.U32 R4, R150, 0x2, RZ ;  /* 0x0000000296047824 */ /* 0x001fc600078e00ff */
[----:B------:R-:W-:Y:S02]  /*1dca0*/  STS.U16 [R10+UR4+0x22b00], R250 ;  /* 0x022b00fa0a007988 */ /* 0x000fe40008000404 */
[----:B------:R-:W-:Y:S02]  /*1dcb0*/  LOP3.LUT R3, R3, 0xc07e, R4, 0xc8, !PT ;  /* 0x0000c07e03037812 */ /* 0x000fe400078ec804 */
[----:B------:R-:W-:Y:S02]  /*1dcc0*/  STS.U16 [R10+UR4+0x22f00], R242 ;  /* 0x022f00f20a007988 */ /* 0x000fe40008000404 */
[----:B------:R-:W-:Y:S02]  /*1dcd0*/  LOP3.LUT R3, R3, 0x70, RZ, 0x3c, !PT ;  /* 0x0000007003037812 */ /* 0x000fe400078e3cff */
[----:B------:R-:W-:Y:S04]  /*1dce0*/  STS.U16 [R10+UR4+0x23300], R234 ;  /* 0x023300ea0a007988 */ /* 0x000fe80008000404 */
[----:B------:R-:W-:Y:S04]  /*1dcf0*/  STS.U16 [R10+UR4+0x23700], R226 ;  /* 0x023700e20a007988 */ /* 0x000fe80008000404 */
[----:B------:R-:W3:Y:S04]  /*1dd00*/  LDL.LU R120, [R1+0x1680] ;  /* 0x0016800001787983 */ /* 0x000ee80000300800 */
[----:B------:R-:W-:Y:S04]  /*1dd10*/  STS.U16 [R10+UR4+0x23b00], R218 ;  /* 0x023b00da0a007988 */ /* 0x000fe80008000404 */
[----:B------:R-:W4:Y:S04]  /*1dd20*/  LDL.LU R121, [R1+0x167c] ;  /* 0x00167c0001797983 */ /* 0x000f280000300800 */
[----:B------:R0:W-:Y:S04]  /*1dd30*/  STS.U16 [R10+UR4+0x23f00], R210 ;  /* 0x023f00d20a007988 */ /* 0x0001e80008000404 */
[----:B------:R-:W2:Y:S04]  /*1dd40*/  LDL.LU R122, [R1+0x1678] ;  /* 0x00167800017a7983 */ /* 0x000ea80000300800 */
[----:B------:R-:W-:Y:S04]  /*1dd50*/  STS.U16 [R3+UR4+0x20380], R36 ;  /* 0x0203802403007988 */ /* 0x000fe80008000404 */
[----:B------:R-:W3:Y:S04]  /*1dd60*/  LDL.LU R0, [R1+0x1674] ;  /* 0x0016740001007983 */ /* 0x000ee80000300800 */
[----:B------:R-:W-:Y:S04]  /*1dd70*/  STS.U16 [R3+UR4+0x20780], R35 ;  /* 0x0207802303007988 */ /* 0x000fe80008000404 */
[----:B------:R1:W-:Y:S04]  /*1dd80*/  STS.U16 [R3+UR4+0x20b80], R33 ;  /* 0x020b802103007988 */ /* 0x0003e80008000404 */
[----:B------:R-:W-:Y:S04]  /*1dd90*/  STS.U16 [R3+UR4+0x20f80], R32 ;  /* 0x020f802003007988 */ /* 0x000fe80008000404 */
[----:B------:R-:W-:Y:S04]  /*1dda0*/  STS.U16 [R3+UR4+0x21380], R31 ;  /* 0x0213801f03007988 */ /* 0x000fe80008000404 */
[----:B------:R-:W-:Y:S04]  /*1ddb0*/  STS.U16 [R3+UR4+0x21780], R30 ;  /* 0x0217801e03007988 */ /* 0x000fe80008000404 */
[----:B------:R1:W-:Y:S04]  /*1ddc0*/  STS.U16 [R3+UR4+0x21b80], R28 ;  /* 0x021b801c03007988 */ /* 0x0003e80008000404 */
[----:B------:R-:W4:Y:S04]  /*1ddd0*/  LDL R11, [R1+0xf28] ;  /* 0x000f2800010b7983 */ /* 0x000f280000100800 */
[----:B0-----:R-:W4:Y:S04]  /*1dde0*/  LDL R10, [R1+0x1328] ;  /* 0x00132800010a7983 */ /* 0x001f280000100800 */
[----:B-1----:R-:W2:Y:S04]  /*1ddf0*/  LDL R33, [R1+0xf24] ;  /* 0x000f240001217983 */ /* 0x002ea80000100800 */
[----:B------:R-:W2:Y:S04]  /*1de00*/  LDL R28, [R1+0x1324] ;  /* 0x00132400011c7983 */ /* 0x000ea80000100800 */
[----:B------:R-:W-:Y:S04]  /*1de10*/  STS.U16 [R3+UR4+0x21f80], R27 ;  /* 0x021f801b03007988 */ /* 0x000fe80008000404 */
[----:B------:R0:W-:Y:S04]  /*1de20*/  STS.U16 [R3+UR4+0x22380], R25 ;  /* 0x0223801903007988 */ /* 0x0001e80008000404 */
[----:B------:R-:W2:Y:S04]  /*1de30*/  LDL R32, [R1+0xf18] ;  /* 0x000f180001207983 */ /* 0x000ea80000100800 */
[----:B------:R-:W2:Y:S04]  /*1de40*/  LDL R30, [R1+0xf14] ;  /* 0x000f1400011e7983 */ /* 0x000ea80000100800 */
[----:B0-----:R-:W2:Y:S04]  /*1de50*/  LDL R25, [R1+0x1318] ;  /* 0x0013180001197983 */ /* 0x001ea80000100800 */
[----:B------:R-:W2:Y:S04]  /*1de60*/  LDL R27, [R1+0x1314] ;  /* 0x00131400011b7983 */ /* 0x000ea80000100800 */
[----:B------:R-:W2:Y:S04]  /*1de70*/  LDL R38, [R1+0x12fc] ;  /* 0x0012fc0001267983 */ /* 0x000ea80000100800 */
[----:B------:R-:W2:Y:S04]  /*1de80*/  LDL R36, [R1+0x1300] ;  /* 0x0013000001247983 */ /* 0x000ea80000100800 */
[----:B------:R0:W-:Y:S04]  /*1de90*/  STS.U16 [R3+UR4+0x22780], R24 ;  /* 0x0227801803007988 */ /* 0x0001e80008000404 */
[----:B------:R-:W2:Y:S04]  /*1dea0*/  LDL R41, [R1+0x12f4] ;  /* 0x0012f40001297983 */ /* 0x000ea80000100800 */
[----:B------:R-:W2:Y:S04]  /*1deb0*/  LDL R40, [R1+0x12dc] ;  /* 0x0012dc0001287983 */ /* 0x000ea80000100800 */
[----:B0-----:R-:W2:Y:S04]  /*1dec0*/  LDL R24, [R1+0x12f8] ;  /* 0x0012f80001187983 */ /* 0x001ea80000100800 */
[----:B------:R-:W-:Y:S04]  /*1ded0*/  STS.U16 [R3+UR4+0x22b80], R249 ;  /* 0x022b80f903007988 */ /* 0x000fe80008000404 */
[----:B------:R-:W-:Y:S04]  /*1dee0*/  STS.U16 [R3+UR4+0x22f80], R241 ;  /* 0x022f80f103007988 */ /* 0x000fe80008000404 */
[----:B------:R-:W-:Y:S04]  /*1def0*/  STS.U16 [R3+UR4+0x23380], R233 ;  /* 0x023380e903007988 */ /* 0x000fe80008000404 */
[----:B------:R-:W-:Y:S04]  /*1df00*/  STS.U16 [R3+UR4+0x23780], R225 ;  /* 0x023780e103007988 */ /* 0x000fe80008000404 */
[----:B------:R-:W2:Y:S04]  /*1df10*/  LDL R39, [R1+0x12e0] ;  /* 0x0012e00001277983 */ /* 0x000ea80000100800 */
[----:B------:R-:W-:Y:S04]  /*1df20*/  STS.U16 [R3+UR4+0x23b80], R217 ;  /* 0x023b80d903007988 */ /* 0x000fe80008000404 */
[----:B------:R0:W-:Y:S04]  /*1df30*/  STS.U16 [R3+UR4+0x23f80], R209 ;  /* 0x023f80d103007988 */ /* 0x0001e80008000404 */
[----:B0-----:R-:W2:Y:S04]  /*1df40*/  LDL.LU R3, [R1+0x74c] ;  /* 0x00074c0001037983 */ /* 0x001ea80000300800 */
[----:B------:R-:W2:Y:S04]  /*1df50*/  LDL.LU R4, [R1+0x744] ;  /* 0x0007440001047983 */ /* 0x000ea80000300800 */
[----:B---3--:R-:W-:Y:S04]  /*1df60*/  STL [R1+0x136c], R0 ;  /* 0x00136c0001007387 */ /* 0x008fe80000100800 */
[----:B------:R-:W3:Y:S04]  /*1df70*/  LDL R35, [R1+0x12d4] ;  /* 0x0012d40001237983 */ /* 0x000ee80000100800 */
[----:B------:R-:W3:Y:S04]  /*1df80*/  LDL R31, [R1+0x12d8] ;  /* 0x0012d800011f7983 */ /* 0x000ee80000100800 */
[----:B----4-:R2:W4:Y:S01]  /*1df90*/  @!P0 LDG.E.U16 R102, desc[UR6][R10.64] ;  /* 0x000000060a668981 */ /* 0x010522000c1e1500 */
[----:B------:R-:W-:-:S03]  /*1dfa0*/  LOP3.LUT R103, R0, 0x20, RZ, 0x3c, !PT ;  /* 0x0000002000677812 */ /* 0x000fc600078e3cff */
[----:B------:R-:W-:Y:S04]  /*1dfb0*/  STS.U16 [R0+UR4], R208 ;  /* 0x000000d000007988 */ /* 0x000fe80008000404 */
[----:B------:R-:W-:Y:S01]  /*1dfc0*/  STS.U16 [R0+UR4+0x400], R207 ;  /* 0x000400cf00007988 */ /* 0x000fe20008000404 */
[----:B--2---:R-:W-:Y:S02]  /*1dfd0*/  @!P0 IMAD.MOV.U32 R10, RZ, RZ, R28 ;  /* 0x000000ffff0a8224 */ /* 0x004fe400078e001c */
[----:B------:R-:W-:Y:S01]  /*1dfe0*/  @!P0 IMAD.MOV.U32 R11, RZ, RZ, R33 ;  /* 0x000000ffff0b8224 */ /* 0x000fe200078e0021 */
[----:B------:R-:W2:Y:S04]  /*1dff0*/  LDL R28, [R1+0x12c0] ;  /* 0x0012c000011c7983 */ /* 0x000ea80000100800 */
[----:B------:R-:W4:Y:S04]  /*1e000*/  LDL R33, [R1+0x12bc] ;  /* 0x0012bc0001217983 */ /* 0x000f280000100800 */
[----:B------:R0:W4:Y:S04]  /*1e010*/  @!P0 LDG.E.U16 R76, desc[UR6][R10.64] ;  /* 0x000000060a4c8981 */ /* 0x000128000c1e1500 */
[----:B------:R-:W-:Y:S04]  /*1e020*/  STS.U16 [R0+UR4+0x800], R206 ;  /* 0x000800ce00007988 */ /* 0x000fe80008000404 */
[----:B------:R-:W-:Y:S01]  /*1e030*/  STS.U16 [R0+UR4+0xc00], R205 ;  /* 0x000c00cd00007988 */ /* 0x000fe20008000404 */
[----:B0-----:R-:W-:-:S02]  /*1e040*/  @!P0 IMAD.MOV.U32 R10, RZ, RZ, R25 ;  /* 0x000000ffff0a8224 */ /* 0x001fc400078e0019 */
[----:B------:R-:W-:Y:S01]  /*1e050*/  @!P0 IMAD.MOV.U32 R11, RZ, RZ, R32 ;  /* 0x000000ffff0b8224 */ /* 0x000fe200078e0020 */
[----:B------:R-:W4:Y:S04]  /*1e060*/  LDL R25, [R1+0x12b8] ;  /* 0x0012b80001197983 */ /* 0x000f280000100800 */
[----:B------:R-:W4:Y:S04]  /*1e070*/  LDL R32, [R1+0x12b4] ;  /* 0x0012b40001207983 */ /* 0x000f280000100800 */
[----:B------:R0:W4:Y:S04]  /*1e080*/  @!P0 LDG.E.U16 R101, desc[UR6][R10.64] ;  /* 0x000000060a658981 */ /* 0x000128000c1e1500 */
[----:B------:R-:W-:Y:S04]  /*1e090*/  STS.U16 [R0+UR4+0x1000], R204 ;  /* 0x001000cc00007988 */ /* 0x000fe80008000404 */
[----:B------:R-:W-:Y:S01]  /*1e0a0*/  STS.U16 [R0+UR4+0x1400], R203 ;  /* 0x001400cb00007988 */ /* 0x000fe20008000404 */
[----:B0-----:R-:W-:-:S03]  /*1e0b0*/  @!P0 IMAD.MOV.U32 R11, RZ, RZ, R30 ;  /* 0x000000ffff0b8224 */ /* 0x001fc600078e001e */
[----:B------:R-:W4:Y:S01]  /*1e0c0*/  LDL R30, [R1+0x129c] ;  /* 0x00129c00011e7983 */ /* 0x000f220000100800 */
[----:B------:R-:W-:-:S03]  /*1e0d0*/  @!P0 IMAD.MOV.U32 R10, RZ, RZ, R27 ;  /* 0x000000ffff0a8224 */ /* 0x000fc600078e001b */
        /* <DEDUP_REMOVED lines=12> */
[----:B------:R-:W-:Y:S01]  /*1e1a0*/  STS.U16 [R0+UR4+0x2800], R198 ;  /* 0x002800c600007988 */ /* 0x000fe20008000404 */
[----:B------:R-:W-:-:S03]  /*1e1b0*/  @!P0 IMAD.MOV.U32 R11, RZ, RZ, R41 ;  /* 0x000000ffff0b8224 */ /* 0x000fc600078e0029 */
        /* <DEDUP_REMOVED lines=53> */
[----:B------:R-:W4:Y:S04]  /*1e510*/  LDL R24, [R1+0x127c] ;  /* 0x00127c0001187983 */ /* 0x000f280000100800 */
[----:B------:R1:W4:Y:S04]  /*1e520*/  @!P0 LDG.E.U16 R74, desc[UR6][R10.64] ;  /* 0x000000060a4a8981 */ /* 0x000328000c1e1500 */
[----:B0-----:R-:W4:Y:S01]  /*1e530*/  LDL R0, [R1+0x1280] ;  /* 0x0012800001007983 */ /* 0x001f220000100800 */
[----:B------:R-:W-:-:S02]  /*1e540*/  PRMT R97, RZ, 0x7610, R97 ;  /* 0x00007610ff617816 */ /* 0x000fc40000000061 */
[----:B------:R-:W-:Y:S01]  /*1e550*/  PRMT R71, RZ, 0x7610, R71 ;  /* 0x00007610ff477816 */ /* 0x000fe20000000047 */
[----:B------:R-:W4:Y:S01]  /*1e560*/  LDL R43, [R1+0x8ac] ;  /* 0x0008ac00012b7983 */ /* 0x000f220000100800 */
[----:B-1----:R-:W-:Y:S02]  /*1e570*/  @!P0 IMAD.MOV.U32 R10, RZ, RZ, R39 ;  /* 0x000000ffff0a8224 */ /* 0x002fe400078e0027 */
[----:B------:R-:W-:Y:S01]  /*1e580*/  @!P0 IMAD.MOV.U32 R11, RZ, RZ, R40 ;  /* 0x000000ffff0b8224 */ /* 0x000fe200078e0028 */
[----:B------:R-:W4:Y:S04]  /*1e590*/  LDL R39, [R1+0x1278] ;  /* 0x0012780001277983 */ /* 0x000f280000100800 */
[----:B------:R-:W4:Y:S04]  /*1e5a0*/  LDL R40, [R1+0x1274] ;  /* 0x0012740001287983 */ /* 0x000f280000100800 */
[----:B------:R3:W4:Y:S01]  /*1e5b0*/  @!P0 LDG.E.U16 R99, desc[UR6][R10.64] ;  /* 0x000000060a638981 */ /* 0x000722000c1e1500 */
[----:B------:R-:W-:-:S02]  /*1e5c0*/  PRMT R96, RZ, 0x7610, R96 ;  /* 0x00007610ff607816 */ /* 0x000fc40000000060 */
[----:B------:R-:W-:Y:S01]  /*1e5d0*/  PRMT R70, RZ, 0x7610, R70 ;  /* 0x00007610ff467816 */ /* 0x000fe20000000046 */
[----:B------:R-:W4:Y:S01]  /*1e5e0*/  LDL R41, [R1+0x8b0] ;  /* 0x0008b00001297983 */ /* 0x000f220000100800 */
[----:B---3--:R-:W-:Y:S02]  /*1e5f0*/  @!P0 IMAD.MOV.U32 R10, RZ, RZ, R31 ;  /* 0x000000ffff0a8224 */ /* 0x008fe400078e001f */
[----:B------:R-:W-:Y:S01]  /*1e600*/  @!P0 IMAD.MOV.U32 R11, RZ, RZ, R35 ;  /* 0x000000ffff0b8224 */ /* 0x000fe200078e0023 */
[----:B------:R-:W3:Y:S04]  /*1e610*/  LDL R31, [R1+0x1268] ;  /* 0x00126800011f7983 */ /* 0x000ee80000100800 */
[----:B------:R-:W3:Y:S04]  /*1e620*/  LDL R35, [R1+0x1264] ;  /* 0x0012640001237983 */ /* 0x000ee80000100800 */
[----:B------:R2:W3:Y:S02]  /*1e630*/  @!P0 LDG.E.U16 R73, desc[UR6][R10.64] ;  /* 0x000000060a498981 */ /* 0x0004e4000c1e1500 */
[----:B--2---:R-:W-:-:S02]  /*1e640*/  @!P0 IMAD.MOV.U32 R10, RZ, RZ, R28 ;  /* 0x000000ffff0a8224 */ /* 0x004fc400078e001c */
[----:B----4-:R-:W-:Y:S01]  /*1e650*/  @!P0 IMAD.MOV.U32 R11, RZ, RZ, R33 ;  /* 0x000000ffff0b8224 */ /* 0x010fe200078e0021 */
[----:B------:R-:W2:Y:S04]  /*1e660*/  LDL R28, [R1+0x1260] ;  /* 0x00126000011c7983 */ /* 0x000ea80000100800 */
[----:B------:R-:W4:Y:S04]  /*1e670*/  LDL R33, [R1+0x125c] ;  /* 0x00125c0001217983 */ /* 0x000f280000100800 */
[----:B------:R0:W4:Y:S02]  /*1e680*/  @!P0 LDG.E.U16 R98, desc[UR6][R10.64] ;  /* 0x000000060a628981 */ /* 0x000124000c1e1500 */
[----:B0-----:R-:W-:-:S02]  /*1e690*/  @!P0 IMAD.MOV.U32 R10, RZ, RZ, R25 ;  /* 0x000000ffff0a8224 */ /* 0x001fc400078e0019 */
[----:B------:R-:W-:Y:S01]  /*1e6a0*/  @!P0 IMAD.MOV.U32 R11, RZ, RZ, R32 ;  /* 0x000000ffff0b8224 */ /* 0x000fe200078e0020 */
[----:B------:R-:W4:Y:S04]  /*1e6b0*/  LDL R25, [R1+0x1258] ;  /* 0x0012580001197983 */ /* 0x000f280000100800 */
[----:B------:R-:W4:Y:S04]  /*1e6c0*/  LDL R32, [R1+0x1254] ;  /* 0x0012540001207983 */ /* 0x000f280000100800 */
[----:B------:R0:W4:Y:S02]  /*1e6d0*/  @!P0 LDG.E.U16 R72, desc[UR6][R10.64] ;  /* 0x000000060a488981 */ /* 0x000124000c1e1500 */
[----:B0-----:R-:W-:-:S02]  /*1e6e0*/  @!P0 IMAD.MOV.U32 R11, RZ, RZ, R30 ;  /* 0x000000ffff0b8224 */ /* 0x001fc400078e001e */
[----:B------:R-:W4:Y:S01]  /*1e6f0*/  LDL R30, [R1+0x1244] ;  /* 0x00124400011e7983 */ /* 0x000f220000100800 */
[----:B------:R-:W-:-:S03]  /*1e700*/  @!P0 IMAD.MOV.U32 R10, RZ, RZ, R27 ;  /* 0x000000ffff0a8224 */ /* 0x000fc600078e001b */
[----:B------:R-:W4:Y:S04]  /*1e710*/  LDL R27, [R1+0x1248] ;  /* 0x00124800011b7983 */ /* 0x000f280000100800 */
[----:B------:R0:W4:Y:S02]  /*1e720*/  @!P0 LDG.E.U16 R97, desc[UR6][R10.64] ;  /* 0x000000060a618981 */ /* 0x000124000c1e1500 */
[----:B0-----:R-:W-:Y:S02]  /*1e730*/  @!P0 IMAD.MOV.U32 R10, RZ, RZ, R36 ;  /* 0x000000ffff0a8224 */ /* 0x001fe400078e0024 */
[----:B------:R-:W-:Y:S01]  /*1e740*/  @!P0 IMAD.MOV.U32 R11, RZ, RZ, R38 ;  /* 0x000000ffff0b8224 */ /* 0x000fe200078e0026 */
[----:B------:R-:W4:Y:S04]  /*1e750*/  LDL R36, [R1+0x1240] ;  /* 0x0012400001247983 */ /* 0x000f280000100800 */
[----:B------:R-:W4:Y:S04]  /*1e760*/  LDL R38, [R1+0x123c] ;  /* 0x00123c0001267983 */ /* 0x000f280000100800 */
[----:B------:R0:W4:Y:S01]  /*1e770*/  @!P0 LDG.E.U16 R71, desc[UR6][R10.64] ;  /* 0x000000060a478981 */ /* 0x000122000c1e1500 */
[----:B------:R-:W-:-:S02]  /*1e780*/  PRMT R122, RZ, 0x7610, R122 ;  /* 0x00007610ff7a7816 */ /* 0x000fc4000000007a */
[----:B------:R-:W-:Y:S02]  /*1e790*/  PRMT R95, RZ, 0x7610, R95 ;  /* 0x00007610ff5f7816 */ /* 0x000fe4000000005f */
[----:B------:R-:W-:Y:S01]  /*1e7a0*/  PRMT R69, RZ, 0x7610, R69 ;  /* 0x00007610ff457816 */ /* 0x000fe20000000045 */
[----:B0-----:R-:W-:Y:S02]  /*1e7b0*/  @!P0 IMAD.MOV.U32 R11, RZ, RZ, R24 ;  /* 0x000000ffff0b8224 */ /* 0x001fe400078e0018 */
        /* <DEDUP_REMOVED lines=8> */
[----:B------:R3:W4:Y:S02]  /*1e840*/  @!P0 LDG.E.U16 R70, desc[UR6][R10.64] ;  /* 0x000000060a468981 */ /* 0x000724000c1e1500 */
[----:B---3--:R-:W-:-:S02]  /*1e850*/  @!P0 IMAD.MOV.U32 R10, RZ, RZ, R31 ;  /* 0x000000ffff0a8224 */ /* 0x008fc400078e001f */
        /* <DEDUP_REMOVED lines=16> */
[----:B------:R-:W-:Y:S01]  /*1e960*/  PRMT R121, RZ, 0x7610, R121 ;  /* 0x00007610ff797816 */ /* 0x000fe20000000079 */
[----:B------:R-:W-:Y:S02]  /*1e970*/  @!P0 IMAD.MOV.U32 R10, RZ, RZ, R27 ;  /* 0x000000ffff0a8224 */ /* 0x000fe400078e001b */
[----:B------:R-:W4:Y:S01]  /*1e980*/  LDL R27, [R1+0x1200] ;  /* 0x00120000011b7983 */ /* 0x000f220000100800 */
[----:B------:R-:W-:-:S03]  /*1e990*/  PRMT R94, RZ, 0x7610, R94 ;  /* 0x00007610ff5e7816 */ /* 0x000fc6000000005e */
[----:B------:R0:W4:Y:S01]  /*1e9a0*/  @!P0 LDG.E.U16 R121, desc[UR6][R10.64] ;  /* 0x000000060a798981 */ /* 0x000122000c1e1500 */
[----:B------:R-:W-:Y:S01]  /*1e9b0*/  PRMT R68, RZ, 0x7610, R68 ;  /* 0x00007610ff447816 */ /* 0x000fe20000000044 */
[----:B0-----:R-:W-:Y:S02]  /*1e9c0*/  @!P0 IMAD.MOV.U32 R10, RZ, RZ, R36 ;  /* 0x000000ffff0a8224 */ /* 0x001fe400078e0024 */
[----:B------:R-:W-:Y:S01]  /*1e9d0*/  @!P0 IMAD.MOV.U32 R11, RZ, RZ, R38 ;  /* 0x000000ffff0b8224 */ /* 0x000fe200078e0026 */
[----:B------:R-:W4:Y:S04]  /*1e9e0*/  LDL R36, [R1+0x11f8] ;  /* 0x0011f80001247983 */ /* 0x000f280000100800 */
[----:B------:R-:W4:Y:S04]  /*1e9f0*/  LDL R38, [R1+0x11f4] ;  /* 0x0011f40001267983 */ /* 0x000f280000100800 */
[----:B------:R0:W4:Y:S01]  /*1ea00*/  @!P0 LDG.E.U16 R94, desc[UR6][R10.64] ;  /* 0x000000060a5e8981 */ /* 0x000122000c1e1500 */
[----:B------:R-:W-:-:S02]  /*1ea10*/  PRMT R120, RZ, 0x7610, R120 ;  /* 0x00007610ff787816 */ /* 0x000fc40000000078 */
[----:B------:R-:W-:Y:S02]  /*1ea20*/  PRMT R93, RZ, 0x7610, R93 ;  /* 0x00007610ff5d7816 */ /* 0x000fe4000000005d */
        /* <DEDUP_REMOVED lines=8> */
[----:B------:R-:W4:Y:S01]  /*1eab0*/  LDL R39, [R1+0x11e0] ;  /* 0x0011e00001277983 */ /* 0x000f220000100800 */
[----:B------:R-:W-:-:S03]  /*1eac0*/  @!P0 IMAD.MOV.U32 R11, RZ, RZ, R40 ;  /* 0x000000ffff0b8224 */ /* 0x000fc600078e0028 */
[----:B------:R-:W4:Y:S04]  /*1ead0*/  LDL R40, [R1+0x11dc] ;  /* 0x0011dc0001287983 */ /* 0x000f280000100800 */
[----:B------:R3:W4:Y:S02]  /*1eae0*/  @!P0 LDG.E.U16 R120, desc[UR6][R10.64] ;  /* 0x000000060a788981 */ /* 0x000724000c1e1500 */
[----:B---3--:R-:W-:Y:S02]  /*1eaf0*/  @!P0 IMAD.MOV.U32 R10, RZ, RZ, R31 ;  /* 0x000000ffff0a8224 */ /* 0x008fe400078e001f */
[----:B------:R-:W3:Y:S01]  /*1eb00*/  LDL R31, [R1+0x11d8] ;  /* 0x0011d800011f7983 */ /* 0x000ee20000100800 */
[----:B------:R-:W-:-:S03]  /*1eb10*/  @!P0 IMAD.MOV.U32 R11, RZ, RZ, R35 ;  /* 0x000000ffff0b8224 */ /* 0x000fc600078e0023 */
[----:B------:R-:W3:Y:S04]  /*1eb20*/  LDL R35, [R1+0x11d4] ;  /* 0x0011d40001237983 */ /* 0x000ee80000100800 */
[----:B------:R2:W3:Y:S02]  /*1eb30*/  @!P0 LDG.E.U16 R93, desc[UR6][R10.64] ;  /* 0x000000060a5d8981 */ /* 0x0004e4000c1e1500 */
[----:B--2---:R-:W-:Y:S02]  /*1eb40*/  @!P0 IMAD.MOV.U32 R10, RZ, RZ, R28 ;  /* 0x000000ffff0a8224 */ /* 0x004fe400078e001c */
[----:B------:R-:W2:Y:S01]  /*1eb50*/  LDL R28, [R1+0x11c8] ;  /* 0x0011c800011c7983 */ /* 0x000ea20000100800 */
[----:B----4-:R-:W-:-:S03]  /*1eb60*/  @!P0 IMAD.MOV.U32 R11, RZ, RZ, R33 ;  /* 0x000000ffff0b8224 */ /* 0x010fc600078e0021 */
[----:B------:R-:W4:Y:S04]  /*1eb70*/  LDL R33, [R1+0x11c4] ;  /* 0x0011c40001217983 */ /* 0x000f280000100800 */
[----:B------:R0:W4:Y:S02]  /*1eb80*/  @!P0 LDG.E.U16 R67, desc[UR6][R10.64] ;  /* 0x000000060a438981 */ /* 0x000124000c1e1500 */
[----:B0-----:R-:W-:Y:S02]  /*1eb90*/  @!P0 IMAD.MOV.U32 R10, RZ, RZ, R25 ;  /* 0x000000ffff0a8224 */ /* 0x001fe400078e0019 */
[----:B------:R-:W4:Y:S01]  /*1eba0*/  LDL R25, [R1+0x11c0] ;  /* 0x0011c00001197983 */ /* 0x000f220000100800 */
[----:B------:R-:W-:-:S03]  /*1ebb0*/  @!P0 IMAD.MOV.U32 R11, RZ, RZ, R32 ;  /* 0x000000ffff0b8224 */ /* 0x000fc600078e0020 */
[----:B------:R-:W4:Y:S04]  /*1ebc0*/  LDL R32, [R1+0x11bc] ;  /* 0x0011bc0001207983 */ /* 0x000f280000100800 */
[----:B------:R0:W4:Y:S02]  /*1ebd0*/  @!P0 LDG.E.U16 R119, desc[UR6][R10.64] ;  /* 0x000000060a778981 */ /* 0x000124000c1e1500 */
[----:B0-----:R-:W-:Y:S02]  /*1ebe0*/  @!P0 IMAD.MOV.U32 R11, RZ, RZ, R30 ;  /* 0x000000ffff0b8224 */ /* 0x001fe400078e001e */
[----:B------:R-:W4:Y:S01]  /*1ebf0*/  LDL R30, [R1+0x11b4] ;  /* 0x0011b400011e7983 */ /* 0x000f220000100800 */
[----:B------:R-:W-:Y:S01]  /*1ec00*/  PRMT R92, RZ, 0x7610, R92 ;  /* 0x00007610ff5c7816 */ /* 0x000fe2000000005c */
[----:B------:R-:W-:-:S02]  /*1ec10*/  @!P0 IMAD.MOV.U32 R10, RZ, RZ, R27 ;  /* 0x000000ffff0a8224 */ /* 0x000fc400078e001b */
[----:B------:R-:W4:Y:S01]  /*1ec20*/  LDL R27, [R1+0x11b8] ;  /* 0x0011b800011b7983 */ /* 0x000f220000100800 */
[----:B------:R-:W-:-:S03]  /*1ec30*/  PRMT R66, RZ, 0x7610, R66 ;  /* 0x00007610ff427816 */ /* 0x000fc60000000042 */
[----:B------:R0:W4:Y:S01]  /*1ec40*/  @!P0 LDG.E.U16 R92, desc[UR6][R10.64] ;  /* 0x000000060a5c8981 */ /* 0x000122000c1e1500 */
[----:B------:R-:W-:Y:S01]  /*1ec50*/  PRMT R118, RZ, 0x7610, R118 ;  /* 0x00007610ff767816 */ /* 0x000fe20000000076 */
[----:B0-----:R-:W-:Y:S02]  /*1ec60*/  @!P0 IMAD.MOV.U32 R10, RZ, RZ, R36 ;  /* 0x000000ffff0a8224 */ /* 0x001fe400078e0024 */
[----:B------:R-:W4:Y:S01]  /*1ec70*/  LDL R36, [R1+0x11a8] ;  /* 0x0011a80001247983 */ /* 0x000f220000100800 */
[----:B------:R-:W-:-:S03]  /*1ec80*/  @!P0 IMAD.MOV.U32 R11, RZ, RZ, R38 ;  /* 0x000000ffff0b8224 */ /* 0x000fc600078e0026 */
[----:B------:R-:W4:Y:S04]  /*1ec90*/  LDL R38, [R1+0x11a4] ;  /* 0x0011a40001267983 */ /* 0x000f280000100800 */
[----:B------:R0:W4:Y:S01]  /*1eca0*/  @!P0 LDG.E.U16 R66, desc[UR6][R10.64] ;  /* 0x000000060a428981 */ /* 0x000122000c1e1500 */
[----:B------:R-:W-:Y:S02]  /*1ecb0*/  PRMT R91, RZ, 0x7610, R91 ;  /* 0x00007610ff5b7816 */ /* 0x000fe4000000005b */
[----:B------:R-:W-:Y:S02]  /*1ecc0*/  PRMT R65, RZ, 0x7610, R65 ;  /* 0x00007610ff417816 */ /* 0x000fe40000000041 */
[----:B------:R-:W-:Y:S02]  /*1ecd0*/  PRMT R117, RZ, 0x7610, R117 ;  /* 0x00007610ff757816 */ /* 0x000fe40000000075 */
[----:B------:R-:W-:Y:S01]  /*1ece0*/  PRMT R90, RZ, 0x7610, R90 ;  /* 0x00007610ff5a7816 */ /* 0x000fe2000000005a */
[----:B0-----:R-:W-:-:S02]  /*1ecf0*/  @!P0 IMAD.MOV.U32 R11, RZ, RZ, R24 ;  /* 0x000000ffff0b8224 */ /* 0x001fc400078e0018 */
        /* <DEDUP_REMOVED lines=657> */
[----:B------:R-:W-:Y:S01]  /*21610*/  @!P0 IMAD.MOV.U32 R10, RZ, RZ, R27 ;  /* 0x000000ffff0a8224 */ /* 0x000fe200078e001b */
[----:B------:R-:W-:Y:S01]  /*21620*/  PRMT R185, RZ, 0x7610, R185 ;  /* 0x00007610ffb97816 */ /* 0x000fe200000000b9 */
[----:B------:R-:W4:Y:S04]  /*21630*/  LDL R27, [R1+0x8f0] ;  /* 0x0008f000011b7983 */ /* 0x000f280000100800 */
[----:B------:R0:W4:Y:S01]  /*21640*/  @!P0 LDG.E.U16 R186, desc[UR6][R10.64] ;  /* 0x000000060aba8981 */ /* 0x000122000c1e1500 */
[----:B------:R-:W-:Y:S01]  /*21650*/  PRMT R184, RZ, 0x7610, R184 ;  /* 0x00007610ffb87816 */ /* 0x000fe200000000b8 */
[----:B0-----:R-:W-:-:S02]  /*21660*/  @!P0 IMAD.MOV.U32 R10, RZ, RZ, R36 ;  /* 0x000000ffff0a8224 */ /* 0x001fc400078e0024 */
        /* <DEDUP_REMOVED lines=13> */
[----:B0-----:R-:W-:Y:S01]  /*21740*/  @!P0 IMAD.MOV.U32 R10, RZ, RZ, R39 ;  /* 0x000000ffff0a8224 */ /* 0x001fe200078e0027 */
[----:B------:R-:W-:Y:S01]  /*21750*/  PRMT R179, RZ, 0x7610, R179 ;  /* 0x00007610ffb37816 */ /* 0x000fe200000000b3 */
[----:B------:R-:W4:Y:S01]  /*21760*/  LDL R39, [R1+0x890] ;  /* 0x0008900001277983 */ /* 0x000f220000100800 */
[----:B------:R-:W-:Y:S01]  /*21770*/  @!P0 IMAD.MOV.U32 R11, RZ, RZ, R40 ;  /* 0x000000ffff0b8224 */ /* 0x000fe200078e0028 */
[----:B------:R-:W-:-:S02]  /*21780*/  PRMT R178, RZ, 0x7610, R178 ;  /* 0x00007610ffb27816 */ /* 0x000fc400000000b2 */
        /* <DEDUP_REMOVED lines=21> */
[----:B------:R0:W4:Y:S01]  /*218e0*/  @!P0 LDG.E.U16 R179, desc[UR6][R10.64] ;  /* 0x000000060ab38981 */ /* 0x000122000c1e1500 */
[----:B------:R-:W-:Y:S01]  /*218f0*/  PRMT R177, RZ, 0x7610, R177 ;  /* 0x00007610ffb17816 */ /* 0x000fe200000000b1 */
[----:B0-----:R-:W-:Y:S01]  /*21900*/  @!P0 IMAD.MOV.U32 R10, RZ, RZ, R36 ;  /* 0x000000ffff0a8224 */ /* 0x001fe200078e0024 */
[----:B------:R-:W-:Y:S01]  /*21910*/  PRMT R176, RZ, 0x7610, R176 ;  /* 0x00007610ffb07816 */ /* 0x000fe200000000b0 */
[----:B------:R-:W4:Y:S01]  /*21920*/  LDL R36, [R1+0x86c] ;  /* 0x00086c0001247983 */ /* 0x000f220000100800 */
[----:B------:R-:W-:-:S03]  /*21930*/  @!P0 IMAD.MOV.U32 R11, RZ, RZ, R38 ;  /* 0x000000ffff0b8224 */ /* 0x000fc600078e0026 */
[----:B------:R-:W4:Y:S04]  /*21940*/  LDL R38, [R1+0x884] ;  /* 0x0008840001267983 */ /* 0x000f280000100800 */
[----:B------:R0:W4:Y:S01]  /*21950*/  @!P0 LDG.E.U16 R178, desc[UR6][R10.64] ;  /* 0x000000060ab28981 */ /* 0x000122000c1e1500 */
        /* <DEDUP_REMOVED lines=24> */
[----:B------:R-:W-:-:S05]  /*21ae0*/  @!P0 IMAD.MOV.U32 R11, RZ, RZ, R43 ;  /* 0x000000ffff0b8224 */ /* 0x000fca00078e002b */
        /* <DEDUP_REMOVED lines=10> */
[----:B------:R-:W-:-:S05]  /*21b90*/  @!P0 IMAD.MOV.U32 R11, RZ, RZ, R40 ;  /* 0x000000ffff0b8224 */ /* 0x000fca00078e0028 */
[----:B------:R0:W4:Y:S01]  /*21ba0*/  @!P0 LDG.E.U16 R171, desc[UR6][R10.64] ;  /* 0x000000060aab8981 */ /* 0x000122000c1e1500 */
[----:B------:R-:W-:Y:S01]  /*21bb0*/  PRMT R169, RZ, 0x7610, R169 ;  /* 0x00007610ffa97816 */ /* 0x000fe200000000a9 */
[----:B0-----:R-:W-:Y:S01]  /*21bc0*/  @!P0 IMAD.MOV.U32 R11, RZ, RZ, R38 ;  /* 0x000000ffff0b8224 */ /* 0x001fe200078e0026 */
[----:B------:R-:W-:Y:S02]  /*21bd0*/  PRMT R168, RZ, 0x7610, R168 ;  /* 0x00007610ffa87816 */ /* 0x000fe400000000a8 */
[----:B------:R-:W-:Y:S02]  /*21be0*/  PRMT R167, RZ, 0x7610, R167 ;  /* 0x00007610ffa77816 */ /* 0x000fe400000000a7 */
[----:B------:R-:W-:Y:S01]  /*21bf0*/  PRMT R166, RZ, 0x7610, R166 ;  /* 0x00007610ffa67816 */ /* 0x000fe200000000a6 */
[----:B------:R-:W-:Y:S02]  /*21c00*/  @!P0 IMAD.MOV.U32 R10, RZ, RZ, R24 ;  /* 0x000000ffff0a8224 */ /* 0x000fe400078e0018 */
[----:B------:R-:W4:Y:S04]  /*21c10*/  LDL R24, [R1+0x7cc] ;  /* 0x0007cc0001187983 */ /* 0x000f280000100800 */
[----:B------:R0:W4:Y:S02]  /*21c20*/  @!P0 LDG.E.U16 R170, desc[UR6][R10.64] ;  /* 0x000000060aaa8981 */ /* 0x000124000c1e1500 */
[----:B0-----:R-:W-:-:S02]  /*21c30*/  @!P0 IMAD.MOV.U32 R10, RZ, RZ, R0 ;  /* 0x000000ffff0a8224 */ /* 0x001fc400078e0000 */
[----:B------:R-:W-:Y:S01]  /*21c40*/  @!P0 IMAD.MOV.U32 R11, RZ, RZ, R36 ;  /* 0x000000ffff0b8224 */ /* 0x000fe200078e0024 */
[----:B------:R-:W4:Y:S04]  /*21c50*/  LDL R0, [R1+0x7b0] ;  /* 0x0007b00001007983 */ /* 0x000f280000100800 */
[----:B------:R-:W4:Y:S04]  /*21c60*/  LDL.LU R50, [R1+0x7d0] ;  /* 0x0007d00001327983 */ /* 0x000f280000300800 */
[----:B------:R3:W4:Y:S02]  /*21c70*/  @!P0 LDG.E.U16 R169, desc[UR6][R10.64] ;  /* 0x000000060aa98981 */ /* 0x000724000c1e1500 */
[----:B---3--:R-:W-:-:S02]  /*21c80*/  @!P0 IMAD.MOV.U32 R10, RZ, RZ, R31 ;  /* 0x000000ffff0a8224 */ /* 0x008fc400078e001f */
[----:B------:R-:W3:Y:S01]  /*21c90*/  LDL.LU R31, [R1+0x7ac] ;  /* 0x0007ac00011f7983 */ /* 0x000ee20000300800 */
[----:B------:R-:W-:-:S03]  /*21ca0*/  @!P0 IMAD.MOV.U32 R11, RZ, RZ, R35 ;  /* 0x000000ffff0b8224 */ /* 0x000fc600078e0023 */
[----:B------:R-:W3:Y:S04]  /*21cb0*/  LDL.LU R39, [R1+0x78c] ;  /* 0x00078c0001277983 */ /* 0x000ee80000300800 */
[----:B------:R2:W3:Y:S02]  /*21cc0*/  @!P0 LDG.E.U16 R168, desc[UR6][R10.64] ;  /* 0x000000060aa88981 */ /* 0x0004e4000c1e1500 */
[----:B--2---:R-:W-:Y:S02]  /*21cd0*/  @!P0 IMAD.MOV.U32 R10, RZ, RZ, R28 ;  /* 0x000000ffff0a8224 */ /* 0x004fe400078e001c */
[----:B------:R-:W2:Y:S01]  /*21ce0*/  LDL.LU R28, [R1+0x790] ;  /* 0x00079000011c7983 */ /* 0x000ea20000300800 */
[----:B----4-:R-:W-:-:S03]  /*21cf0*/  @!P0 IMAD.MOV.U32 R11, RZ, RZ, R33 ;  /* 0x000000ffff0b8224 */ /* 0x010fc600078e0021 */
[----:B------:R-:W4:Y:S04]  /*21d00*/  LDL R41, [R1+0x864] ;  /* 0x0008640001297983 */ /* 0x000f280000100800 */
[----:B------:R0:W4:Y:S02]  /*21d10*/  @!P0 LDG.E.U16 R167, desc[UR6][R10.64] ;  /* 0x000000060aa78981 */ /* 0x000124000c1e1500 */
[----:B0-----:R-:W-:Y:S02]  /*21d20*/  @!P0 IMAD.MOV.U32 R10, RZ, RZ, R25 ;  /* 0x000000ffff0a8224 */ /* 0x001fe400078e0019 */
[----:B------:R-:W4:Y:S01]  /*21d30*/  LDL R25, [R1+0x868] ;  /* 0x0008680001197983 */ /* 0x000f220000100800 */
[----:B------:R-:W-:-:S03]  /*21d40*/  @!P0 IMAD.MOV.U32 R11, RZ, RZ, R32 ;  /* 0x000000ffff0b8224 */ /* 0x000fc600078e0020 */
[----:B------:R-:W4:Y:S04]  /*21d50*/  LDL.LU R47, [R1+0x76c] ;  /* 0x00076c00012f7983 */ /* 0x000f280000300800 */
[----:B------:R-:W4:Y:S04]  /*21d60*/  LDL.LU R36, [R1+0x770] ;  /* 0x0007700001247983 */ /* 0x000f280000300800 */
[----:B------:R0:W4:Y:S04]  /*21d70*/  @!P0 LDG.E.U16 R166, desc[UR6][R10.64] ;  /* 0x000000060aa68981 */ /* 0x000128000c1e1500 */
[----:B------:R-:W4:Y:S04]  /*21d80*/  LDL R40, [R1+0x844] ;  /* 0x0008440001287983 */ /* 0x000f280000100800 */
[----:B------:R-:W4:Y:S04]  /*21d90*/  LDL R33, [R1+0x848] ;  /* 0x0008480001217983 */ /* 0x000f280000100800 */
[----:B------:R-:W4:Y:S01]  /*21da0*/  LDL R38, [R1+0x824] ;  /* 0x0008240001267983 */ /* 0x000f220000100800 */
[----:B0-----:R-:W-:-:S03]  /*21db0*/  @!P0 IMAD.MOV.U32 R11, RZ, RZ, R30 ;  /* 0x000000ffff0b8224 */ /* 0x001fc600078e001e */
[----:B------:R-:W4:Y:S04]  /*21dc0*/  LDL R30, [R1+0x828] ;  /* 0x00082800011e7983 */ /* 0x000f280000100800 */
[----:B------:R-:W4:Y:S01]  /*21dd0*/  LDL.LU R44, [R1+0x750] ;  /* 0x00075000012c7983 */ /* 0x000f220000300800 */
[----:B------:R-:W-:Y:S01]  /*21de0*/  PRMT R165, RZ, 0x7610, R165 ;  /* 0x00007610ffa57816 */ /* 0x000fe200000000a5 */
[----:B------:R-:W-:Y:S01]  /*21df0*/  @!P0 IMAD.MOV.U32 R10, RZ, RZ, R27 ;  /* 0x000000ffff0a8224 */ /* 0x000fe200078e001b */
[----:B------:R-:W-:Y:S01]  /*21e00*/  PRMT R164, RZ, 0x7610, R164 ;  /* 0x00007610ffa47816 */ /* 0x000fe200000000a4 */
[----:B------:R-:W4:Y:S04]  /*21e10*/  LDL R35, [R1+0x804] ;  /* 0x0008040001237983 */ /* 0x000f280000100800 */
[----:B------:R0:W4:Y:S01]  /*21e20*/  @!P0 LDG.E.U16 R165, desc[UR6][R10.64] ;  /* 0x000000060aa58981 */ /* 0x000122000c1e1500 */
[----:B------:R-:W-:-:S03]  /*21e30*/  PRMT R163, RZ, 0x7610, R163 ;  /* 0x00007610ffa37816 */ /* 0x000fc600000000a3 */
[----:B------:R-:W4:Y:S01]  /*21e40*/  LDL R32, [R1+0x808] ;  /* 0x0008080001207983 */ /* 0x000f220000100800 */
[----:B------:R-:W-:-:S03]  /*21e50*/  PRMT R162, RZ, 0x7610, R162 ;  /* 0x00007610ffa27816 */ /* 0x000fc600000000a2 */
[----:B------:R-:W4:Y:S01]  /*21e60*/  LDL R27, [R1+0x7e8] ;  /* 0x0007e800011b7983 */ /* 0x000f220000100800 */
[----:B------:R-:W-:Y:S02]  /*21e70*/  PRMT R161, RZ, 0x7610, R161 ;  /* 0x00007610ffa17816 */ /* 0x000fe400000000a1 */
[----:B------:R-:W-:Y:S02]  /*21e80*/  PRMT R160, RZ, 0x7610, R160 ;  /* 0x00007610ffa07816 */ /* 0x000fe400000000a0 */
[----:B------:R-:W-:Y:S02]  /*21e90*/  PRMT R159, RZ, 0x7610, R159 ;  /* 0x00007610ff9f7816 */ /* 0x000fe4000000009f */
[----:B------:R-:W-:Y:S01]  /*21ea0*/  PRMT R158, RZ, 0x7610, R158 ;  /* 0x00007610ff9e7816 */ /* 0x000fe2000000009e */
[----:B0-----:R-:W-:Y:S02]  /*21eb0*/  @!P0 IMAD.MOV.U32 R11, RZ, RZ, R24 ;  /* 0x000000ffff0b8224 */ /* 0x001fe400078e0018 */
[----:B------:R-:W4:Y:S01]  /*21ec0*/  LDL R24, [R1+0x7c8] ;  /* 0x0007c80001187983 */ /* 0x000f220000100800 */
[----:B------:R-:W-:-:S05]  /*21ed0*/  @!P0 IMAD.MOV.U32 R10, RZ, RZ, R50 ;  /* 0x000000ffff0a8224 */ /* 0x000fca00078e0032 */
[----:B------:R0:W4:Y:S02]  /*21ee0*/  @!P0 LDG.E.U16 R164, desc[UR6][R10.64] ;  /* 0x000000060aa48981 */ /* 0x000124000c1e1500 */
[----:B0-----:R-:W-:Y:S02]  /*21ef0*/  @!P0 IMAD.MOV.U32 R10, RZ, RZ, R0 ;  /* 0x000000ffff0a8224 */ /* 0x001fe400078e0000 */
[----:B------:R-:W4:Y:S01]  /*21f00*/  LDL.LU R0, [R1+0x7e4] ;  /* 0x0007e40001007983 */ /* 0x000f220000300800 */
[----:B---3--:R-:W-:-:S05]  /*21f10*/  @!P0 IMAD.MOV.U32 R11, RZ, RZ, R31 ;  /* 0x000000ffff0b8224 */ /* 0x008fca00078e001f */
[----:B------:R0:W3:Y:S02]  /*21f20*/  @!P0 LDG.E.U16 R163, desc[UR6][R10.64] ;  /* 0x000000060aa38981 */ /* 0x0000e4000c1e1500 */
[----:B0-----:R-:W-:Y:S02]  /*21f30*/  @!P0 IMAD.MOV.U32 R11, RZ, RZ, R39 ;  /* 0x000000ffff0b8224 */ /* 0x001fe400078e0027 */
[----:B--2---:R-:W-:-:S05]  /*21f40*/  @!P0 IMAD.MOV.U32 R10, RZ, RZ, R28 ;  /* 0x000000ffff0a8224 */ /* 0x004fca00078e001c */
[----:B------:R4:W2:Y:S04]  /*21f50*/  @!P0 LDG.E.U16 R162, desc[UR6][R10.64] ;  /* 0x000000060aa28981 */ /* 0x0008a8000c1e1500 */
[----:B------:R0:W-:Y:S01]  /*21f60*/  STL [R1+0x1370], R3 ;  /* 0x0013700301007387 */ /* 0x0001e20000100800 */
[----:B----4-:R-:W-:Y:S02]  /*21f70*/  @!P0 IMAD.MOV.U32 R11, RZ, RZ, R47 ;  /* 0x000000ffff0b8224 */ /* 0x010fe400078e002f */
[----:B------:R-:W-:-:S05]  /*21f80*/  @!P0 IMAD.MOV.U32 R10, RZ, RZ, R36 ;  /* 0x000000ffff0a8224 */ /* 0x000fca00078e0024 */
[----:B------:R1:W4:Y:S02]  /*21f90*/  @!P0 LDG.E.U16 R161, desc[UR6][R10.64] ;  /* 0x000000060aa18981 */ /* 0x000324000c1e1500 */
[----:B-1----:R-:W-:Y:S02]  /*21fa0*/  @!P0 IMAD.MOV.U32 R11, RZ, RZ, R3 ;  /* 0x000000ffff0b8224 */ /* 0x002fe400078e0003 */
[----:B0-----:R-:W3:Y:S01]  /*21fb0*/  LDL.LU R3, [R1+0x75c] ;  /* 0x00075c0001037983 */ /* 0x001ee20000300800 */
[----:B------:R-:W-:-:S05]  /*21fc0*/  @!P0 IMAD.MOV.U32 R10, RZ, RZ, R44 ;  /* 0x000000ffff0a8224 */ /* 0x000fca00078e002c */
[----:B------:R0:W4:Y:S02]  /*21fd0*/  @!P0 LDG.E.U16 R160, desc[UR6][R10.64] ;  /* 0x000000060aa08981 */ /* 0x000124000c1e1500 */
[----:B0-----:R-:W-:Y:S02]  /*21fe0*/  @!P0 IMAD.MOV.U32 R10, RZ, RZ, R25 ;  /* 0x000000ffff0a8224 */ /* 0x001fe400078e0019 */
[----:B------:R-:W-:Y:S01]  /*21ff0*/  @!P0 IMAD.MOV.U32 R11, RZ, RZ, R41 ;  /* 0x000000ffff0b8224 */ /* 0x000fe200078e0029 */
[----:B------:R-:W2:Y:S04]  /*22000*/  LDL.LU R25, [R1+0x7c4] ;  /* 0x0007c40001197983 */ /* 0x000ea80000300800 */
[----:B------:R0:W4:Y:S02]  /*22010*/  @!P0 LDG.E.U16 R159, desc[UR6][R10.64] ;  /* 0x000000060a9f8981 */ /* 0x000124000c1e1500 */
[----:B0-----:R-:W-:-:S02]  /*22020*/  @!P0 IMAD.MOV.U32 R10, RZ, RZ, R33 ;  /* 0x000000ffff0a8224 */ /* 0x001fc400078e0021 */
[----:B------:R-:W-:Y:S01]  /*22030*/  @!P0 IMAD.MOV.U32 R11, RZ, RZ, R40 ;  /* 0x000000ffff0b8224 */ /* 0x000fe200078e0028 */
[----:B------:R-:W3:Y:S04]  /*22040*/  LDL.LU R33, [R1+0x7a4] ;  /* 0x0007a40001217983 */ /* 0x000ee80000300800 */
[----:B------:R-:W4:Y:S04]  /*22050*/  LDL R40, [R1+0x764] ;  /* 0x0007640001287983 */ /* 0x000f280000100800 */
[----:B------:R-:W4:Y:S04]  /*22060*/  LDL.LU R49, [R1+0x7a8] ;  /* 0x0007a80001317983 */ /* 0x000f280000300800 */
[----:B------:R0:W4:Y:S04]  /*22070*/  @!P0 LDG.E.U16 R158, desc[UR6][R10.64] ;  /* 0x000000060a9e8981 */ /* 0x000128000c1e1500 */
[----:B------:R-:W4:Y:S01]  /*22080*/  LDL.LU R41, [R1+0x784] ;  /* 0x0007840001297983 */ /* 0x000f220000300800 */
[----:B0-----:R-:W-:-:S03]  /*22090*/  @!P0 IMAD.MOV.U32 R10, RZ, RZ, R30 ;  /* 0x000000ffff0a8224 */ /* 0x001fc600078e001e */
[----:B------:R-:W4:Y:S01]  /*220a0*/  LDL.LU R30, [R1+0x788] ;  /* 0x00078800011e7983 */ /* 0x000f220000300800 */
[----:B------:R-:W-:Y:S01]  /*220b0*/  PRMT R157, RZ, 0x7610, R157 ;  /* 0x00007610ff9d7816 */ /* 0x000fe2000000009d */
[----:B------:R-:W-:Y:S01]  /*220c0*/  @!P0 IMAD.MOV.U32 R11, RZ, RZ, R38 ;  /* 0x000000ffff0b8224 */ /* 0x000fe200078e0026 */
[----:B------:R-:W-:Y:S01]  /*220d0*/  PRMT R156, RZ, 0x7610, R156 ;  /* 0x00007610ff9c7816 */ /* 0x000fe2000000009c */
[----:B------:R-:W4:Y:S04]  /*220e0*/  LDL.LU R38, [R1+0x768] ;  /* 0x0007680001267983 */ /* 0x000f280000300800 */
[----:B------:R0:W4:Y:S04]  /*220f0*/  @!P0 LDG.E.U16 R157, desc[UR6][R10.64] ;  /* 0x000000060a9d8981 */ /* 0x000128000c1e1500 */
[----:B------:R-:W4:Y:S04]  /*22100*/  LDL R127, [R1+0x89c] ;  /* 0x00089c00017f7983 */ /* 0x000f280000100800 */
[----:B------:R-:W4:Y:S01]  /*22110*/  LDL R126, [R1+0x8a0] ;  /* 0x0008a000017e7983 */ /* 0x000f220000100800 */
[----:B0-----:R-:W-:-:S02]  /*22120*/  @!P0 IMAD.MOV.U32 R10, RZ, RZ, R32 ;  /* 0x000000ffff0a8224 */ /* 0x001fc400078e0020 */
[----:B------:R-:W-:Y:S01]  /*22130*/  @!P0 IMAD.MOV.U32 R11, RZ, RZ, R35 ;  /* 0x000000ffff0b8224 */ /* 0x000fe200078e0023 */
[----:B------:R-:W4:Y:S04]  /*22140*/  LDL R125, [R1+0x87c] ;  /* 0x00087c00017d7983 */ /* 0x000f280000100800 */
[----:B------:R0:W4:Y:S04]  /*22150*/  @!P0 LDG.E.U16 R156, desc[UR6][R10.64] ;  /* 0x000000060a9c8981 */ /* 0x000128000c1e1500 */
[----:B------:R-:W4:Y:S04]  /*22160*/  LDL R124, [R1+0x880] ;  /* 0x00088000017c7983 */ /* 0x000f280000100800 */
[----:B------:R-:W4:Y:S01]  /*22170*/  LDL R51, [R1+0x85c] ;  /* 0x00085c0001337983 */ /* 0x000f220000100800 */
[----:B0-----:R-:W-:-:S03]  /*22180*/  @!P0 IMAD.MOV.U32 R10, RZ, RZ, R27 ;  /* 0x000000ffff0a8224 */ /* 0x001fc600078e001b */
[----:B------:R-:W4:Y:S04]  /*22190*/  LDL R27, [R1+0x860] ;  /* 0x00086000011b7983 */ /* 0x000f280000100800 */
[----:B------:R-:W4:Y:S01]  /*221a0*/  LDL.LU R48, [R1+0x748] ;  /* 0x0007480001307983 */ /* 0x000f220000300800 */
[----:B------:R-:W-:Y:S02]  /*221b0*/  PRMT R155, RZ, 0x7610, R155 ;  /* 0x00007610ff9b7816 */ /* 0x000fe4000000009b */
[----:B------:R-:W-:Y:S02]  /*221c0*/  PRMT R154, RZ, 0x7610, R154 ;  /* 0x00007610ff9a7816 */ /* 0x000fe4000000009a */
[----:B------:R-:W-:Y:S02]  /*221d0*/  PRMT R153, RZ, 0x7610, R153 ;  /* 0x00007610ff997816 */ /* 0x000fe40000000099 */
[----:B------:R-:W-:Y:S01]  /*221e0*/  PRMT R152, RZ, 0x7610, R152 ;  /* 0x00007610ff987816 */ /* 0x000fe20000000098 */
[----:B------:R-:W-:-:S05]  /*221f0*/  @!P0 IMAD.MOV.U32 R11, RZ, RZ, R0 ;  /* 0x000000ffff0b8224 */ /* 0x000fca00078e0000 */
[----:B------:R0:W4:Y:S04]  /*22200*/  @!P0 LDG.E.U16 R155, desc[UR6][R10.64] ;  /* 0x000000060a9b8981 */ /* 0x000128000c1e1500 */
[----:B------:R1:W-:Y:S04]  /*22210*/  STL [R1+0x13e4], R0 ;  /* 0x0013e40001007387 */ /* 0x0003e80000100800 */
[----:B------:R-:W4:Y:S01]  /*22220*/  LDL R35, [R1+0x83c] ;  /* 0x00083c0001237983 */ /* 0x000f220000100800 */
[----:B0-----:R-:W-:-:S03]  /*22230*/  @!P0 IMAD.MOV.U32 R10, RZ, RZ, R24 ;  /* 0x000000ffff0a8224 */ /* 0x001fc600078e0018 */
[----:B------:R-:W4:Y:S04]  /*22240*/  LDL R24, [R1+0x840] ;  /* 0x0008400001187983 */ /* 0x000f280000100800 */
[----:B------:R-:W4:Y:S04]  /*22250*/  LDL R43, [R1+0x81c] ;  /* 0x00081c00012b7983 */ /* 0x000f280000100800 */
[----:B------:R-:W4:Y:S01]  /*22260*/  LDL R32, [R1+0x820] ;  /* 0x0008200001207983 */ /* 0x000f220000100800 */
[----:B------:R-:W-:Y:S02]  /*22270*/  PRMT R23, RZ, 0x7610, R23 ;  /* 0x00007610ff177816 */ /* 0x000fe40000000017 */
[----:B------:R-:W-:Y:S01]  /*22280*/  PRMT R22, RZ, 0x7610, R22 ;  /* 0x00007610ff167816 */ /* 0x000fe20000000016 */
[----:B------:R-:W4:Y:S01]  /*22290*/  LDL R123, [R1+0x7e0] ;  /* 0x0007e000017b7983 */ /* 0x000f220000100800 */
[----:B--2---:R-:W-:-:S05]  /*222a0*/  @!P0 IMAD.MOV.U32 R11, RZ, RZ, R25 ;  /* 0x000000ffff0b8224 */ /* 0x004fca00078e0019 */
[----:B------:R3:W2:Y:S02]  /*222b0*/  @!P0 LDG.E.U16 R154, desc[UR6][R10.64] ;  /* 0x000000060a9a8981 */ /* 0x0006a4000c1e1500 */
[----:B---3--:R-:W-:Y:S02]  /*222c0*/  @!P0 IMAD.MOV.U32 R11, RZ, RZ, R33 ;  /* 0x000000ffff0b8224 */ /* 0x008fe400078e0021 */
[----:B----4-:R-:W-:-:S05]  /*222d0*/  @!P0 IMAD.MOV.U32 R10, RZ, RZ, R49 ;  /* 0x000000ffff0a8224 */ /* 0x010fca00078e0031 */
[----:B------:R0:W3:Y:S02]  /*222e0*/  @!P0 LDG.E.U16 R153, desc[UR6][R10.64] ;  /* 0x000000060a998981 */ /* 0x0000e4000c1e1500 */
[----:B0-----:R-:W-:Y:S02]  /*222f0*/  @!P0 IMAD.MOV.U32 R11, RZ, RZ, R41 ;  /* 0x000000ffff0b8224 */ /* 0x001fe400078e0029 */
[----:B------:R-:W-:-:S05]  /*22300*/  @!P0 IMAD.MOV.U32 R10, RZ, RZ, R30 ;  /* 0x000000ffff0a8224 */ /* 0x000fca00078e001e */
[----:B------:R0:W4:Y:S02]  /*22310*/  @!P0 LDG.E.U16 R152, desc[UR6][R10.64] ;  /* 0x000000060a988981 */ /* 0x000124000c1e1500 */
[----:B0-----:R-:W-:Y:S02]  /*22320*/  @!P0 IMAD.MOV.U32 R11, RZ, RZ, R40 ;  /* 0x000000ffff0b8224 */ /* 0x001fe400078e0028 */
[----:B------:R-:W2:Y:S01]  /*22330*/  LDL R40, [R1+0x800] ;  /* 0x0008000001287983 */ /* 0x000ea20000100800 */
[----:B------:R-:W-:Y:S01]  /*22340*/  @!P0 IMAD.MOV.U32 R10, RZ, RZ, R38 ;  /* 0x000000ffff0a8224 */ /* 0x000fe200078e0026 */
[----:B------:R-:W-:Y:S02]  /*22350*/  PRMT R21, RZ, 0x7610, R21 ;  /* 0x00007610ff157816 */ /* 0x000fe40000000015 */
[----:B------:R-:W-:Y:S01]  /*22360*/  PRMT R20, RZ, 0x7610, R20 ;  /* 0x00007610ff147816 */ /* 0x000fe20000000014 */
[----:B-1----:R-:W3:Y:S04]  /*22370*/  LDL.LU R0, [R1+0x7c0] ;  /* 0x0007c00001007983 */ /* 0x002ee80000300800 */
[----:B------:R0:W4:Y:S02]  /*22380*/  @!P0 LDG.E.U16 R23, desc[UR6][R10.64] ;  /* 0x000000060a178981 */ /* 0x000124000c1e1500 */
[----:B0-----:R-:W-:-:S02]  /*22390*/  @!P0 IMAD.MOV.U32 R11, RZ, RZ, R4 ;  /* 0x000000ffff0b8224 */ /* 0x001fc400078e0004 */
[----:B------:R-:W-:-:S05]  /*223a0*/  @!P0 IMAD.MOV.U32 R10, RZ, RZ, R48 ;  /* 0x000000ffff0a8224 */ /* 0x000fca00078e0030 */
[----:B------:R0:W4:Y:S02]  /*223b0*/  @!P0 LDG.E.U16 R22, desc[UR6][R10.64] ;  /* 0x000000060a168981 */ /* 0x000124000c1e1500 */
[----:B0-----:R-:W-:Y:S02]  /*223c0*/  @!P0 IMAD.MOV.U32 R10, RZ, RZ, R126 ;  /* 0x000000ffff0a8224 */ /* 0x001fe400078e007e */
[----:B------:R-:W-:Y:S01]  /*223d0*/  @!P0 IMAD.MOV.U32 R11, RZ, RZ, R127 ;  /* 0x000000ffff0b8224 */ /* 0x000fe200078e007f */
[----:B------:R0:W-:Y:S04]  /*223e0*/  STL [R1+0x1374], R4 ;  /* 0x0013740401007387 */ /* 0x0001e80000100800 */
[----:B------:R1:W4:Y:S01]  /*223f0*/  @!P0 LDG.E.U16 R21, desc[UR6][R10.64] ;  /* 0x000000060a158981 */ /* 0x000322000c1e1500 */
[----:B------:R-:W-:-:S03]  /*22400*/  PRMT R19, RZ, 0x7610, R19 ;  /* 0x00007610ff137816 */ /* 0x000fc60000000013 */
[----:B0-----:R-:W3:Y:S01]  /*22410*/  LDL.LU R4, [R1+0x7fc] ;  /* 0x0007fc0001047983 */ /* 0x001ee20000300800 */
[----:B-1----:R-:W-:Y:S02]  /*22420*/  @!P0 IMAD.MOV.U32 R10, RZ, RZ, R124 ;  /* 0x000000ffff0a8224 */ /* 0x002fe400078e007c */
[----:B------:R-:W-:-:S05]  /*22430*/  @!P0 IMAD.MOV.U32 R11, RZ, RZ, R125 ;  /* 0x000000ffff0b8224 */ /* 0x000fca00078e007d */
[----:B------:R0:W4:Y:S01]  /*22440*/  @!P0 LDG.E.U16 R20, desc[UR6][R10.64] ;  /* 0x000000060a148981 */ /* 0x000122000c1e1500 */
[----:B------:R-:W-:Y:S01]  /*22450*/  PRMT R18, RZ, 0x7610, R18 ;  /* 0x00007610ff127816 */ /* 0x000fe20000000012 */
[----:B0-----:R-:W-:Y:S02]  /*22460*/  @!P0 IMAD.MOV.U32 R10, RZ, RZ, R27 ;  /* 0x000000ffff0a8224 */ /* 0x001fe400078e001b */
[----:B------:R-:W-:Y:S02]  /*22470*/  @!P0 IMAD.MOV.U32 R11, RZ, RZ, R51 ;  /* 0x000000ffff0b8224 */ /* 0x000fe400078e0033 */
[----:B------:R-:W4:Y:S04]  /*22480*/  LDL.LU R51, [R1+0x7dc] ;  /* 0x0007dc0001337983 */ /* 0x000f280000300800 */
[----:B------:R0:W4:Y:S01]  /*22490*/  @!P0 LDG.E.U16 R19, desc[UR6][R10.64] ;  /* 0x000000060a138981 */ /* 0x000122000c1e1500 */
[----:B------:R-:W-:-:S03]  /*224a0*/  PRMT R17, RZ, 0x7610, R17 ;  /* 0x00007610ff117816 */ /* 0x000fc60000000011 */
[----:B------:R-:W4:Y:S01]  /*224b0*/  LDL.LU R27, [R1+0x7bc] ;  /* 0x0007bc00011b7983 */ /* 0x000f220000300800 */
[----:B0-----:R-:W-:-:S03]  /*224c0*/  @!P0 IMAD.MOV.U32 R11, RZ, RZ, R35 ;  /* 0x000000ffff0b8224 */ /* 0x001fc600078e0023 */
[----:B------:R-:W4:Y:S01]  /*224d0*/  LDL.LU R35, [R1+0x79c] ;  /* 0x00079c0001237983 */ /* 0x000f220000300800 */
[----:B------:R-:W-:-:S03]  /*224e0*/  @!P0 IMAD.MOV.U32 R10, RZ, RZ, R24 ;  /* 0x000000ffff0a8224 */ /* 0x000fc600078e0018 */
[----:B------:R-:W4:Y:S04]  /*224f0*/  LDL.LU R24, [R1+0x7a0] ;  /* 0x0007a00001187983 */ /* 0x000f280000300800 */
[----:B------:R0:W4:Y:S02]  /*22500*/  @!P0 LDG.E.U16 R18, desc[UR6][R10.64] ;  /* 0x000000060a128981 */ /* 0x000124000c1e1500 */
[----:B0-----:R-:W-:Y:S02]  /*22510*/  @!P0 IMAD.MOV.U32 R10, RZ, RZ, R32 ;  /* 0x000000ffff0a8224 */ /* 0x001fe400078e0020 */
[----:B------:R-:W-:Y:S02]  /*22520*/  @!P0 IMAD.MOV.U32 R11, RZ, RZ, R43 ;  /* 0x000000ffff0b8224 */ /* 0x000fe400078e002b */
[----:B------:R-:W4:Y:S04]  /*22530*/  LDL.LU R43, [R1+0x77c] ;  /* 0x00077c00012b7983 */ /* 0x000f280000300800 */
[----:B------:R2:W4:Y:S04]  /*22540*/  @!P0 LDG.E.U16 R17, desc[UR6][R10.64] ;  /* 0x000000060a118981 */ /* 0x000528000c1e1500 */
[----:B------:R-:W4:Y:S01]  /*22550*/  LDL.LU R32, [R1+0x780] ;  /* 0x0007800001207983 */ /* 0x000f220000300800 */
[----:B--2---:R-:W-:-:S03]  /*22560*/  @!P0 IMAD.MOV.U32 R10, RZ, RZ, R40 ;  /* 0x000000ffff0a8224 */ /* 0x004fc600078e0028 */
[----:B------:R-:W2:Y:S04]  /*22570*/  LDL.LU R40, [R1+0x760] ;  /* 0x0007600001287983 */ /* 0x000ea80000300800 */
[----:B------:R0:W-:Y:S04]  /*22580*/  STS.U16 [R103+UR4+0x100], R16 ;  /* 0x0001001067007988 */ /* 0x0001e80008000404 */
[----:B------:R1:W-:Y:S01]  /*22590*/  STS.U16 [R103+UR4+0x500], R15 ;  /* 0x0005000f67007988 */ /* 0x0003e20008000404 */
[----:B0-----:R-:W-:Y:S02]  /*225a0*/  PRMT R16, RZ, 0x7610, R16 ;  /* 0x00007610ff107816 */ /* 0x001fe40000000010 */
[----:B-1----:R-:W-:Y:S01]  /*225b0*/  PRMT R15, RZ, 0x7610, R15 ;  /* 0x00007610ff0f7816 */ /* 0x002fe2000000000f */
[----:B------:R0:W-:Y:S04]  /*225c0*/  STS.U16 [R103+UR4+0x900], R14 ;  /* 0x0009000e67007988 */ /* 0x0001e80008000404 */
[----:B------:R1:W-:Y:S01]  /*225d0*/  STS.U16 [R103+UR4+0xd00], R13 ;  /* 0x000d000d67007988 */ /* 0x0003e20008000404 */
[----:B0-----:R-:W-:Y:S01]  /*225e0*/  PRMT R14, RZ, 0x7610, R14 ;  /* 0x00007610ff0e7816 */ /* 0x001fe2000000000e */
[----:B---3--:R-:W-:-:S05]  /*225f0*/  @!P0 IMAD.MOV.U32 R11, RZ, RZ, R4 ;  /* 0x000000ffff0b8224 */ /* 0x008fca00078e0004 */
[----:B------:R0:W3:Y:S02]  /*22600*/  @!P0 LDG.E.U16 R16, desc[UR6][R10.64] ;  /* 0x000000060a108981 */ /* 0x0000e4000c1e1500 */
[----:B0-----:R-:W-:Y:S02]  /*22610*/  @!P0 IMAD.MOV.U32 R10, RZ, RZ, R123 ;  /* 0x000000ffff0a8224 */ /* 0x001fe400078e007b */
[----:B------:R-:W3:Y:S01]  /*22620*/  LDL R123, [R1+0x73c] ;  /* 0x00073c00017b7983 */ /* 0x000ee20000100800 */
[----:B----4-:R-:W-:-:S03]  /*22630*/  @!P0 IMAD.MOV.U32 R11, RZ, RZ, R51 ;  /* 0x000000ffff0b8224 */ /* 0x010fc600078e0033 */
[----:B------:R-:W-:Y:S04]  /*22640*/  STL [R1+0x13e8], R0 ;  /* 0x0013e80001007387 */ /* 0x000fe80000100800 */
[----:B------:R0:W4:Y:S01]  /*22650*/  @!P0 LDG.E.U16 R15, desc[UR6][R10.64] ;  /* 0x000000060a0f8981 */ /* 0x000122000c1e1500 */
[----:B-1----:R-:W-:-:S03]  /*22660*/  PRMT R13, RZ, 0x7610, R13 ;  /* 0x00007610ff0d7816 */ /* 0x002fc6000000000d */
[----:B------:R-:W-:Y:S01]  /*22670*/  STL [R1+0x1670], R151 ;  /* 0x0016709701007387 */ /* 0x000fe20000100800 */
[----:B0-----:R-:W-:Y:S02]  /*22680*/  @!P0 IMAD.MOV.U32 R10, RZ, RZ, R0 ;  /* 0x000000ffff0a8224 */ /* 0x001fe400078e0000 */
[----:B------:R-:W-:Y:S01]  /*22690*/  @!P0 IMAD.MOV.U32 R11, RZ, RZ, R27 ;  /* 0x000000ffff0b8224 */ /* 0x000fe200078e001b */
[----:B------:R-:W-:Y:S04]  /*226a0*/  STL.64 [R1+0x1668], R50 ;  /* 0x0016683201007387 */ /* 0x000fe80000100a00 */
[----:B------:R0:W4:Y:S04]  /*226b0*/  @!P0 LDG.E.U16 R14, desc[UR6][R10.64] ;  /* 0x000000060a0e8981 */ /* 0x000128000c1e1500 */
[----:B------:R-:W-:Y:S04]  /*226c0*/  STL.64 [R1+0x1660], R48 ;  /* 0x0016603001007387 */ /* 0x000fe80000100a00 */
[----:B------:R-:W-:Y:S04]  /*226d0*/  STL.64 [R1+0x1658], R46 ;  /* 0x0016582e01007387 */ /* 0x000fe80000100a00 */
[----:B------:R-:W-:Y:S04]  /*226e0*/  STL.64 [R1+0x1650], R44 ;  /* 0x0016502c01007387 */ /* 0x000fe80000100a00 */
[----:B------:R1:W-:Y:S02]  /*226f0*/  STS.U16 [R103+UR4+0x1100], R12 ;  /* 0x0011000c67007988 */ /* 0x0003e40008000404 */
[----:B-1----:R-:W-:Y:S01]  /*22700*/  PRMT R12, RZ, 0x7610, R12 ;  /* 0x00007610ff0c7816 */ /* 0x002fe2000000000c */
[----:B0-----:R-:W-:-:S02]  /*22710*/  @!P0 IMAD.MOV.U32 R11, RZ, RZ, R35 ;  /* 0x000000ffff0b8224 */ /* 0x001fc400078e0023 */
[----:B------:R-:W-:-:S05]  /*22720*/  @!P0 IMAD.MOV.U32 R10, RZ, RZ, R24 ;  /* 0x000000ffff0a8224 */ /* 0x000fca00078e0018 */
[----:B------:R0:W4:Y:S04]  /*22730*/  @!P0 LDG.E.U16 R13, desc[UR6][R10.64] ;  /* 0x000000060a0d8981 */ /* 0x000128000c1e1500 */
[----:B------:R-:W-:Y:S01]  /*22740*/  STL.64 [R1+0x1648], R42 ;  /* 0x0016482a01007387 */ /* 0x000fe20000100a00 */
[----:B0-----:R-:W-:Y:S02]  /*22750*/  @!P0 IMAD.MOV.U32 R11, RZ, RZ, R43 ;  /* 0x000000ffff0b8224 */ /* 0x001fe400078e002b */
[----:B------:R-:W-:-:S05]  /*22760*/  @!P0 IMAD.MOV.U32 R10, RZ, RZ, R32 ;  /* 0x000000ffff0a8224 */ /* 0x000fca00078e0020 */
[----:B------:R0:W4:Y:S02]  /*22770*/  @!P0 LDG.E.U16 R12, desc[UR6][R10.64] ;  /* 0x000000060a0c8981 */ /* 0x000124000c1e1500 */
[----:B0-----:R-:W-:Y:S02]  /*22780*/  @!P0 IMAD.MOV.U32 R11, RZ, RZ, R3 ;  /* 0x000000ffff0b8224 */ /* 0x001fe400078e0003 */
[----:B--2---:R-:W-:Y:S04]  /*22790*/  STL.64 [R1+0x1640], R40 ;  /* 0x0016402801007387 */ /* 0x004fe80000100a00 */
        /* <DEDUP_REMOVED lines=8> */
[----:B------:R0:W-:Y:S04]  /*22820*/  STL [R1+0x1378], R3 ;  /* 0x0013780301007387 */ /* 0x0001e80000100800 */
[----:B0-----:R-:W2:Y:S01]  /*22830*/  LDL.LU R3, [R1+0x740] ;  /* 0x0007400001037983 */ /* 0x001ea20000300800 */
[----:B------:R-:W-:-:S03]  /*22840*/  @!P0 IMAD.MOV.U32 R10, RZ, RZ, R40 ;  /* 0x000000ffff0a8224 */ /* 0x000fc600078e0028 */
[----:B------:R0:W-:Y:S02]  /*22850*/  STS.U16 [R103+UR4+0x1500], R9 ;  /* 0x0015000967007988 */ /* 0x0001e40008000404 */
[----:B0-----:R-:W-:-:S06]  /*22860*/  PRMT R9, RZ, 0x7610, R9 ;  /* 0x00007610ff097816 */ /* 0x001fcc0000000009 */
[----:B------:R2:W4:Y:S04]  /*22870*/  @!P0 LDG.E.U16 R9, desc[UR6][R10.64] ;  /* 0x000000060a098981 */ /* 0x000528000c1e1500 */
[----:B------:R-:W-:Y:S04]  /*22880*/  STS.U16 [R103+UR4+0x1900], R5 ;  /* 0x0019000567007988 */ /* 0x000fe80008000404 */
[----:B------:R-:W-:Y:S04]  /*22890*/  STS.U16 [R103+UR4+0x1d00], R122 ;  /* 0x001d007a67007988 */ /* 0x000fe80008000404 */
[----:B------:R-:W-:Y:S04]  /*228a0*/  STS.U16 [R103+UR4+0x2100], R121 ;  /* 0x0021007967007988 */ /* 0x000fe80008000404 */
[----:B------:R-:W-:Y:S04]  /*228b0*/  STS.U16 [R103+UR4+0x2500], R120 ;  /* 0x0025007867007988 */ /* 0x000fe80008000404 */
[----:B------:R-:W-:Y:S04]  /*228c0*/  STS.U16 [R103+UR4+0x2900], R119 ;  /* 0x0029007767007988 */ /* 0x000fe80008000404 */
[----:B------:R-:W-:Y:S04]  /*228d0*/  STS.U16 [R103+UR4+0x2d00], R118 ;  /* 0x002d007667007988 */ /* 0x000fe80008000404 */
[----:B------:R-:W-:Y:S01]  /*228e0*/  STS.U16 [R103+UR4+0x3100], R117 ;  /* 0x0031007567007988 */ /* 0x000fe20008000404 */
[----:B--2---:R-:W-:-:S03]  /*228f0*/  @!P0 IMAD.MOV.U32 R10, RZ, RZ, R3 ;  /* 0x000000ffff0a8224 */ /* 0x004fc600078e0003 */
[----:B------:R0:W-:Y:S04]  /*22900*/  STL [R1+0x137c], R3 ;  /* 0x00137c0301007387 */ /* 0x0001e80000100800 */
[----:B------:R-:W2:Y:S04]  /*22910*/  LDL R0, [R1+0x1334] ;  /* 0x0013340001007983 */ /* 0x000ea80000100800 */
[----:B0-----:R-:W4:Y:S04]  /*22920*/  LDL R3, [R1+0x1338] ;  /* 0x0013380001037983 */ /* 0x001f280000100800 */
        /* <DEDUP_REMOVED lines=51> */
[----:B------:R-:W2:Y:S04]  /*22c60*/  LDL.LU.64 R24, [R1+0x400] ;  /* 0x0004000001187983 */ /* 0x000ea80000300a00 */
[----:B------:R-:W2:Y:S04]  /*22c70*/  LDL.LU.64 R26, [R1+0x408] ;  /* 0x00040800011a7983 */ /* 0x000ea80000300a00 */
[----:B------:R-:W2:Y:S04]  /*22c80*/  LDL.LU.64 R28, [R1+0x410] ;  /* 0x00041000011c7983 */ /* 0x000ea80000300a00 */
[----:B------:R-:W2:Y:S04]  /*22c90*/  LDL.LU.64 R30, [R1+0x418] ;  /* 0x00041800011e7983 */ /* 0x000ea80000300a00 */
[----:B------:R-:W2:Y:S01]  /*22ca0*/  LDL.LU.64 R32, [R1+0x420] ;  /* 0x0004200001207983 */ /* 0x000ea20000300a00 */
[----:B------:R-:W-:-:S03]  /*22cb0*/  PRMT R5, RZ, 0x7610, R5 ;  /* 0x00007610ff057816 */ /* 0x000fc60000000005 */
[----:B------:R-:W2:Y:S01]  /*22cc0*/  LDL.LU.64 R34, [R1+0x428] ;  /* 0x0004280001227983 */ /* 0x000ea20000300a00 */
[----:B---3--:R-:W-:-:S03]  /*22cd0*/  @!P0 IMAD.MOV.U32 R11, RZ, RZ, R123 ;  /* 0x000000ffff0b8224 */ /* 0x008fc600078e007b */
[----:B------:R-:W3:Y:S04]  /*22ce0*/  LDL.LU.64 R36, [R1+0x430] ;  /* 0x0004300001247983 */ /* 0x000ee80000300a00 */
[----:B------:R-:W3:Y:S04]  /*22cf0*/  LDL.LU.64 R38, [R1+0x438] ;  /* 0x0004380001267983 */ /* 0x000ee80000300a00 */
[----:B------:R-:W3:Y:S04]  /*22d00*/  LDL.LU.64 R40, [R1+0x440] ;  /* 0x0004400001287983 */ /* 0x000ee80000300a00 */
[----:B------:R-:W3:Y:S04]  /*22d10*/  LDL.LU.64 R42, [R1+0x448] ;  /* 0x00044800012a7983 */ /* 0x000ee80000300a00 */
[----:B------:R-:W3:Y:S04]  /*22d20*/  LDL.LU.64 R44, [R1+0x450] ;  /* 0x00045000012c7983 */ /* 0x000ee80000300a00 */
[----:B------:R-:W3:Y:S04]  /*22d30*/  LDL.LU.64 R46, [R1+0x458] ;  /* 0x00045800012e7983 */ /* 0x000ee80000300a00 */
[----:B------:R-:W3:Y:S04]  /*22d40*/  LDL.LU.64 R48, [R1+0x460] ;  /* 0x0004600001307983 */ /* 0x000ee80000300a00 */
[----:B------:R-:W3:Y:S04]  /*22d50*/  LDL.LU.64 R50, [R1+0x468] ;  /* 0x0004680001327983 */ /* 0x000ee80000300a00 */
[----:B------:R-:W3:Y:S04]  /*22d60*/  @!P0 LDG.E.U16 R5, desc[UR6][R10.64] ;  /* 0x000000060a058981 */ /* 0x000ee8000c1e1500 */
[----:B----4-:R-:W-:Y:S04]  /*22d70*/  STS.U16 [R3+UR4+0x200], R102 ;  /* 0x0002006603007988 */ /* 0x010fe80008000404 */
        /* <DEDUP_REMOVED lines=63> */
[----:B--2---:R-:W-:Y:S04]  /*23170*/  STS.U16 [R0+UR4+0x300], R76 ;  /* 0x0003004c00007988 */ /* 0x004fe80008000404 */
        /* <DEDUP_REMOVED lines=24> */
[----:B0-----:R-:W2:Y:S04]  /*23300*/  LDL.LU.64 R52, [R1+0x470] ;  /* 0x0004700001347983 */ /* 0x001ea80000300a00 */
[----:B------:R-:W2:Y:S04]  /*23310*/  LDL.LU.64 R54, [R1+0x478] ;  /* 0x0004780001367983 */ /* 0x000ea80000300a00 */
        /* <DEDUP_REMOVED lines=86> */
[----:B---3--:R1:W-:Y:S01]  /*23880*/  STS.U16 [R0+UR4+0x17f00], R5 ;  /* 0x017f000500007988 */ /* 0x0083e20008000404 */
[----:B------:R3:W-:Y:S06]  /*23890*/  MEMBAR.ALL.CTA ;  /* 0x0000000000007992 */ /* 0x0007ec0000008000 */
[----:B---3--:R-:W3:Y:S01]  /*238a0*/  FENCE.VIEW.ASYNC.S ;  /* 0x00000000000073c6 */ /* 0x008ee20000000000 */
[----:B------:R-:W-:-:S04]  /*238b0*/  ULOP3.LUT UR8, UR8, 0x400, URZ, 0xc0, !UPT ;  /* 0x0000040008087892 */ /* 0x000fc8000f8ec03f */
[----:B------:R-:W-:Y:S01]  /*238c0*/  ULEA.HI UR8, UR42, UR8, URZ, 0x1c ;  /* 0x000000082a087291 */ /* 0x000fe2000f8fe03f */
[----:B---3--:R-:W-:Y:S03]  /*238d0*/  BAR.SYNC.DEFER_BLOCKING 0x0 ;  /* 0x0000000000007b1d */ /* 0x008fe60000010000 */
[----:B------:R-:W-:-:S03]  /*238e0*/  ULOP3.LUT UR56, UR8, 0x3fff, URZ, 0xc0, !UPT ;  /* 0x00003fff08387892 */ /* 0x000fc6000f8ec03f */
[----:B--2---:R-:W-:-:S06]  /*238f0*/  WARPGROUP.ARRIVE ;  /* 0x00000000000079c5 */ /* 0x004fcc0000000000 */
[----:B------:R-:W-:Y:S01]  /*23900*/  HGMMA.64x256x16.F32.BF16 R24, gdesc[UR56].tnspA, R24, gsb0 ;  /* 0x23e00000381879f0 */ /* 0x000fe20008001818 */
[----:B------:R-:W-:Y:S01]  /*23910*/  UIADD3 UR12, UP0, UR56, 0x80, URZ ;  /* 0x00000080380c7890 */ /* 0x000fe2000ff1e03f */
[----:B------:R-:W-:-:S03]  /*23920*/  UMOV UR8, URZ ;  /* 0x0000003f00087c82 */ /* 0x000fc60008000000 */
[----:B------:R-:W-:-:S03]  /*23930*/  UIADD3.X UR9, UR8, 0x40000040, URZ, UP0, !UPT ;  /* 0x4000004008097890 */ /* 0x000fc600087fe43f */
[----:B------:R-:W-:Y:S02]  /*23940*/  UMOV UR8, UR12 ;  /* 0x0000000c00087c82 */ /* 0x000fe40008000000 */
[----:B------:R-:W-:Y:S01]  /*23950*/  UIADD3.64 UR52, UR8, 0x80, URZ ;  /* 0x0000008008347897 */ /* 0x000fe2000fffe03f */
[----:B------:R-:W-:Y:S02]  /*23960*/  WARPGROUP.DEPBAR.LE gsb0, 0x0 ;  /* 0x00008000000079c5 */ /* 0x000fe40000010000 */
[----:B------:R-:W-:-:S15]  /*23970*/  WARPGROUP.ARRIVE ;  /* 0x00000000000079c5 */ /* 0x000fde0000000000 */
[----:B------:R-:W-:Y:S01]  /*23980*/  HGMMA.64x256x16.F32.BF16 R24, gdesc[UR8].tnspA, R24, gsb0 ;  /* 0x23e00000081879f0 */ /* 0x000fe20008001818 */
[----:B------:R-:W-:Y:S02]  /*23990*/  UIADD3.64 UR20, UR8, 0x100, URZ ;  /* 0x0000010008147897 */ /* 0x000fe4000fffe03f */
[----:B------:R-:W-:Y:S02]  /*239a0*/  WARPGROUP.DEPBAR.LE gsb0, 0x0 ;  /* 0x00008000000079c5 */ /* 0x000fe40000010000 */
[----:B------:R-:W-:-:S15]  /*239b0*/  WARPGROUP.ARRIVE ;  /* 0x00000000000079c5 */ /* 0x000fde0000000000 */
[----:B------:R-:W-:-:S08]  /*239c0*/  NOP ;  /* 0x0000000000007918 */ /* 0x000fd00000000000 */
        /* <DEDUP_REMOVED lines=20> */
[----:B------:R-:W-:Y:S03]  /*23b10*/  HGMMA.64x256x16.F32.BF16 R24, gdesc[UR32].tnspA, R24, gsb0 ;  /* 0x23e00000201879f0 */ /* 0x000fe60008001818 */
[----:B------:R-:W-:Y:S02]  /*23b20*/  WARPGROUP.DEPBAR.LE gsb0, 0x0 ;  /* 0x00008000000079c5 */ /* 0x000fe40000010000 */
[----:B------:R-:W-:-:S15]  /*23b30*/  WARPGROUP.ARRIVE ;  /* 0x00000000000079c5 */ /* 0x000fde0000000000 */
[----:B------:R-:W-:-:S08]  /*23b40*/  NOP ;  /* 0x0000000000007918 */ /* 0x000fd00000000000 */
[----:B------:R-:W-:Y:S03]  /*23b50*/  HGMMA.64x256x16.F32.BF16 R24, gdesc[UR36].tnspA, R24, gsb0 ;  /* 0x23e00000241879f0 */ /* 0x000fe60008001818 */
[----:B------:R-:W-:Y:S02]  /*23b60*/  WARPGROUP.DEPBAR.LE gsb0, 0x0 ;  /* 0x00008000000079c5 */ /* 0x000fe40000010000 */
[----:B------:R2:W-:Y:S04]  /*23b70*/  STL.64 [R1+0x400], R24 ;  /* 0x0004001801007387 */ /* 0x0005e80000100a00 */
        /* <DEDUP_REMOVED lines=58> */
[----:B------:R4:W-:Y:S01]  /*23f20*/  STL.64 [R1+0x5d8], R142 ;  /* 0x0005d88e01007387 */ /* 0x0009e20000100a00 */
[----:B0-----:R-:W-:-:S03]  /*23f30*/  IMAD.MOV.U32 R240, RZ, RZ, R25 ;  /* 0x000000fffff07224 */ /* 0x001fc600078e0019 */
[----:B------:R0:W-:Y:S01]  /*23f40*/  STL.64 [R1+0x5e0], R144 ;  /* 0x0005e09001007387 */ /* 0x0001e20000100a00 */
[----:B-1----:R-:W-:-:S03]  /*23f50*/  IMAD.MOV.U32 R5, RZ, RZ, R24 ;  /* 0x000000ffff057224 */ /* 0x002fc600078e0018 */
[----:B------:R1:W-:Y:S01]  /*23f60*/  STL.64 [R1+0x5e8], R146 ;  /* 0x0005e89201007387 */ /* 0x0003e20000100a00 */
[----:B------:R-:W-:-:S03]  /*23f70*/  IMAD.MOV.U32 R248, RZ, RZ, R27 ;  /* 0x000000fffff87224 */ /* 0x000fc600078e001b */
[----:B------:R1:W-:Y:S01]  /*23f80*/  STL.64 [R1+0x5f0], R148 ;  /* 0x0005f09401007387 */ /* 0x0003e20000100a00 */
[----:B------:R-:W-:-:S03]  /*23f90*/  IMAD.MOV.U32 R241, RZ, RZ, R26 ;  /* 0x000000fffff17224 */ /* 0x000fc600078e001a */
[----:B------:R1:W-:Y:S01]  /*23fa0*/  STL.64 [R1+0x5f8], R150 ;  /* 0x0005f89601007387 */ /* 0x0003e20000100a00 */
[----:B------:R-:W-:Y:S02]  /*23fb0*/  IMAD.MOV.U32 R251, RZ, RZ, R29 ;  /* 0x000000fffffb7224 */ /* 0x000fe400078e001d */
[----:B------:R-:W-:Y:S01]  /*23fc0*/  IMAD.MOV.U32 R228, RZ, RZ, R28 ;  /* 0x000000ffffe47224 */ /* 0x000fe200078e001c */
[----:B--2---:R-:W2:Y:S01]  /*23fd0*/  LDL.LU.64 R24, [R1+0x200] ;  /* 0x0002000001187983 */ /* 0x004ea20000300a00 */
[----:B------:R-:W-:Y:S02]  /*23fe0*/  IMAD.MOV.U32 R252, RZ, RZ, R31 ;  /* 0x000000fffffc7224 */ /* 0x000fe400078e001f */
[----:B------:R-:W-:Y:S01]  /*23ff0*/  IMAD.MOV.U32 R229, RZ, RZ, R30 ;  /* 0x000000ffffe57224 */ /* 0x000fe200078e001e */
[----:B---3--:R-:W2:Y:S01]  /*24000*/  LDL.LU.64 R26, [R1+0x208] ;  /* 0x00020800011a7983 */ /* 0x008ea20000300a00 */
[----:B------:R-:W-:-:S03]  /*24010*/  IMAD.MOV.U32 R216, RZ, RZ, R32 ;  /* 0x000000ffffd87224 */ /* 0x000fc600078e0020 */
[----:B----4-:R-:W2:Y:S01]  /*24020*/  LDL.LU.64 R28, [R1+0x210] ;  /* 0x00021000011c7983 */ /* 0x010ea20000300a00 */
[----:B------:R-:W-:-:S03]  /*24030*/  IMAD.MOV.U32 R217, RZ, RZ, R34 ;  /* 0x000000ffffd97224 */ /* 0x000fc600078e0022 */
        /* <DEDUP_REMOVED lines=42> */
[----:B------:R-:W2:Y:S01]  /*242e0*/  LDL.LU.64 R114, [R1+0x368] ;  /* 0x0003680001727983 */ /* 0x000ea20000300a00 */
[----:B------:R-:W-:-:S03]  /*242f0*/  IMAD.MOV.U32 R20, RZ, RZ, R124 ;  /* 0x000000ffff147224 */ /* 0x000fc600078e007c */
        /* <DEDUP_REMOVED lines=10> */
[----:B------:R-:W2:Y:S04]  /*243a0*/  LDL.LU.64 R126, [R1+0x398] ;  /* 0x00039800017e7983 */ /* 0x000ea80000300a00 */
[----:B------:R-:W2:Y:S01]  /*243b0*/  LDL.LU.64 R128, [R1+0x3a0] ;  /* 0x0003a00001807983 */ /* 0x000ea20000300a00 */
        /* <DEDUP_REMOVED lines=8> */
[----:B0-----:R-:W2:Y:S04]  /*24440*/  LDL.LU.64 R144, [R1+0x3e0] ;  /* 0x0003e00001907983 */ /* 0x001ea80000300a00 */
[----:B-1----:R-:W2:Y:S04]  /*24450*/  LDL.LU.64 R146, [R1+0x3e8] ;  /* 0x0003e80001927983 */ /* 0x002ea80000300a00 */
[----:B------:R-:W2:Y:S04]  /*24460*/  LDL.LU.64 R148, [R1+0x3f0] ;  /* 0x0003f00001947983 */ /* 0x000ea80000300a00 */
[----:B------:R-:W2:Y:S01]  /*24470*/  LDL.LU.64 R150, [R1+0x3f8] ;  /* 0x0003f80001967983 */ /* 0x000ea20000300a00 */
[----:B------:R-:W-:Y:S01]  /*24480*/  UMOV UR44, UR56 ;  /* 0x00000038002c7c82 */ /* 0x000fe20008000000 */
[----:B------:R-:W-:Y:S01]  /*24490*/  UMOV UR45, UR57 ;  /* 0x00000039002d7c82 */ /* 0x000fe20008000000 */
[----:B------:R-:W-:Y:S01]  /*244a0*/  UMOV UR16, UR8 ;  /* 0x0000000800107c82 */ /* 0x000fe20008000000 */
[----:B------:R-:W-:Y:S01]  /*244b0*/  UMOV UR17, UR9 ;  /* 0x0000000900117c82 */ /* 0x000fe20008000000 */
[----:B--2---:R-:W-:-:S06]  /*244c0*/  WARPGROUP.ARRIVE ;  /* 0x00000000000079c5 */ /* 0x004fcc0000000000 */
[----:B------:R-:W-:Y:S01]  /*244d0*/  HGMMA.64x256x16.F32.BF16 R24, gdesc[UR44].tnspA, R24, gsb0 ;  /* 0x23e000002c1879f0 */ /* 0x000fe20008001818 */
[----:B------:R-:W-:Y:S01]  /*244e0*/  UMOV UR12, UR52 ;  /* 0x00000034000c7c82 */ /* 0x000fe20008000000 */
[----:B------:R-:W-:Y:S01]  /*244f0*/  UMOV UR13, UR53 ;  /* 0x00000035000d7c82 */ /* 0x000fe20008000000 */
[----:B------:R-:W-:Y:S02]  /*24500*/  WARPGROUP.DEPBAR.LE gsb0, 0x0 ;  /* 0x00008000000079c5 */ /* 0x000fe40000010000 */
[----:B------:R-:W-:-:S15]  /*24510*/  WARPGROUP.ARRIVE ;  /* 0x00000000000079c5 */ /* 0x000fde0000000000 */
[----:B------:R-:W-:-:S08]  /*24520*/  NOP ;  /* 0x0000000000007918 */ /* 0x000fd00000000000 */
[----:B------:R-:W-:Y:S01]  /*24530*/  HGMMA.64x256x16.F32.BF16 R24, gdesc[UR16].tnspA, R24, gsb0 ;  /* 0x23e00000101879f0 */ /* 0x000fe20008001818 */
[----:B------:R-:W-:Y:S01]  /*24540*/  UIADD3.64 UR46, UR10, 0x1004, URZ ;  /* 0x000010040a2e7897 */ /* 0x000fe2000fffe03f */
[----:B------:R-:W-:Y:S01]  /*24550*/  UMOV UR44, UR20 ;  /* 0x00000014002c7c82 */ /* 0x000fe20008000000 */
[----:B------:R-:W-:Y:S01]  /*24560*/  UMOV UR45, UR21 ;  /* 0x00000015002d7c82 */ /* 0x000fe20008000000 */
[----:B------:R-:W-:Y:S02]  /*24570*/  WARPGROUP.DEPBAR.LE gsb0, 0x0 ;  /* 0x00008000000079c5 */ /* 0x000fe40000010000 */
[----:B------:R-:W-:-:S15]  /*24580*/  WARPGROUP.ARRIVE ;  /* 0x00000000000079c5 */ /* 0x000fde0000000000 */
[----:B------:R-:W-:-:S07]  /*24590*/  NOP ;  /* 0x0000000000007918 */ /* 0x000fce0000000000 */
        /* <DEDUP_REMOVED lines=15> */
[----:B------:R-:W-:Y:S01]  /*24690*/  UMOV UR60, UR18 ;  /* 0x00000012003c7c82 */ /* 0x000fe20008000000 */
[----:B------:R-:W-:Y:S01]  /*246a0*/  UMOV UR61, UR19 ;  /* 0x00000013003d7c82 */ /* 0x000fe20008000000 */
[----:B------:R-:W-:Y:S01]  /*246b0*/  UIADD3.64 UR18, UR10, 0x1802, URZ ;  /* 0x000018020a127897 */ /* 0x000fe2000fffe03f */
[----:B------:R-:W-:Y:S01]  /*246c0*/  UMOV UR16, UR32 ;  /* 0x0000002000107c82 */ /* 0x000fe20008000000 */
[----:B------:R-:W-:Y:S01]  /*246d0*/  UMOV UR17, UR33 ;  /* 0x0000002100117c82 */ /* 0x000fe20008000000 */
[----:B------:R-:W-:Y:S02]  /*246e0*/  WARPGROUP.DEPBAR.LE gsb0, 0x0 ;  /* 0x00008000000079c5 */ /* 0x000fe40000010000 */
[----:B------:R-:W-:-:S15]  /*246f0*/  WARPGROUP.ARRIVE ;  /* 0x00000000000079c5 */ /* 0x000fde0000000000 */
[----:B------:R-:W-:-:S05]  /*24700*/  NOP ;  /* 0x0000000000007918 */ /* 0x000fca0000000000 */
[----:B------:R-:W-:Y:S01]  /*24710*/  HGMMA.64x256x16.F32.BF16 R24, gdesc[UR44].tnspA, R24, gsb0 ;  /* 0x23e000002c1879f0 */ /* 0x000fe20008001818 */
[----:B------:R-:W-:Y:S01]  /*24720*/  UMOV UR48, UR36 ;  /* 0x0000002400307c82 */ /* 0x000fe20008000000 */
[----:B------:R-:W-:Y:S01]  /*24730*/  UMOV UR49, UR37 ;  /* 0x0000002500317c82 */ /* 0x000fe20008000000 */
[----:B------:R-:W-:Y:S02]  /*24740*/  WARPGROUP.DEPBAR.LE gsb0, 0x0 ;  /* 0x00008000000079c5 */ /* 0x000fe40000010000 */
[----:B------:R-:W-:-:S15]  /*24750*/  WARPGROUP.ARRIVE ;  /* 0x00000000000079c5 */ /* 0x000fde0000000000 */
[----:B------:R-:W-:-:S08]  /*24760*/  NOP ;  /* 0x0000000000007918 */ /* 0x000fd00000000000 */
[----:B------:R-:W-:Y:S01]  /*24770*/  HGMMA.64x256x16.F32.BF16 R24, gdesc[UR16].tnspA, R24, gsb0 ;  /* 0x23e00000101879f0 */ /* 0x000fe20008001818 */
[----:B------:R-:W-:Y:S04]  /*24780*/  STL [R1+0x13c0], R5 ;  /* 0x0013c00501007387 */ /* 0x000fe80000100800 */
        /* <DEDUP_REMOVED lines=15> */
[----:B------:R-:W-:Y:S01]  /*24880*/  STL [R1+0x1380], R9 ;  /* 0x0013800901007387 */ /* 0x000fe20000100800 */
[----:B------:R-:W-:-:S02]  /*24890*/  WARPGROUP.DEPBAR.LE gsb0, 0x0 ;  /* 0x00008000000079c5 */ /* 0x000fc40000010000 */
[----:B------:R-:W-:-:S06]  /*248a0*/  WARPGROUP.ARRIVE ;  /* 0x00000000000079c5 */ /* 0x000fcc0000000000 */
[----:B------:R-:W-:Y:S03]  /*248b0*/  HGMMA.64x256x16.F32.BF16 R24, gdesc[UR48].tnspA, R24, gsb0 ;  /* 0x23e00000301879f0 */ /* 0x000fe60008001818 */
[----:B------:R-:W-:Y:S02]  /*248c0*/  WARPGROUP.DEPBAR.LE gsb0, 0x0 ;  /* 0x00008000000079c5 */ /* 0x000fe40000010000 */
        /* <DEDUP_REMOVED lines=64> */
[----:B0-----:R-:W2:Y:S04]  /*24cd0*/  LDL.LU R151, [R1+0x1670] ;  /* 0x0016700001977983 */ /* 0x001ea80000300800 */
[----:B------:R-:W3:Y:S04]  /*24ce0*/  LDL.LU.64 R50, [R1+0x1668] ;  /* 0x0016680001327983 */ /* 0x000ee80000300a00 */
[----:B------:R-:W4:Y:S04]  /*24cf0*/  LDL.LU.64 R48, [R1+0x1660] ;  /* 0x0016600001307983 */ /* 0x000f280000300a00 */
        /* <DEDUP_REMOVED lines=12> */
[----:B------:R-:W-:-:S02]  /*24dc0*/  IMAD.MOV.U32 R227, RZ, RZ, R125 ;  /* 0x000000ffffe37224 */ /* 0x000fc400078e007d */
[----:B------:R-:W-:Y:S02]  /*24dd0*/  IMAD.MOV.U32 R232, RZ, RZ, R126 ;  /* 0x000000ffffe87224 */ /* 0x000fe400078e007e */
[----:B------:R-:W-:Y:S02]  /*24de0*/  IMAD.MOV.U32 R233, RZ, RZ, R127 ;  /* 0x000000ffffe97224 */ /* 0x000fe400078e007f */
[----:B------:R-:W-:Y:S01]  /*24df0*/  IMAD.MOV.U32 R234, RZ, RZ, R128 ;  /* 0x000000ffffea7224 */ /* 0x000fe200078e0080 */
[----:B------:R-:W-:Y:S01]  /*24e00*/  STL [R1+0x13f4], R227 ;  /* 0x0013f4e301007387 */ /* 0x000fe20000100800 */
[----:B------:R-:W-:-:S03]  /*24e10*/  IMAD.MOV.U32 R235, RZ, RZ, R129 ;  /* 0x000000ffffeb7224 */ /* 0x000fc600078e0081 */
[----:B------:R0:W-:Y:S04]  /*24e20*/  STL [R1+0x13f0], R232 ;  /* 0x0013f0e801007387 */ /* 0x0001e80000100800 */
[----:B------:R-:W-:Y:S04]  /*24e30*/  STL [R1+0x13ec], R233 ;  /* 0x0013ece901007387 */ /* 0x000fe80000100800 */
[----:B------:R3:W-:Y:S04]  /*24e40*/  STL [R1+0x13e0], R234 ;  /* 0x0013e0ea01007387 */ /* 0x0007e80000100800 */
[----:B------:R4:W-:Y:S01]  /*24e50*/  STL [R1+0x13dc], R235 ;  /* 0x0013dceb01007387 */ /* 0x0009e20000100800 */
[----:B0-----:R-:W-:-:S02]  /*24e60*/  IMAD.MOV.U32 R232, RZ, RZ, R4 ;  /* 0x000000ffffe87224 */ /* 0x001fc400078e0004 */
[----:B------:R-:W-:Y:S02]  /*24e70*/  IMAD.MOV.U32 R152, RZ, RZ, R52 ;  /* 0x000000ffff987224 */ /* 0x000fe400078e0034 */
[----:B------:R-:W-:Y:S02]  /*24e80*/  IMAD.MOV.U32 R153, RZ, RZ, R54 ;  /* 0x000000ffff997224 */ /* 0x000fe400078e0036 */
[----:B------:R-:W-:Y:S02]  /*24e90*/  IMAD.MOV.U32 R155, RZ, RZ, R57 ;  /* 0x000000ffff9b7224 */ /* 0x000fe400078e0039 */
[----:B------:R-:W-:Y:S02]  /*24ea0*/  IMAD.MOV.U32 R154, RZ, RZ, R56 ;  /* 0x000000ffff9a7224 */ /* 0x000fe400078e0038 */
[----:B------:R-:W-:Y:S02]  /*24eb0*/  IMAD.MOV.U32 R157, RZ, RZ, R59 ;  /* 0x000000ffff9d7224 */ /* 0x000fe400078e003b */
[----:B------:R-:W-:-:S02]  /*24ec0*/  IMAD.MOV.U32 R156, RZ, RZ, R58 ;  /* 0x000000ffff9c7224 */ /* 0x000fc400078e003a */
        /* <DEDUP_REMOVED lines=71> */
[----:B---3--:R-:W-:-:S02]  /*25340*/  IMAD.MOV.U32 R234, RZ, RZ, R51 ;  /* 0x000000ffffea7224 */ /* 0x008fc400078e0033 */
[----:B------:R-:W-:Y:S02]  /*25350*/  IMAD.MOV.U32 R233, RZ, RZ, R50 ;  /* 0x000000ffffe97224 */ /* 0x000fe400078e0032 */
[----:B----4-:R-:W-:Y:S02]  /*25360*/  IMAD.MOV.U32 R235, RZ, RZ, R49 ;  /* 0x000000ffffeb7224 */ /* 0x010fe400078e0031 */
[----:B------:R-:W-:Y:S02]  /*25370*/  IMAD.MOV.U32 R0, RZ, RZ, R48 ;  /* 0x000000ffff007224 */ /* 0x000fe400078e0030 */
[----:B--2---:R-:W-:Y:S02]  /*25380*/  IMAD.MOV.U32 R4, RZ, RZ, R47 ;  /* 0x000000ffff047224 */ /* 0x004fe400078e002f */
        /* <DEDUP_REMOVED lines=23> */
[----:B------:R-:W2:Y:S04]  /*25500*/  LDL.LU.64 R24, [R1] ;  /* 0x0000000001187983 */ /* 0x000ea80000300a00 */
        /* <DEDUP_REMOVED lines=59> */
[----:B------:R-:W2:Y:S04]  /*258c0*/  LDL.LU.64 R142, [R1+0x1d8] ;  /* 0x0001d800018e7983 */ /* 0x000ea80000300a00 */
[----:B------:R-:W2:Y:S04]  /*258d0*/  LDL.LU.64 R144, [R1+0x1e0] ;  /* 0x0001e00001907983 */ /* 0x000ea80000300a00 */
[----:B------:R-:W2:Y:S04]  /*258e0*/  LDL.LU.64 R146, [R1+0x1e8] ;  /* 0x0001e80001927983 */ /* 0x000ea80000300a00 */
[----:B------:R-:W2:Y:S04]  /*258f0*/  LDL.LU.64 R148, [R1+0x1f0] ;  /* 0x0001f00001947983 */ /* 0x000ea80000300a00 */
[----:B------:R-:W2:Y:S01]  /*25900*/  LDL.LU.64 R150, [R1+0x1f8] ;  /* 0x0001f80001967983 */ /* 0x000ea20000300a00 */
[----:B------:R-:W-:Y:S01]  /*25910*/  UIADD3.64 UR44, UR8, 0x780, URZ ;  /* 0x00000780082c7897 */ /* 0x000fe2000fffe03f */
[----:B------:R-:W-:Y:S01]  /*25920*/  UMOV UR56, UR46 ;  /* 0x0000002e00387c82 */ /* 0x000fe20008000000 */
[----:B------:R-:W-:Y:S01]  /*25930*/  UMOV UR57, UR47 ;  /* 0x0000002f00397c82 */ /* 0x000fe20008000000 */
[----:B------:R-:W-:Y:S01]  /*25940*/  UMOV UR46, UR58 ;  /* 0x0000003a002e7c82 */ /* 0x000fe20008000000 */
[----:B------:R-:W-:Y:S01]  /*25950*/  UMOV UR47, UR59 ;  /* 0x0000003b002f7c82 */ /* 0x000fe20008000000 */
[----:B------:R-:W-:Y:S01]  /*25960*/  UIADD3.64 UR16, UR8, 0x800, URZ ;  /* 0x0000080008107897 */ /* 0x000fe2000fffe03f */
[----:B------:R-:W-:Y:S01]  /*25970*/  UMOV UR52, UR18 ;  /* 0x0000001200347c82 */ /* 0x000fe20008000000 */
[----:B------:R-:W-:Y:S01]  /*25980*/  UMOV UR53, UR19 ;  /* 0x0000001300357c82 */ /* 0x000fe20008000000 */
[----:B------:R-:W-:Y:S01]  /*25990*/  UMOV UR18, UR10 ;  /* 0x0000000a00127c82 */ /* 0x000fe20008000000 */
[----:B------:R-:W-:Y:S01]  /*259a0*/  UMOV UR19, UR11 ;  /* 0x0000000b00137c82 */ /* 0x000fe20008000000 */
[----:B--2---:R-:W-:-:S06]  /*259b0*/  WARPGROUP.ARRIVE ;  /* 0x00000000000079c5 */ /* 0x004fcc0000000000 */
        /* <DEDUP_REMOVED lines=33> */
[----:B------:R-:W-:Y:S04]  /*25bd0*/  STL [R1+0x13d8], R236 ;  /* 0x0013d8ec01007387 */ /* 0x000fe80000100800 */
[----:B------:R-:W-:Y:S04]  /*25be0*/  STL [R1+0x13d4], R237 ;  /* 0x0013d4ed01007387 */ /* 0x000fe80000100800 */
[----:B------:R-:W-:Y:S04]  /*25bf0*/  STL [R1+0x13d0], R238 ;  /* 0x0013d0ee01007387 */ /* 0x000fe80000100800 */
[----:B------:R0:W-:Y:S04]  /*25c00*/  STL [R1+0x13cc], R239 ;  /* 0x0013ccef01007387 */ /* 0x0001e80000100800 */
[----:B------:R1:W-:Y:S04]  /*25c10*/  STL [R1+0x13c8], R244 ;  /* 0x0013c8f401007387 */ /* 0x0003e80000100800 */
[----:B------:R-:W-:Y:S01]  /*25c20*/  STL [R1+0x13c4], R245 ;  /* 0x0013c4f501007387 */ /* 0x000fe20000100800 */
[----:B------:R-:W-:-:S02]  /*25c30*/  WARPGROUP.DEPBAR.LE gsb0, 0x0 ;  /* 0x00008000000079c5 */ /* 0x000fc40000010000 */
[----:B------:R-:W-:-:S06]  /*25c40*/  WARPGROUP.ARRIVE ;  /* 0x00000000000079c5 */ /* 0x000fcc0000000000 */
[----:B------:R-:W-:Y:S01]  /*25c50*/  HGMMA.64x256x16.F32.BF16 R24, gdesc[UR36].tnspA, R24, gsb0 ;  /* 0x23e00000241879f0 */ /* 0x000fe20008001818 */
[----:B------:R-:W-:Y:S02]  /*25c60*/  IMAD.MOV.U32 R248, RZ, RZ, R246 ;  /* 0x000000fffff87224 */ /* 0x000fe400078e00f6 */
[----:B------:R-:W-:Y:S02]  /*25c70*/  IMAD.MOV.U32 R252, RZ, RZ, R247 ;  /* 0x000000fffffc7224 */ /* 0x000fe400078e00f7 */
[----:B------:R-:W-:Y:S02]  /*25c80*/  IMAD.MOV.U32 R17, RZ, RZ, R11 ;  /* 0x000000ffff117224 */ /* 0x000fe400078e000b */
[----:B------:R-:W-:Y:S02]  /*25c90*/  IMAD.MOV.U32 R16, RZ, RZ, R10 ;  /* 0x000000ffff107224 */ /* 0x000fe400078e000a */
[----:B------:R-:W-:Y:S02]  /*25ca0*/  IMAD.MOV.U32 R9, RZ, RZ, R15 ;  /* 0x000000ffff097224 */ /* 0x000fe400078e000f */
[----:B0-----:R-:W-:-:S02]  /*25cb0*/  IMAD.MOV.U32 R239, RZ, RZ, R14 ;  /* 0x000000ffffef7224 */ /* 0x001fc400078e000e */
[----:B------:R-:W-:Y:S02]  /*25cc0*/  IMAD.MOV.U32 R13, RZ, RZ, R19 ;  /* 0x000000ffff0d7224 */ /* 0x000fe400078e0013 */
[----:B-1----:R-:W-:Y:S02]  /*25cd0*/  IMAD.MOV.U32 R244, RZ, RZ, R18 ;  /* 0x000000fffff47224 */ /* 0x002fe400078e0012 */
        /* <DEDUP_REMOVED lines=12> */
[----:B------:R-:W-:Y:S01]  /*25da0*/  IMAD.MOV.U32 R21, RZ, RZ, R242 ;  /* 0x000000ffff157224 */ /* 0x000fe200078e00f2 */
[----:B------:R-:W-:Y:S02]  /*25db0*/  WARPGROUP.DEPBAR.LE gsb0, 0x0 ;  /* 0x00008000000079c5 */ /* 0x000fe40000010000 */
[----:B------:R-:W-:Y:S04]  /*25dc0*/  STL.64 [R1], R24 ;  /* 0x0000001801007387 */ /* 0x000fe80000100a00 */
        /* <DEDUP_REMOVED lines=58> */
[----:B------:R-:W-:Y:S01]  /*26170*/  STL.64 [R1+0x1d8], R142 ;  /* 0x0001d88e01007387 */ /* 0x000fe20000100a00 */
[----:B------:R-:W-:-:S03]  /*26180*/  IMAD.MOV.U32 R247, RZ, RZ, R151 ;  /* 0x000000fffff77224 */ /* 0x000fc600078e0097 */
[----:B------:R-:W-:Y:S01]  /*26190*/  STL.64 [R1+0x1e0], R144 ;  /* 0x0001e09001007387 */ /* 0x000fe20000100a00 */
[----:B------:R-:W-:-:S03]  /*261a0*/  IMAD.MOV.U32 R246, RZ, RZ, R150 ;  /* 0x000000fffff67224 */ /* 0x000fc600078e0096 */
[----:B------:R-:W-:Y:S04]  /*261b0*/  STL.64 [R1+0x1e8], R146 ;  /* 0x0001e89201007387 */ /* 0x000fe80000100a00 */
[----:B------:R-:W-:Y:S04]  /*261c0*/  STL.64 [R1+0x1f0], R148 ;  /* 0x0001f09401007387 */ /* 0x000fe80000100a00 */
[----:B------:R0:W-:Y:S01]  /*261d0*/  STL.64 [R1+0x1f8], R150 ;  /* 0x0001f89601007387 */ /* 0x0001e20000100a00 */
[----:B------:R-:W-:Y:S02]  /*261e0*/  IMAD.MOV.U32 R11, RZ, RZ, R138 ;  /* 0x000000ffff0b7224 */ /* 0x000fe400078e008a */
[----:B------:R-:W-:-:S02]  /*261f0*/  IMAD.MOV.U32 R10, RZ, RZ, R136 ;  /* 0x000000ffff0a7224 */ /* 0x000fc400078e0088 */
[----:B------:R-:W-:Y:S01]  /*26200*/  IMAD.MOV.U32 R15, RZ, RZ, R134 ;  /* 0x000000ffff0f7224 */ /* 0x000fe200078e0086 */
[----:B0-----:R-:W2:Y:S04]  /*26210*/  LDL.LU.64 R150, [R1+0x15f8] ;  /* 0x0015f80001967983 */ /* 0x001ea80000300a00 */
        /* <DEDUP_REMOVED lines=76> */
[----:B------:R-:W3:Y:S01]  /*266e0*/  LDL R245, [R1+0x1340] ;  /* 0x0013400001f57983 */ /* 0x000ee20000100800 */
[----:B------:R-:W-:-:S05]  /*266f0*/  VIADD R244, R244, 0x1 ;  /* 0x00000001f4f47836 */ /* 0x000fca0000000000 */
[----:B------:R0:W-:Y:S01]  /*26700*/  STL [R1+0x738], R244 ;  /* 0x000738f401007387 */ /* 0x0001e20000100800 */
[----:B------:R-:W-:Y:S01]  /*26710*/  IMAD.SHL.U32 R6, R6, 0x80, RZ ;  /* 0x0000008006067824 */ /* 0x000fe200078e00ff */
[----:B---3--:R-:W-:Y:S02]  /*26720*/  ISETP.NE.U32.AND P0, PT, R244, R245, PT ;  /* 0x000000f5f400720c */ /* 0x008fe40003f05070 */
[----:B0-----:R-:W3:Y:S01]  /*26730*/  LDL.LU R244, [R1+0xf10] ;  /* 0x000f100001f47983 */ /* 0x001ee20000300800 */
[----:B------:R-:W-:-:S03]  /*26740*/  IMAD.SHL.U32 R6, R6, 0x2, RZ ;  /* 0x0000000206067824 */ /* 0x000fc600078e00ff */
[----:B------:R-:W4:Y:S02]  /*26750*/  LDL.LU R245, [R1+0xf08] ;  /* 0x000f080001f57983 */ /* 0x000f240000300800 */
[----:B---3--:R-:W-:-:S05]  /*26760*/  IADD3 R244, P5, R244, R6, RZ ;  /* 0x00000006f4f47210 */ /* 0x008fca0007fbe0ff */
[----:B------:R0:W-:Y:S04]  /*26770*/  STL [R1+0xf10], R244 ;  /* 0x000f10f401007387 */ /* 0x0001e80000100800 */
[----:B0-----:R-:W3:Y:S01]  /*26780*/  LDL.LU R244, [R1+0xf00] ;  /* 0x000f000001f47983 */ /* 0x001ee20000300800 */
[-C--:B----4-:R-:W-:Y:S02]  /*26790*/  IADD3 R245, P6, R245, R6.reuse, RZ ;  /* 0x00000006f5f57210 */ /* 0x090fe40007fde0ff */
[-C--:B------:R-:W-:Y:S02]  /*267a0*/  IADD3 R7, P2, R7, R6.reuse, RZ ;  /* 0x0000000607077210 */ /* 0x080fe40007f5e0ff */
[-C--:B------:R-:W-:Y:S01]  /*267b0*/  IADD3 R2, P3, R2, R6.reuse, RZ ;  /* 0x0000000602027210 */ /* 0x080fe20007f7e0ff */
[----:B------:R-:W-:Y:S04]  /*267c0*/  STL [R1+0xf08], R245 ;  /* 0x000f08f501007387 */ /* 0x000fe80000100800 */
[----:B------:R0:W-:Y:S04]  /*267d0*/  STL [R1+0xef8], R7 ;  /* 0x000ef80701007387 */ /* 0x0001e80000100800 */
[----:B0-----:R-:W4:Y:S01]  /*267e0*/  LDL.LU R7, [R1+0x13fc] ;  /* 0x0013fc0001077983 */ /* 0x001f220000300800 */
[----:B---3--:R-:W-:-:S05]  /*267f0*/  IADD3 R244, P1, R244, R6, RZ ;  /* 0x00000006f4f47210 */ /* 0x008fca0007f3e0ff */
[----:B------:R-:W-:Y:S04]  /*26800*/  STL [R1+0xf00], R244 ;  /* 0x000f00f401007387 */ /* 0x000fe80000100800 */
[----:B------:R0:W-:Y:S04]  /*26810*/  STL [R1+0xef0], R2 ;  /* 0x000ef00201007387 */ /* 0x0001e80000100800 */
[----:B0-----:R-:W4:Y:S04]  /*26820*/  LDL.LU R2, [R1+0x13f8] ;  /* 0x0013f80001027983 */ /* 0x001f280000300800 */
[----:B------:R-:W3:Y:S01]  /*26830*/  LDL.LU R244, [R1+0xee8] ;  /* 0x000ee80001f47983 */ /* 0x000ee20000300800 */
[----:B------:R-:W-:-:S03]  /*26840*/  IADD3 R8, P4, R8, R6, RZ ;  /* 0x0000000608087210 */ /* 0x000fc60007f9e0ff */
[----:B------:R-:W2:Y:S02]  /*26850*/  LDL.LU R245, [R1+0xf0c] ;  /* 0x000f0c0001f57983 */ /* 0x000ea40000300800 */
[----:B----4-:R-:W-:Y:S01]  /*26860*/  IMAD.X R7, R7, 0x1, R2, P4 ;  /* 0x0000000107077824 */ /* 0x010fe200020e0602 */
[----:B---3--:R-:W-:-:S05]  /*26870*/  IADD3 R244, P4, R244, R6, RZ ;  /* 0x00000006f4f47210 */ /* 0x008fca0007f9e0ff */
[----:B------:R0:W-:Y:S04]  /*26880*/  STL [R1+0xee8], R244 ;  /* 0x000ee8f401007387 */ /* 0x0001e80000100800 */
[----:B0-----:R-:W3:Y:S01]  /*26890*/  LDL.LU R244, [R1+0xee0] ;  /* 0x000ee00001f47983 */ /* 0x001ee20000300800 */
[----:B--2---:R-:W-:-:S05]  /*268a0*/  IMAD.X R245, R245, 0x1, R2, P5 ;  /* 0x00000001f5f57824 */ /* 0x004fca00028e0602 */
[----:B------:R0:W-:Y:S04]  /*268b0*/  STL [R1+0xf0c], R245 ;  /* 0x000f0cf501007387 */ /* 0x0001e80000100800 */
[----:B0-----:R-:W2:Y:S01]  /*268c0*/  LDL.LU R245, [R1+0xf04] ;  /* 0x000f040001f57983 */ /* 0x001ea20000300800 */
        /* <DEDUP_REMOVED lines=244> */
[----:B------:R-:W-:Y:S01]  /*27810*/  STL [R1+0xdc4], R245 ;  /* 0x000dc4f501007387 */ /* 0x000fe20000100800 */
[----:B---3--:R-:W-:-:S05]  /*27820*/  IADD3 R244, P4, R244, R6, RZ ;  /* 0x00000006f4f47210 */ /* 0x008fca0007f9e0ff */
[----:B------:R0:W-:Y:S04]  /*27830*/  STL [R1+0xd98], R244 ;  /* 0x000d98f401007387 */ /* 0x0001e80000100800 */
[----:B0-----:R-:W2:Y:S02]  /*27840*/  LDL.LU R244, [R1+0xdbc] ;  /* 0x000dbc0001f47983 */ /* 0x001ea40000300800 */
[----:B--2---:R-:W-:-:S05]  /*27850*/  IMAD.X R244, R244, 0x1, R2, P5 ;  /* 0x00000001f4f47824 */ /* 0x004fca00028e0602 */
[----:B------:R0:W-:Y:S04]  /*27860*/  STL [R1+0xdbc], R244 ;  /* 0x000dbcf401007387 */ /* 0x0001e80000100800 */
[----:B------:R-:W2:Y:S04]  /*27870*/  LDL.LU R245, [R1+0xd90] ;  /* 0x000d900001f57983 */ /* 0x000ea80000300800 */
[----:B0-----:R-:W3:Y:S01]  /*27880*/  LDL.LU R244, [R1+0xdb4] ;  /* 0x000db40001f47983 */ /* 0x001ee20000300800 */
[----:B--2---:R-:W-:Y:S01]  /*27890*/  IADD3 R245, P5, R245, R6, RZ ;  /* 0x00000006f5f57210 */ /* 0x004fe20007fbe0ff */
[----:B---3--:R-:W-:-:S04]  /*278a0*/  IMAD.X R244, R244, 0x1, R2, P6 ;  /* 0x00000001f4f47824 */ /* 0x008fc800030e0602 */
[----:B------:R0:W-:Y:S04]  /*278b0*/  STL [R1+0xd90], R245 ;  /* 0x000d90f501007387 */ /* 0x0001e80000100800 */
[----:B------:R1:W-:Y:S04]  /*278c0*/  STL [R1+0xdb4], R244 ;  /* 0x000db4f401007387 */ /* 0x0003e80000100800 */
[----:B0-----:R-:W2:Y:S04]  /*278d0*/  LDL.LU R245, [R1+0xd88] ;  /* 0x000d880001f57983 */ /* 0x001ea80000300800 */
[----:B-1----:R-:W3:Y:S01]  /*278e0*/  LDL.LU R244, [R1+0xdac] ;  /* 0x000dac0001f47983 */ /* 0x002ee20000300800 */
        /* <DEDUP_REMOVED lines=456> */
[----:B------:R-:W-:-:S05]  /*29570*/  IADD3 R227, P4, R227, R6, RZ ;  /* 0x00000006e3e37210 */ /* 0x000fca0007f9e0ff */
[----:B------:R0:W-:Y:S04]  /*29580*/  STL [R1+0xb28], R227 ;  /* 0x000b28e301007387 */ /* 0x0001e80000100800 */
[----:B0-----:R0:W5:Y:S01]  /*29590*/  LDL.LU R227, [R1+0x13f4] ;  /* 0x0013f40001e37983 */ /* 0x0011620000300800 */
[--C-:B--2---:R-:W-:Y:S01]  /*295a0*/  IMAD.X R245, R245, 0x1, R2.reuse, P5 ;  /* 0x00000001f5f57824 */ /* 0x104fe200028e0602 */
[----:B---3--:R-:W-:Y:S02]  /*295b0*/  IADD3 R244, P5, R244, R6, RZ ;  /* 0x00000006f4f47210 */ /* 0x008fe40007fbe0ff */
[----:B------:R-:W2:Y:S04]  /*295c0*/  LDL.LU R6, [R1+0xb44] ;  /* 0x000b440001067983 */ /* 0x000ea80000300800 */
[----:B------:R1:W-:Y:S04]  /*295d0*/  STL [R1+0xb4c], R245 ;  /* 0x000b4cf501007387 */ /* 0x0003e80000100800 */
[----:B------:R3:W-:Y:S04]  /*295e0*/  STL [R1+0xb20], R244 ;  /* 0x000b20f401007387 */ /* 0x0007e80000100800 */
[----:B-1----:R-:W4:Y:S04]  /*295f0*/  LDL.LU R245, [R1+0x1330] ;  /* 0x0013300001f57983 */ /* 0x002f280000300800 */
[----:B---3--:R-:W3:Y:S01]  /*29600*/  LDL.LU R244, [R1+0xb3c] ;  /* 0x000b3c0001f47983 */ /* 0x008ee20000300800 */
[----:B--2---:R-:W-:-:S05]  /*29610*/  IMAD.X R6, R6, 0x1, R2, P6 ;  /* 0x0000000106067824 */ /* 0x004fca00030e0602 */
[----:B------:R1:W-:Y:S01]  /*29620*/  STL [R1+0xb44], R6 ;  /* 0x000b440601007387 */ /* 0x0003e20000100800 */
[----:B----4-:R-:W-:-:S03]  /*29630*/  IADD3 R245, P6, R245, UR5, RZ ;  /* 0x00000005f5f57c10 */ /* 0x010fc6000ffde0ff */
[----:B-1----:R-:W2:Y:S01]  /*29640*/  LDL.LU R6, [R1+0xf2c] ;  /* 0x000f2c0001067983 */ /* 0x002ea20000300800 */
[----:B---3--:R-:W-:-:S03]  /*29650*/  IMAD.X R244, R244, 0x1, R2, P1 ;  /* 0x00000001f4f47824 */ /* 0x008fc600008e0602 */
[----:B------:R1:W-:Y:S04]  /*29660*/  STL [R1+0x1330], R245 ;  /* 0x001330f501007387 */ /* 0x0003e80000100800 */
[----:B------:R3:W-:Y:S04]  /*29670*/  STL [R1+0xb3c], R244 ;  /* 0x000b3cf401007387 */ /* 0x0007e80000100800 */
[----:B-1----:R-:W4:Y:S04]  /*29680*/  LDL.LU R245, [R1+0xb34] ;  /* 0x000b340001f57983 */ /* 0x002f280000300800 */
[----:B---3--:R-:W3:Y:S01]  /*29690*/  LDL.LU R244, [R1+0x1328] ;  /* 0x0013280001f47983 */ /* 0x008ee20000300800 */
[----:B--2---:R-:W-:-:S05]  /*296a0*/  IADD3 R6, P1, R6, UR5, RZ ;  /* 0x0000000506067c10 */ /* 0x004fca000ff3e0ff */
[----:B------:R1:W-:Y:S01]  /*296b0*/  STL [R1+0xf2c], R6 ;  /* 0x000f2c0601007387 */ /* 0x0003e20000100800 */
[----:B----4-:R-:W-:-:S03]  /*296c0*/  IMAD.X R245, R245, 0x1, R2, P2 ;  /* 0x00000001f5f57824 */ /* 0x010fc600010e0602 */
[----:B-1----:R-:W2:Y:S01]  /*296d0*/  LDL.LU R6, [R1+0xb2c] ;  /* 0x000b2c0001067983 */ /* 0x002ea20000300800 */
[----:B---3--:R-:W-:-:S03]  /*296e0*/  IADD3 R244, P2, R244, UR5, RZ ;  /* 0x00000005f4f47c10 */ /* 0x008fc6000ff5e0ff */
        /* <DEDUP_REMOVED lines=14> */
[----:B------:R-:W-:Y:S01]  /*297d0*/  STL [R1+0x1320], R6 ;  /* 0x0013200601007387 */ /* 0x000fe20000100800 */
[----:B----4-:R-:W-:Y:S01]  /*297e0*/  IMAD.X R245, R245, 0x1, R2, P5 ;  /* 0x00000001f5f57824 */ /* 0x010fe200028e0602 */
[----:B---3--:R-:W-:-:S04]  /*297f0*/  IADD3 R244, P5, R244, UR5, RZ ;  /* 0x00000005f4f47c10 */ /* 0x008fc8000ffbe0ff */
[----:B------:R1:W-:Y:S04]  /*29800*/  STL [R1+0xb1c], R245 ;  /* 0x000b1cf501007387 */ /* 0x0003e80000100800 */
[----:B-1----:R-:W2:Y:S04]  /*29810*/  LDL.LU R245, [R1+0x132c] ;  /* 0x00132c0001f57983 */ /* 0x002ea80000300800 */
[----:B------:R1:W-:Y:S04]  /*29820*/  STL [R1+0x131c], R244 ;  /* 0x00131cf401007387 */ /* 0x0003e80000100800 */
[----:B-1----:R-:W3:Y:S01]  /*29830*/  LDL.LU R244, [R1+0x1318] ;  /* 0x0013180001f47983 */ /* 0x002ee20000300800 */
[----:B--2---:R-:W-:-:S05]  /*29840*/  IADD3.X R245, R245, UR40, RZ, P6, !PT ;  /* 0x00000028f5f57c10 */ /* 0x004fca000b7fe4ff */
[----:B------:R1:W-:Y:S04]  /*29850*/  STL [R1+0x132c], R245 ;  /* 0x00132cf501007387 */ /* 0x0003e80000100800 */
[----:B------:R-:W2:Y:S01]  /*29860*/  LDL.LU R6, [R1+0xb18] ;  /* 0x000b180001067983 */ /* 0x000ea20000300800 */
[----:B---3--:R-:W-:-:S05]  /*29870*/  IADD3 R244, P6, R244, UR5, RZ ;  /* 0x00000005f4f47c10 */ /* 0x008fca000ffde0ff */
[----:B------:R3:W-:Y:S04]  /*29880*/  STL [R1+0x1318], R244 ;  /* 0x001318f401007387 */ /* 0x0007e80000100800 */
[----:B-1----:R-:W4:Y:S04]  /*29890*/  LDL.LU R245, [R1+0x1314] ;  /* 0x0013140001f57983 */ /* 0x002f280000300800 */
[----:B---3--:R-:W3:Y:S01]  /*298a0*/  LDL.LU R244, [R1+0xf28] ;  /* 0x000f280001f47983 */ /* 0x008ee20000300800 */
[----:B--2---:R-:W-:-:S05]  /*298b0*/  IADD3.X R6, R6, UR40, RZ, P1, !PT ;  /* 0x0000002806067c10 */ /* 0x004fca0008ffe4ff */
[----:B------:R1:W-:Y:S01]  /*298c0*/  STL [R1+0xb18], R6 ;  /* 0x000b180601007387 */ /* 0x0003e20000100800 */
[----:B----4-:R-:W-:-:S03]  /*298d0*/  IADD3 R245, P1, R245, UR5, RZ ;  /* 0x00000005f5f57c10 */ /* 0x010fc6000ff3e0ff */
[----:B-1----:R-:W2:Y:S01]  /*298e0*/  LDL.LU R6, [R1+0x1310] ;  /* 0x0013100001067983 */ /* 0x002ea20000300800 */
[----:B---3--:R-:W-:-:S03]  /*298f0*/  IADD3.X R244, R244, UR40, RZ, P2, !PT ;  /* 0x00000028f4f47c10 */ /* 0x008fc600097fe4ff */
[----:B------:R1:W-:Y:S04]  /*29900*/  STL [R1+0x1314], R245 ;  /* 0x001314f501007387 */ /* 0x0003e80000100800 */
[----:B------:R3:W-:Y:S04]  /*29910*/  STL [R1+0xf28], R244 ;  /* 0x000f28f401007387 */ /* 0x0007e80000100800 */
[----:B-1----:R-:W4:Y:S04]  /*29920*/  LDL.LU R245, [R1+0xf24] ;  /* 0x000f240001f57983 */ /* 0x002f280000300800 */
[----:B---3--:R-:W3:Y:S01]  /*29930*/  LDL.LU R244, [R1+0x1308] ;  /* 0x0013080001f47983 */ /* 0x008ee20000300800 */
[----:B--2---:R-:W-:-:S05]  /*29940*/  IADD3 R6, P2, R6, UR5, RZ ;  /* 0x0000000506067c10 */ /* 0x004fca000ff5e0ff */
[----:B------:R1:W-:Y:S04]  /*29950*/  STL [R1+0x1310], R6 ;  /* 0x0013100601007387 */ /* 0x0003e80000100800 */
[----:B-1----:R-:W2:Y:S01]  /*29960*/  LDL.LU R6, [R1+0xf20] ;  /* 0x000f200001067983 */ /* 0x002ea20000300800 */
[----:B----4-:R-:W-:Y:S02]  /*29970*/  IADD3.X R245, R245, UR40, RZ, P3, !PT ;  /* 0x00000028f5f57c10 */ /* 0x010fe40009ffe4ff */
[----:B---3--:R-:W-:-:S03]  /*29980*/  IADD3 R244, P3, R244, UR5, RZ ;  /* 0x00000005f4f47c10 */ /* 0x008fc6000ff7e0ff */
[----:B------:R1:W-:Y:S04]  /*29990*/  STL [R1+0xf24], R245 ;  /* 0x000f24f501007387 */ /* 0x0003e80000100800 */
[----:B------:R3:W-:Y:S04]  /*299a0*/  STL [R1+0x1308], R244 ;  /* 0x001308f401007387 */ /* 0x0007e80000100800 */
[----:B-1----:R-:W4:Y:S04]  /*299b0*/  LDL.LU R245, [R1+0x1300] ;  /* 0x0013000001f57983 */ /* 0x002f280000300800 */
[----:B---3--:R-:W3:Y:S01]  /*299c0*/  LDL.LU R244, [R1+0xf1c] ;  /* 0x000f1c0001f47983 */ /* 0x008ee20000300800 */
[----:B--2---:R-:W-:-:S05]  /*299d0*/  IADD3.X R6, R6, UR40, RZ, P4, !PT ;  /* 0x0000002806067c10 */ /* 0x004fca000a7fe4ff */
[----:B------:R1:W-:Y:S04]  /*299e0*/  STL [R1+0xf20], R6 ;  /* 0x000f200601007387 */ /* 0x0003e80000100800 */
[----:B-1----:R-:W2:Y:S01]  /*299f0*/  LDL.LU R6, [R1+0x12f8] ;  /* 0x0012f80001067983 */ /* 0x002ea20000300800 */
[----:B----4-:R-:W-:Y:S02]  /*29a00*/  IADD3 R245, P4, R245, UR5, RZ ;  /* 0x00000005f5f57c10 */ /* 0x010fe4000ff9e0ff */
        /* <DEDUP_REMOVED lines=474> */
[----:B------:R-:W-:Y:S01]  /*2b7b0*/  STL [R1+0x1088], R6 ;  /* 0x0010880601007387 */ /* 0x000fe20000100800 */
[----:B----4-:R-:W-:-:S05]  /*2b7c0*/  IADD3.X R245, R245, UR40, RZ, P6, !PT ;  /* 0x00000028f5f57c10 */ /* 0x010fca000b7fe4ff */
[----:B------:R1:W-:Y:S04]  /*2b7d0*/  STL [R1+0x10ac], R245 ;  /* 0x0010acf501007387 */ /* 0x0003e80000100800 */
[----:B-1----:R-:W2:Y:S01]  /*2b7e0*/  LDL.LU R245, [R1+0x10a4] ;  /* 0x0010a40001f57983 */ /* 0x002ea20000300800 */
[----:B---3--:R-:W-:-:S05]  /*2b7f0*/  IADD3 R244, P6, R244, UR5, RZ ;  /* 0x00000005f4f47c10 */ /* 0x008fca000ffde0ff */
[----:B------:R1:W-:Y:S04]  /*2b800*/  STL [R1+0x1080], R244 ;  /* 0x001080f401007387 */ /* 0x0003e80000100800 */
[----:B-1----:R-:W3:Y:S01]  /*2b810*/  LDL.LU R244, [R1+0x1078] ;  /* 0x0010780001f47983 */ /* 0x002ee20000300800 */
[----:B--2---:R-:W-:-:S05]  /*2b820*/  IADD3.X R245, R245, UR40, RZ, P1, !PT ;  /* 0x00000028f5f57c10 */ /* 0x004fca0008ffe4ff */
[----:B------:R1:W-:Y:S04]  /*2b830*/  STL [R1+0x10a4], R245 ;  /* 0x0010a4f501007387 */ /* 0x0003e80000100800 */
[----:B------:R-:W2:Y:S04]  /*2b840*/  LDL.LU R6, [R1+0x109c] ;  /* 0x00109c0001067983 */ /* 0x000ea80000300800 */
[----:B-1----:R-:W4:Y:S01]  /*2b850*/  LDL.LU R245, [R1+0x1070] ;  /* 0x0010700001f57983 */ /* 0x002f220000300800 */
[----:B---3--:R-:W-:-:S05]  /*2b860*/  IADD3 R244, P1, R244, UR5, RZ ;  /* 0x00000005f4f47c10 */ /* 0x008fca000ff3e0ff */
[----:B------:R1:W-:Y:S04]  /*2b870*/  STL [R1+0x1078], R244 ;  /* 0x001078f401007387 */ /* 0x0003e80000100800 */
[----:B-1----:R-:W3:Y:S01]  /*2b880*/  LDL.LU R244, [R1+0x1094] ;  /* 0x0010940001f47983 */ /* 0x002ee20000300800 */
[----:B--2---:R-:W-:-:S05]  /*2b890*/  IADD3.X R6, R6, UR40, RZ, P2, !PT ;  /* 0x0000002806067c10 */ /* 0x004fca00097fe4ff */
[----:B------:R1:W-:Y:S01]  /*2b8a0*/  STL [R1+0x109c], R6 ;  /* 0x00109c0601007387 */ /* 0x0003e20000100800 */
[----:B----4-:R-:W-:-:S05]  /*2b8b0*/  IADD3 R245, P2, R245, UR5, RZ ;  /* 0x00000005f5f57c10 */ /* 0x010fca000ff5e0ff */
[----:B------:R2:W-:Y:S04]  /*2b8c0*/  STL [R1+0x1070], R245 ;  /* 0x001070f501007387 */ /* 0x0005e80000100800 */
[----:B-1----:R-:W4:Y:S04]  /*2b8d0*/  LDL.LU R6, [R1+0x1068] ;  /* 0x0010680001067983 */ /* 0x002f280000300800 */
[----:B--2---:R-:W2:Y:S01]  /*2b8e0*/  LDL.LU R245, [R1+0x108c] ;  /* 0x00108c0001f57983 */ /* 0x004ea20000300800 */
[----:B---3--:R-:W-:-:S05]  /*2b8f0*/  IADD3.X R244, R244, UR40, RZ, P3, !PT ;  /* 0x00000028f4f47c10 */ /* 0x008fca0009ffe4ff */
[----:B------:R1:W-:Y:S04]  /*2b900*/  STL [R1+0x1094], R244 ;  /* 0x001094f401007387 */ /* 0x0003e80000100800 */
[----:B-1----:R-:W3:Y:S01]  /*2b910*/  LDL.LU R244, [R1+0x1060] ;  /* 0x0010600001f47983 */ /* 0x002ee20000300800 */
[----:B----4-:R-:W-:-:S05]  /*2b920*/  IADD3 R6, P3, R6, UR5, RZ ;  /* 0x0000000506067c10 */ /* 0x010fca000ff7e0ff */
[----:B------:R1:W-:Y:S01]  /*2b930*/  STL [R1+0x1068], R6 ;  /* 0x0010680601007387 */ /* 0x0003e20000100800 */
[----:B--2---:R-:W-:-:S05]  /*2b940*/  IADD3.X R245, R245, UR40, RZ, P4, !PT ;  /* 0x00000028f5f57c10 */ /* 0x004fca000a7fe4ff */
[----:B------:R2:W-:Y:S04]  /*2b950*/  STL [R1+0x108c], R245 ;  /* 0x00108cf501007387 */ /* 0x0005e80000100800 */
[----:B-1----:R-:W4:Y:S04]  /*2b960*/  LDL.LU R6, [R1+0x1084] ;  /* 0x0010840001067983 */ /* 0x002f280000300800 */
[----:B--2---:R-:W2:Y:S01]  /*2b970*/  LDL.LU R245, [R1+0x1058] ;  /* 0x0010580001f57983 */ /* 0x004ea20000300800 */
[----:B---3--:R-:W-:-:S05]  /*2b980*/  IADD3 R244, P4, R244, UR5, RZ ;  /* 0x00000005f4f47c10 */ /* 0x008fca000ff9e0ff */
[----:B------:R1:W-:Y:S04]  /*2b990*/  STL [R1+0x1060], R244 ;  /* 0x001060f401007387 */ /* 0x0003e80000100800 */
[----:B-1----:R-:W3:Y:S01]  /*2b9a0*/  LDL.LU R244, [R1+0x107c] ;  /* 0x00107c0001f47983 */ /* 0x002ee20000300800 */
[----:B----4-:R-:W-:-:S05]  /*2b9b0*/  IADD3.X R6, R6, UR40, RZ, P5, !PT ;  /* 0x0000002806067c10 */ /* 0x010fca000affe4ff */
[----:B------:R1:W-:Y:S01]  /*2b9c0*/  STL [R1+0x1084], R6 ;  /* 0x0010840601007387 */ /* 0x0003e20000100800 */
[----:B--2---:R-:W-:-:S05]  /*2b9d0*/  IADD3 R245, P5, R245, UR5, RZ ;  /* 0x00000005f5f57c10 */ /* 0x004fca000ffbe0ff */
        /* <DEDUP_REMOVED lines=475> */
[----:B------:R-:W-:Y:S01]  /*2d790*/  STL [R1+0x9c8], R6 ;  /* 0x0009c80601007387 */ /* 0x000fe20000100800 */
[----:B--2---:R-:W-:-:S05]  /*2d7a0*/  IADD3.X R245, R245, UR40, RZ, P1, !PT ;  /* 0x00000028f5f57c10 */ /* 0x004fca0008ffe4ff */
[----:B------:R1:W-:Y:S04]  /*2d7b0*/  STL [R1+0x9ec], R245 ;  /* 0x0009ecf501007387 */ /* 0x0003e80000100800 */
[----:B-1----:R-:W2:Y:S01]  /*2d7c0*/  LDL.LU R245, [R1+0x9e4] ;  /* 0x0009e40001f57983 */ /* 0x002ea20000300800 */
[----:B---3--:R-:W-:-:S05]  /*2d7d0*/  IADD3 R244, P1, R244, UR5, RZ ;  /* 0x00000005f4f47c10 */ /* 0x008fca000ff3e0ff */
[----:B------:R1:W-:Y:S04]  /*2d7e0*/  STL [R1+0x9c0], R244 ;  /* 0x0009c0f401007387 */ /* 0x0003e80000100800 */
[----:B-1----:R-:W3:Y:S01]  /*2d7f0*/  LDL.LU R244, [R1+0x9b8] ;  /* 0x0009b80001f47983 */ /* 0x002ee20000300800 */
[----:B--2---:R-:W-:-:S05]  /*2d800*/  IADD3.X R245, R245, UR40, RZ, P2, !PT ;  /* 0x00000028f5f57c10 */ /* 0x004fca00097fe4ff */
[----:B------:R1:W-:Y:S01]  /*2d810*/  STL [R1+0x9e4], R245 ;  /* 0x0009e4f501007387 */ /* 0x0003e20000100800 */
[----:B---3--:R-:W-:-:S05]  /*2d820*/  IADD3 R244, P2, R244, UR5, RZ ;  /* 0x00000005f4f47c10 */ /* 0x008fca000ff5e0ff */
[----:B------:R2:W-:Y:S04]  /*2d830*/  STL [R1+0x9b8], R244 ;  /* 0x0009b8f401007387 */ /* 0x0005e80000100800 */
[----:B------:R-:W3:Y:S04]  /*2d840*/  LDL.LU R6, [R1+0x9dc] ;  /* 0x0009dc0001067983 */ /* 0x000ee80000300800 */
[----:B-1----:R-:W4:Y:S04]  /*2d850*/  LDL.LU R245, [R1+0x9b0] ;  /* 0x0009b00001f57983 */ /* 0x002f280000300800 */
[----:B--2---:R-:W2:Y:S01]  /*2d860*/  LDL.LU R244, [R1+0x9d4] ;  /* 0x0009d40001f47983 */ /* 0x004ea20000300800 */
[----:B---3--:R-:W-:-:S02]  /*2d870*/  IADD3.X R6, R6, UR40, RZ, P3, !PT ;  /* 0x0000002806067c10 */ /* 0x008fc40009ffe4ff */
[----:B----4-:R-:W-:-:S03]  /*2d880*/  IADD3 R245, P3, R245, UR5, RZ ;  /* 0x00000005f5f57c10 */ /* 0x010fc6000ff7e0ff */
[----:B------:R1:W-:Y:S01]  /*2d890*/  STL [R1+0x9dc], R6 ;  /* 0x0009dc0601007387 */ /* 0x0003e20000100800 */
[----:B--2---:R-:W-:-:S03]  /*2d8a0*/  IADD3.X R244, R244, UR40, RZ, P4, !PT ;  /* 0x00000028f4f47c10 */ /* 0x004fc6000a7fe4ff */
[----:B------:R2:W-:Y:S04]  /*2d8b0*/  STL [R1+0x9b0], R245 ;  /* 0x0009b0f501007387 */ /* 0x0005e80000100800 */
[----:B------:R3:W-:Y:S04]  /*2d8c0*/  STL [R1+0x9d4], R244 ;  /* 0x0009d4f401007387 */ /* 0x0007e80000100800 */
[----:B-1----:R-:W4:Y:S04]  /*2d8d0*/  LDL.LU R6, [R1+0x9a8] ;  /* 0x0009a80001067983 */ /* 0x002f280000300800 */
[----:B--2---:R-:W2:Y:S04]  /*2d8e0*/  LDL.LU R245, [R1+0x9cc] ;  /* 0x0009cc0001f57983 */ /* 0x004ea80000300800 */
[----:B---3--:R-:W3:Y:S01]  /*2d8f0*/  LDL.LU R244, [R1+0x9a0] ;  /* 0x0009a00001f47983 */ /* 0x008ee20000300800 */
[----:B----4-:R-:W-:-:S02]  /*2d900*/  IADD3 R6, P4, R6, UR5, RZ ;  /* 0x0000000506067c10 */ /* 0x010fc4000ff9e0ff */
[----:B--2---:R-:W-:-:S03]  /*2d910*/  IADD3.X R245, R245, UR40, RZ, P5, !PT ;  /* 0x00000028f5f57c10 */ /* 0x004fc6000affe4ff */
[----:B------:R1:W-:Y:S01]  /*2d920*/  STL [R1+0x9a8], R6 ;  /* 0x0009a80601007387 */ /* 0x0003e20000100800 */
[----:B---3--:R-:W-:-:S03]  /*2d930*/  IADD3 R244, P5, R244, UR5, RZ ;  /* 0x00000005f4f47c10 */ /* 0x008fc6000ffbe0ff */
[----:B------:R2:W-:Y:S04]  /*2d940*/  STL [R1+0x9cc], R245 ;  /* 0x0009ccf501007387 */ /* 0x0005e80000100800 */
[----:B------:R3:W-:Y:S04]  /*2d950*/  STL [R1+0x9a0], R244 ;  /* 0x0009a0f401007387 */ /* 0x0007e80000100800 */
[----:B-1----:R-:W4:Y:S04]  /*2d960*/  LDL.LU R6, [R1+0x9c4] ;  /* 0x0009c40001067983 */ /* 0x002f280000300800 */
[----:B--2---:R-:W2:Y:S04]  /*2d970*/  LDL.LU R245, [R1+0x998] ;  /* 0x0009980001f57983 */ /* 0x004ea80000300800 */
[----:B---3--:R-:W3:Y:S01]  /*2d980*/  LDL.LU R244, [R1+0x9bc] ;  /* 0x0009bc0001f47983 */ /* 0x008ee20000300800 */
[----:B----4-:R-:W-:-:S02]  /*2d990*/  IADD3.X R6, R6, UR40, RZ, P6, !PT ;  /* 0x0000002806067c10 */ /* 0x010fc4000b7fe4ff */
[----:B--2---:R-:W-:-:S03]  /*2d9a0*/  IADD3 R245, P6, R245, UR5, RZ ;  /* 0x00000005f5f57c10 */ /* 0x004fc6000ffde0ff */
[----:B------:R1:W-:Y:S01]  /*2d9b0*/  STL [R1+0x9c4], R6 ;  /* 0x0009c40601007387 */ /* 0x0003e20000100800 */
[----:B---3--:R-:W-:-:S03]  /*2d9c0*/  IADD3.X R244, R244, UR40, RZ, P1, !PT ;  /* 0x00000028f4f47c10 */ /* 0x008fc60008ffe4ff */
        /* <DEDUP_REMOVED lines=331> */
[----:B------:R-:W-:Y:S01]  /*2ee80*/  STL [R1+0x7e0], R6 ;  /* 0x0007e00601007387 */ /* 0x000fe20000100800 */
[----:B---3--:R-:W-:-:S03]  /*2ee90*/  IADD3 R244, P2, R244, UR5, RZ ;  /* 0x00000005f4f47c10 */ /* 0x008fc6000ff5e0ff */
[----:B------:R-:W-:Y:S04]  /*2eea0*/  STL [R1+0x804], R245 ;  /* 0x000804f501007387 */ /* 0x000fe80000100800 */
[----:B------:R1:W-:Y:S02]  /*2eeb0*/  STL [R1+0x7d8], R244 ;  /* 0x0007d8f401007387 */ /* 0x0003e40000100800 */
[----:B-1----:R-:W-:Y:S02]  /*2eec0*/  IMAD.MOV.U32 R244, RZ, RZ, R9 ;  /* 0x000000fffff47224 */ /* 0x002fe400078e0009 */
[----:B------:R-:W-:Y:S02]  /*2eed0*/  IMAD.MOV.U32 R9, RZ, RZ, R13 ;  /* 0x000000ffff097224 */ /* 0x000fe400078e000d */
[----:B------:R-:W-:-:S02]  /*2eee0*/  IMAD.MOV.U32 R13, RZ, RZ, R3 ;  /* 0x000000ffff0d7224 */ /* 0x000fc400078e0003 */
[----:B------:R-:W-:Y:S02]  /*2eef0*/  IMAD.MOV.U32 R3, RZ, RZ, R0 ;  /* 0x000000ffff037224 */ /* 0x000fe400078e0000 */
[----:B------:R-:W2:Y:S01]  /*2ef00*/  LDL.LU R0, [R1+0x7f4] ;  /* 0x0007f40001007983 */ /* 0x000ea20000300800 */
[----:B------:R-:W-:Y:S02]  /*2ef10*/  IADD3.X R232, R232, UR40, RZ, P3, !PT ;  /* 0x00000028e8e87c10 */ /* 0x000fe40009ffe4ff */
[----:B------:R-:W-:Y:S01]  /*2ef20*/  IADD3 R233, P3, R233, UR5, RZ ;  /* 0x00000005e9e97c10 */ /* 0x000fe2000ff7e0ff */
[----:B------:R-:W3:Y:S04]  /*2ef30*/  LDL.LU R6, [R1+0x7c8] ;  /* 0x0007c80001067983 */ /* 0x000ee80000300800 */
[----:B------:R-:W4:Y:S04]  /*2ef40*/  LDL.LU R245, [R1+0x7ec] ;  /* 0x0007ec0001f57983 */ /* 0x000f280000300800 */
[----:B------:R1:W-:Y:S04]  /*2ef50*/  STL [R1+0x7fc], R232 ;  /* 0x0007fce801007387 */ /* 0x0003e80000100800 */
[----:B-1----:R0:W5:Y:S04]  /*2ef60*/  LDL.LU R232, [R1+0x13f0] ;  /* 0x0013f00001e87983 */ /* 0x0021680000300800 */
[----:B------:R1:W-:Y:S04]  /*2ef70*/  STL [R1+0x7d0], R233 ;  /* 0x0007d0e901007387 */ /* 0x0003e80000100800 */
[----:B-1----:R0:W5:Y:S01]  /*2ef80*/  LDL.LU R233, [R1+0x13ec] ;  /* 0x0013ec0001e97983 */ /* 0x0021620000300800 */
[----:B--2---:R-:W-:-:S05]  /*2ef90*/  IADD3.X R0, R0, UR40, RZ, P4, !PT ;  /* 0x0000002800007c10 */ /* 0x004fca000a7fe4ff */
[----:B------:R1:W-:Y:S04]  /*2efa0*/  STL [R1+0x7f4], R0 ;  /* 0x0007f40001007387 */ /* 0x0003e80000100800 */
[----:B-1----:R-:W2:Y:S01]  /*2efb0*/  LDL.LU R0, [R1+0x13e8] ;  /* 0x0013e80001007983 */ /* 0x002ea20000300800 */
[----:B---3--:R-:W-:Y:S02]  /*2efc0*/  IADD3 R6, P4, R6, UR5, RZ ;  /* 0x0000000506067c10 */ /* 0x008fe4000ff9e0ff */
[----:B----4-:R-:W-:-:S03]  /*2efd0*/  IADD3.X R245, R245, UR40, RZ, P5, !PT ;  /* 0x00000028f5f57c10 */ /* 0x010fc6000affe4ff */
[----:B------:R1:W-:Y:S04]  /*2efe0*/  STL [R1+0x7c8], R6 ;  /* 0x0007c80601007387 */ /* 0x0003e80000100800 */
[----:B-1----:R-:W3:Y:S04]  /*2eff0*/  LDL.LU R6, [R1+0x7b8] ;  /* 0x0007b80001067983 */ /* 0x002ee80000300800 */
[----:B------:R-:W-:Y:S01]  /*2f000*/  STL [R1+0x7ec], R245 ;  /* 0x0007ecf501007387 */ /* 0x000fe20000100800 */
[----:B------:R-:W-:Y:S01]  /*2f010*/  UIADD3.64 UR46, UR10, 0xffe, URZ ;  /* 0x00000ffe0a2e7897 */ /* 0x000fe2000fffe03f */
[----:B------:R-:W-:-:S08]  /*2f020*/  WARPGROUP.ARRIVE ;  /* 0x00000000000079c5 */ /* 0x000fd00000000000 */
[----:B------:R-:W-:Y:S01]  /*2f030*/  HGMMA.64x256x16.F32.BF16 R24, gdesc[UR44].tnspA, R24, gsb0 ;  /* 0x23e000002c1879f0 */ /* 0x000fe20008001818 */
[----:B--2---:R-:W-:-:S05]  /*2f040*/  IADD3 R0, P5, R0, UR5, RZ ;  /* 0x0000000500007c10 */ /* 0x004fca000ffbe0ff */
[----:B------:R1:W-:Y:S04]  /*2f050*/  STL [R1+0x7c0], R0 ;  /* 0x0007c00001007387 */ /* 0x0003e80000100800 */
[----:B-1----:R-:W2:Y:S01]  /*2f060*/  LDL.LU R0, [R1+0x13e4] ;  /* 0x0013e40001007983 */ /* 0x002ea20000300800 */
[----:B------:R-:W-:Y:S02]  /*2f070*/  IMAD.MOV.U32 R245, RZ, RZ, R9 ;  /* 0x000000fffff57224 */ /* 0x000fe400078e0009 */
[----:B------:R-:W-:Y:S02]  /*2f080*/  IMAD.MOV.U32 R9, RZ, RZ, R3 ;  /* 0x000000ffff097224 */ /* 0x000fe400078e0003 */
[----:B------:R-:W-:Y:S02]  /*2f090*/  IMAD.MOV.U32 R3, RZ, RZ, R4 ;  /* 0x000000ffff037224 */ /* 0x000fe400078e0004 */
[----:B------:R-:W4:Y:S01]  /*2f0a0*/  LDL.LU R4, [R1+0x7b0] ;  /* 0x0007b00001047983 */ /* 0x000f220000300800 */
[----:B------:R-:W-:Y:S01]  /*2f0b0*/  UIADD3.64 UR48, UR10, 0x1000, URZ ;  /* 0x000010000a307897 */ /* 0x000fe2000fffe03f */
[----:B------:R-:W-:-:S02]  /*2f0c0*/  WARPGROUP.DEPBAR.LE gsb0, 0x0 ;  /* 0x00008000000079c5 */ /* 0x000fc40000010000 */
[----:B------:R-:W-:-:S04]  /*2f0d0*/  WARPGROUP.ARRIVE ;  /* 0x00000000000079c5 */ /* 0x000fc80000000000 */
[----:B------:R-:W-:Y:S01]  /*2f0e0*/  UMOV UR18, UR48 ;  /* 0x0000003000127c82 */ /* 0x000fe20008000000 */
[----:B------:R-:W-:Y:S02]  /*2f0f0*/  UMOV UR19, UR49 ;  /* 0x0000003100137c82 */ /* 0x000fe40008000000 */
[----:B------:R-:W-:Y:S01]  /*2f100*/  HGMMA.64x256x16.F32.BF16 R24, gdesc[UR16].tnspA, R24, gsb0 ;  /* 0x23e00000101879f0 */ /* 0x000fe20008001818 */
[----:B------:R-:W-:Y:S01]  /*2f110*/  UIADD3.64 UR14, UR10, 0x1002, URZ ;  /* 0x000010020a0e7897 */ /* 0x000fe2000fffe03f */
[----:B--2---:R-:W-:Y:S02]  /*2f120*/  IADD3.X R0, R0, UR40, RZ, P6, !PT ;  /* 0x0000002800007c10 */ /* 0x004fe4000b7fe4ff */
[----:B---3--:R-:W-:-:S03]  /*2f130*/  IADD3 R6, P6, R6, UR5, RZ ;  /* 0x0000000506067c10 */ /* 0x008fc6000ffde0ff */
[----:B------:R1:W-:Y:S04]  /*2f140*/  STL [R1+0x7e4], R0 ;  /* 0x0007e40001007387 */ /* 0x0003e80000100800 */
[----:B-1----:R-:W2:Y:S04]  /*2f150*/  LDL.LU R0, [R1+0x7d4] ;  /* 0x0007d40001007983 */ /* 0x002ea80000300800 */
[----:B------:R1:W-:Y:S04]  /*2f160*/  STL [R1+0x7b8], R6 ;  /* 0x0007b80601007387 */ /* 0x0003e80000100800 */
[----:B-1----:R-:W3:Y:S01]  /*2f170*/  LDL.LU R6, [R1+0x7cc] ;  /* 0x0007cc0001067983 */ /* 0x002ee20000300800 */
[----:B------:R-:W-:-:S02]  /*2f180*/  WARPGROUP.DEPBAR.LE gsb0, 0x0 ;  /* 0x00008000000079c5 */ /* 0x000fc40000010000 */
[----:B------:R-:W-:-:S06]  /*2f190*/  WARPGROUP.ARRIVE ;  /* 0x00000000000079c5 */ /* 0x000fcc0000000000 */
[----:B------:R-:W-:Y:S01]  /*2f1a0*/  HGMMA.64x256x16.F32.BF16 R24, gdesc[UR12].tnspA, R24, gsb0 ;  /* 0x23e000000c1879f0 */ /* 0x000fe20008001818 */
[----:B------:R-:W-:Y:S02]  /*2f1b0*/  IADD3.X R234, R234, UR40, RZ, P1, !PT ;  /* 0x00000028eaea7c10 */ /* 0x000fe40008ffe4ff */
[----:B----4-:R-:W-:-:S03]  /*2f1c0*/  IADD3 R4, P1, R4, UR5, RZ ;  /* 0x0000000504047c10 */ /* 0x010fc6000ff3e0ff */
[----:B------:R1:W-:Y:S01]  /*2f1d0*/  STL [R1+0x7dc], R234 ;  /* 0x0007dcea01007387 */ /* 0x0003e20000100800 */
[----:B------:R-:W-:Y:S02]  /*2f1e0*/  IADD3.X R237, R237, UR40, RZ, P4, !PT ;  /* 0x00000028eded7c10 */ /* 0x000fe4000a7fe4ff */
[----:B------:R-:W-:Y:S01]  /*2f1f0*/  IADD3 R238, P4, R238, UR5, RZ ;  /* 0x00000005eeee7c10 */ /* 0x000fe2000ff9e0ff */
[----:B-1----:R0:W5:Y:S04]  /*2f200*/  LDL.LU R234, [R1+0x13e0] ;  /* 0x0013e00001ea7983 */ /* 0x0021680000300800 */
[----:B------:R1:W-:Y:S01]  /*2f210*/  STL [R1+0x7b0], R4 ;  /* 0x0007b00401007387 */ /* 0x0003e20000100800 */
[----:B------:R-:W-:-:S03]  /*2f220*/  IADD3.X R239, R239, UR40, RZ, P5, !PT ;  /* 0x00000028efef7c10 */ /* 0x000fc6000affe4ff */
[----:B-1----:R-:W4:Y:S01]  /*2f230*/  LDL.LU R4, [R1+0x764] ;  /* 0x0007640001047983 */ /* 0x002f220000300800 */
[----:B------:R-:W-:Y:S02]  /*2f240*/  IADD3 R244, P5, R244, UR5, RZ ;  /* 0x00000005f4f47c10 */ /* 0x000fe4000ffbe0ff */
[----:B------:R-:W-:Y:S02]  /*2f250*/  IADD3.X R245, R245, UR40, RZ, P6, !PT ;  /* 0x00000028f5f57c10 */ /* 0x000fe4000b7fe4ff */
[----:B------:R-:W-:Y:S02]  /*2f260*/  IADD3 R5, P6, R5, UR5, RZ ;  /* 0x0000000505057c10 */ /* 0x000fe4000ffde0ff */
[----:B------:R-:W-:Y:S02]  /*2f270*/  IADD3.X R240, R240, UR40, RZ, P1, !PT ;  /* 0x00000028f0f07c10 */ /* 0x000fe40008ffe4ff */
[----:B------:R-:W-:Y:S02]  /*2f280*/  IADD3 R241, P1, R241, UR5, RZ ;  /* 0x00000005f1f17c10 */ /* 0x000fe4000ff3e0ff */
[----:B------:R-:W-:-:S02]  /*2f290*/  IADD3.X R252, R252, UR40, RZ, P4, !PT ;  /* 0x00000028fcfc7c10 */ /* 0x000fc4000a7fe4ff */
[----:B------:R-:W-:Y:S02]  /*2f2a0*/  IADD3 R216, P4, R216, UR5, RZ ;  /* 0x00000005d8d87c10 */ /* 0x000fe4000ff9e0ff */
[----:B------:R-:W-:Y:S02]  /*2f2b0*/  IADD3.X R217, R217, UR40, RZ, P5, !PT ;  /* 0x00000028d9d97c10 */ /* 0x000fe4000affe4ff */
[----:B------:R-:W-:Y:S02]  /*2f2c0*/  IADD3 R20, P5, R20, UR5, RZ ;  /* 0x0000000514147c10 */ /* 0x000fe4000ffbe0ff */
[----:B------:R-:W-:Y:S02]  /*2f2d0*/  IADD3.X R21, R21, UR40, RZ, P6, !PT ;  /* 0x0000002815157c10 */ /* 0x000fe4000b7fe4ff */
[----:B------:R-:W-:Y:S02]  /*2f2e0*/  IADD3 R16, P6, R16, UR5, RZ ;  /* 0x0000000510107c10 */ /* 0x000fe4000ffde0ff */
[----:B------:R-:W-:-:S02]  /*2f2f0*/  IADD3.X R17, R17, UR40, RZ, P1, !PT ;  /* 0x0000002811117c10 */ /* 0x000fc40008ffe4ff */
[----:B------:R-:W-:Y:S01]  /*2f300*/  IADD3 R12, P1, R12, UR5, RZ ;  /* 0x000000050c0c7c10 */ /* 0x000fe2000ff3e0ff */
[----:B------:R-:W-:Y:S01]  /*2f310*/  UIADD3.64 UR48, UR10, 0x1004, URZ ;  /* 0x000010040a307897 */ /* 0x000fe2000fffe03f */
[----:B------:R-:W-:Y:S01]  /*2f320*/  UMOV UR12, UR20 ;  /* 0x00000014000c7c82 */ /* 0x000fe20008000000 */
[----:B------:R-:W-:-:S05]  /*2f330*/  UMOV UR13, UR21 ;  /* 0x00000015000d7c82 */ /* 0x000fca0008000000 */
[----:B------:R-:W-:Y:S01]  /*2f340*/  UMOV UR14, UR48 ;  /* 0x00000030000e7c82 */ /* 0x000fe20008000000 */
[----:B------:R-:W-:Y:S01]  /*2f350*/  UMOV UR15, UR49 ;  /* 0x00000031000f7c82 */ /* 0x000fe20008000000 */
[----:B--2---:R-:W-:Y:S02]  /*2f360*/  IADD3.X R0, R0, UR40, RZ, P2, !PT ;  /* 0x0000002800007c10 */ /* 0x004fe400097fe4ff */
[----:B------:R-:W-:-:S03]  /*2f370*/  IADD3 R235, P2, R235, UR5, RZ ;  /* 0x00000005ebeb7c10 */ /* 0x000fc6000ff5e0ff */
[----:B------:R1:W-:Y:S01]  /*2f380*/  STL [R1+0x7d4], R0 ;  /* 0x0007d40001007387 */ /* 0x0003e20000100800 */
[----:B---3--:R-:W-:Y:S02]  /*2f390*/  IADD3.X R6, R6, UR40, RZ, P3, !PT ;  /* 0x0000002806067c10 */ /* 0x008fe40009ffe4ff */
[----:B------:R-:W-:Y:S01]  /*2f3a0*/  IADD3 R236, P3, R236, UR5, RZ ;  /* 0x00000005ecec7c10 */ /* 0x000fe2000ff7e0ff */
[----:B-1----:R-:W2:Y:S04]  /*2f3b0*/  LDL.LU R0, [R1+0x754] ;  /* 0x0007540001007983 */ /* 0x002ea80000300800 */
[----:B------:R1:W-:Y:S04]  /*2f3c0*/  STL [R1+0x7a8], R235 ;  /* 0x0007a8eb01007387 */ /* 0x0003e80000100800 */
[----:B-1----:R0:W5:Y:S04]  /*2f3d0*/  LDL.LU R235, [R1+0x13dc] ;  /* 0x0013dc0001eb7983 */ /* 0x0021680000300800 */
[----:B------:R1:W-:Y:S04]  /*2f3e0*/  STL [R1+0x7cc], R6 ;  /* 0x0007cc0601007387 */ /* 0x0003e80000100800 */
[----:B-1----:R-:W3:Y:S04]  /*2f3f0*/  LDL.LU R6, [R1+0x73c] ;  /* 0x00073c0001067983 */ /* 0x002ee80000300800 */
[----:B------:R1:W-:Y:S04]  /*2f400*/  STL [R1+0x7a0], R236 ;  /* 0x0007a0ec01007387 */ /* 0x0003e80000100800 */
[----:B-1----:R0:W5:Y:S04]  /*2f410*/  LDL.LU R236, [R1+0x13d8] ;  /* 0x0013d80001ec7983 */ /* 0x0021680000300800 */
[----:B------:R1:W-:Y:S04]  /*2f420*/  STL [R1+0x7c4], R237 ;  /* 0x0007c4ed01007387 */ /* 0x0003e80000100800 */
[----:B-1----:R0:W5:Y:S04]  /*2f430*/  LDL.LU R237, [R1+0x13d4] ;  /* 0x0013d40001ed7983 */ /* 0x0021680000300800 */
[----:B------:R1:W-:Y:S01]  /*2f440*/  STL [R1+0x798], R238 ;  /* 0x000798ee01007387 */ /* 0x0003e20000100800 */
[----:B------:R-:W-:-:S03]  /*2f450*/  IADD3.X R248, R248, UR40, RZ, P2, !PT ;  /* 0x00000028f8f87c10 */ /* 0x000fc600097fe4ff */
[----:B-1----:R0:W5:Y:S04]  /*2f460*/  LDL.LU R238, [R1+0x13d0] ;  /* 0x0013d00001ee7983 */ /* 0x0021680000300800 */
[----:B------:R1:W-:Y:S01]  /*2f470*/  STL [R1+0x7bc], R239 ;  /* 0x0007bcef01007387 */ /* 0x0003e20000100800 */
[----:B------:R-:W-:-:S03]  /*2f480*/  IADD3 R228, P2, R228, UR5, RZ ;  /* 0x00000005e4e47c10 */ /* 0x000fc6000ff5e0ff */
[----:B-1----:R0:W5:Y:S04]  /*2f490*/  LDL.LU R239, [R1+0x13cc] ;  /* 0x0013cc0001ef7983 */ /* 0x0021680000300800 */
[----:B------:R1:W-:Y:S01]  /*2f4a0*/  STL [R1+0x790], R244 ;  /* 0x000790f401007387 */ /* 0x0003e20000100800 */
[----:B------:R-:W-:-:S03]  /*2f4b0*/  IADD3.X R251, R251, UR40, RZ, P3, !PT ;  /* 0x00000028fbfb7c10 */ /* 0x000fc60009ffe4ff */
[----:B-1----:R0:W5:Y:S04]  /*2f4c0*/  LDL.LU R244, [R1+0x13c8] ;  /* 0x0013c80001f47983 */ /* 0x0021680000300800 */
[----:B------:R1:W-:Y:S01]  /*2f4d0*/  STL [R1+0x7b4], R245 ;  /* 0x0007b4f501007387 */ /* 0x0003e20000100800 */
[----:B------:R-:W-:-:S03]  /*2f4e0*/  IADD3 R229, P3, R229, UR5, RZ ;  /* 0x00000005e5e57c10 */ /* 0x000fc6000ff7e0ff */
[----:B-1----:R0:W5:Y:S04]  /*2f4f0*/  LDL.LU R245, [R1+0x13c4] ;  /* 0x0013c40001f57983 */ /* 0x0021680000300800 */
[----:B------:R1:W-:Y:S04]  /*2f500*/  STL [R1+0x788], R5 ;  /* 0x0007880501007387 */ /* 0x0003e80000100800 */
        /* <DEDUP_REMOVED lines=37> */
[----:B-1----:R-:W4:Y:S01]  /*2f760*/  LDL.LU R3, [R1+0x137c] ;  /* 0x00137c0001037983 */ /* 0x002f220000300800 */
[----:B------:R-:W-:-:S02]  /*2f770*/  WARPGROUP.DEPBAR.LE gsb0, 0x0 ;  /* 0x00008000000079c5 */ /* 0x000fc40000010000 */
[----:B------:R-:W-:-:S06]  /*2f780*/  WARPGROUP.ARRIVE ;  /* 0x00000000000079c5 */ /* 0x000fcc0000000000 */
[----:B------:R-:W-:Y:S01]  /*2f790*/  HGMMA.64x256x16.F32.BF16 R24, gdesc[UR12].tnspA, R24, gsb0 ;  /* 0x23e000000c1879f0 */ /* 0x000fe20008001818 */
[----:B------:R-:W-:Y:S01]  /*2f7a0*/  UMOV UR14, UR60 ;  /* 0x0000003c000e7c82 */ /* 0x000fe20008000000 */
[----:B------:R-:W-:Y:S01]  /*2f7b0*/  UMOV UR15, UR61 ;  /* 0x0000003d000f7c82 */ /* 0x000fe20008000000 */
[----:B------:R-:W-:Y:S01]  /*2f7c0*/  UMOV UR12, UR24 ;  /* 0x00000018000c7c82 */ /* 0x000fe20008000000 */
[----:B------:R-:W-:Y:S01]  /*2f7d0*/  UMOV UR13, UR25 ;  /* 0x00000019000d7c82 */ /* 0x000fe20008000000 */
[----:B------:R-:W-:Y:S01]  /*2f7e0*/  UMOV UR18, UR56 ;  /* 0x0000003800127c82 */ /* 0x000fe20008000000 */
[----:B------:R-:W-:Y:S01]  /*2f7f0*/  UMOV UR19, UR57 ;  /* 0x0000003900137c82 */ /* 0x000fe20008000000 */
[----:B------:R-:W-:Y:S01]  /*2f800*/  UMOV UR16, UR28 ;  /* 0x0000001c00107c82 */ /* 0x000fe20008000000 */
[----:B------:R-:W-:Y:S01]  /*2f810*/  UMOV UR17, UR29 ;  /* 0x0000001d00117c82 */ /* 0x000fe20008000000 */
[----:B------:R-:W-:Y:S02]  /*2f820*/  WARPGROUP.DEPBAR.LE gsb0, 0x0 ;  /* 0x00008000000079c5 */ /* 0x000fe40000010000 */
[----:B------:R-:W-:-:S15]  /*2f830*/  WARPGROUP.ARRIVE ;  /* 0x00000000000079c5 */ /* 0x000fde0000000000 */
[----:B------:R-:W-:-:S02]  /*2f840*/  NOP ;  /* 0x0000000000007918 */ /* 0x000fc40000000000 */
[----:B------:R-:W-:Y:S01]  /*2f850*/  HGMMA.64x256x16.F32.BF16 R24, gdesc[UR12].tnspA, R24, gsb0 ;  /* 0x23e000000c1879f0 */ /* 0x000fe20008001818 */
[----:B----4-:R-:W-:-:S05]  /*2f860*/  IADD3 R3, P3, R3, UR5, RZ ;  /* 0x0000000503037c10 */ /* 0x010fca000ff7e0ff */
[----:B------:R1:W-:Y:S04]  /*2f870*/  STL [R1+0x740], R3 ;  /* 0x0007400301007387 */ /* 0x0003e80000100800 */
[----:B-1----:R-:W4:Y:S01]  /*2f880*/  LDL.LU R3, [R1+0x1378] ;  /* 0x0013780001037983 */ /* 0x002f220000300800 */
[----:B------:R-:W-:Y:S01]  /*2f890*/  UMOV UR46, UR52 ;  /* 0x00000034002e7c82 */ /* 0x000fe20008000000 */
[----:B------:R-:W-:Y:S01]  /*2f8a0*/  UMOV UR47, UR53 ;  /* 0x00000035002f7c82 */ /* 0x000fe20008000000 */
[----:B------:R-:W-:Y:S01]  /*2f8b0*/  UMOV UR44, UR32 ;  /* 0x00000020002c7c82 */ /* 0x000fe20008000000 */
[----:B------:R-:W-:Y:S01]  /*2f8c0*/  UMOV UR45, UR33 ;  /* 0x00000021002d7c82 */ /* 0x000fe20008000000 */
[----:B------:R-:W-:-:S05]  /*2f8d0*/  IADD3.X R4, R4, UR40, RZ, P4, !PT ;  /* 0x0000002804047c10 */ /* 0x000fca000a7fe4ff */
[----:B------:R1:W-:Y:S04]  /*2f8e0*/  STL [R1+0x764], R4 ;  /* 0x0007640401007387 */ /* 0x0003e80000100800 */
[----:B-1----:R-:W3:Y:S01]  /*2f8f0*/  LDL.LU R4, [R1+0x1374] ;  /* 0x0013740001047983 */ /* 0x002ee20000300800 */
[----:B------:R-:W-:Y:S02]  /*2f900*/  WARPGROUP.DEPBAR.LE gsb0, 0x0 ;  /* 0x00008000000079c5 */ /* 0x000fe40000010000 */
[----:B------:R-:W-:-:S06]  /*2f910*/  WARPGROUP.ARRIVE ;  /* 0x00000000000079c5 */ /* 0x000fcc0000000000 */
[----:B------:R-:W-:Y:S01]  /*2f920*/  HGMMA.64x256x16.F32.BF16 R24, gdesc[UR16].tnspA, R24, gsb0 ;  /* 0x23e00000101879f0 */ /* 0x000fe20008001818 */
[----:B----4-:R-:W-:-:S05]  /*2f930*/  IADD3.X R3, R3, UR40, RZ, P5, !PT ;  /* 0x0000002803037c10 */ /* 0x010fca000affe4ff */
[----:B------:R1:W-:Y:S04]  /*2f940*/  STL [R1+0x75c], R3 ;  /* 0x00075c0301007387 */ /* 0x0003e80000100800 */
[----:B-1----:R-:W4:Y:S01]  /*2f950*/  LDL.LU R3, [R1+0x1370] ;  /* 0x0013700001037983 */ /* 0x002f220000300800 */
[----:B------:R-:W-:Y:S02]  /*2f960*/  WARPGROUP.DEPBAR.LE gsb0, 0x0 ;  /* 0x00008000000079c5 */ /* 0x000fe40000010000 */
[----:B------:R-:W-:-:S15]  /*2f970*/  WARPGROUP.ARRIVE ;  /* 0x00000000000079c5 */ /* 0x000fde0000000000 */
[----:B------:R-:W-:Y:S01]  /*2f980*/  HGMMA.64x256x16.F32.BF16 R24, gdesc[UR44].tnspA, R24, gsb0 ;  /* 0x23e000002c1879f0 */ /* 0x000fe20008001818 */
[----:B------:R-:W-:Y:S01]  /*2f990*/  UMOV UR48, UR36 ;  /* 0x0000002400307c82 */ /* 0x000fe20008000000 */
[----:B------:R-:W-:Y:S01]  /*2f9a0*/  UMOV UR49, UR37 ;  /* 0x0000002500317c82 */ /* 0x000fe20008000000 */
[----:B--2---:R-:W-:Y:S02]  /*2f9b0*/  IADD3.X R0, R0, UR40, RZ, P6, !PT ;  /* 0x0000002800007c10 */ /* 0x004fe4000b7fe4ff */
[----:B---3--:R-:W-:Y:S02]  /*2f9c0*/  IADD3.X R4, R4, UR40, RZ, P2, !PT ;  /* 0x0000002804047c10 */ /* 0x008fe400097fe4ff */
[----:B------:R-:W-:Y:S01]  /*2f9d0*/  IADD3.X R6, R6, UR40, RZ, P3, !PT ;  /* 0x0000002806067c10 */ /* 0x000fe20009ffe4ff */
[----:B------:R1:W-:Y:S04]  /*2f9e0*/  STL [R1+0x754], R0 ;  /* 0x0007540001007387 */ /* 0x0003e80000100800 */
[----:B-1----:R0:W5:Y:S01]  /*2f9f0*/  LDL.LU R0, [R1+0x136c] ;  /* 0x00136c0001007983 */ /* 0x0021620000300800 */
[----:B----4-:R-:W-:Y:S01]  /*2fa00*/  IADD3.X R3, R3, UR40, RZ, P1, !PT ;  /* 0x0000002803037c10 */ /* 0x010fe20008ffe4ff */
[----:B------:R-:W-:-:S02]  /*2fa10*/  WARPGROUP.DEPBAR.LE gsb0, 0x0 ;  /* 0x00008000000079c5 */ /* 0x000fc40000010000 */
[----:B------:R-:W-:-:S12]  /*2fa20*/  WARPGROUP.ARRIVE ;  /* 0x00000000000079c5 */ /* 0x000fd80000000000 */
[----:B------:R-:W-:Y:S01]  /*2fa30*/  HGMMA.64x256x16.F32.BF16 R24, gdesc[UR48].tnspA, R24, gsb0 ;  /* 0x23e00000301879f0 */ /* 0x000fe20008001818 */
[----:B------:R1:W-:Y:S04]  /*2fa40*/  STL [R1+0x74c], R3 ;  /* 0x00074c0301007387 */ /* 0x0003e80000100800 */
[----:B-1----:R0:W5:Y:S04]  /*2fa50*/  LDL.LU R3, [R1+0x1368] ;  /* 0x0013680001037983 */ /* 0x0021680000300800 */
[----:B------:R1:W-:Y:S04]  /*2fa60*/  STL [R1+0x744], R4 ;  /* 0x0007440401007387 */ /* 0x0003e80000100800 */
[----:B-1----:R0:W5:Y:S04]  /*2fa70*/  LDL.LU R4, [R1+0x1364] ;  /* 0x0013640001047983 */ /* 0x0021680000300800 */
[----:B------:R1:W-:Y:S02]  /*2fa80*/  STL [R1+0x73c], R6 ;  /* 0x00073c0601007387 */ /* 0x0003e40000100800 */
[----:B-1----:R-:W1:Y:S02]  /*2fa90*/  LDC R6, c[0x0][0x238] ;  /* 0x00008e00ff067b82 */ /* 0x002e640000000800 */
[----:B-1----:R-:W-:-:S04]  /*2faa0*/  IMAD.SHL.U32 R6, R6, 0x80, RZ ;  /* 0x0000008006067824 */ /* 0x002fc800078e00ff */
[----:B------:R-:W-:Y:S01]  /*2fab0*/  IMAD.SHL.U32 R6, R6, 0x2, RZ ;  /* 0x0000000206067824 */ /* 0x000fe200078e00ff */
[----:B------:R-:W-:Y:S02]  /*2fac0*/  WARPGROUP.DEPBAR.LE gsb0, 0x0 ;  /* 0x00008000000079c5 */ /* 0x000fe40000010000 */
[----:B0-----:R-:W-:Y:S05]  /*2fad0*/  @P0 BRA `(.L_x_1) ;  /* 0xfffffe7c00980947 */ /* 0x001fea000383ffff */
[----:B------:R-:W2:Y:S04]  /*2fae0*/  LDL.LU R2, [R1+0x3c4] ;  /* 0x0003c40001027983 */ /* 0x000ea80000300800 */
[----:B------:R-:W2:Y:S04]  /*2faf0*/  LDL.LU R6, [R1+0x3c0] ;  /* 0x0003c00001067983 */ /* 0x000ea80000300800 */
[----:B-----5:R-:W3:Y:S04]  /*2fb00*/  LDL.LU R3, [R1+0x3d4] ;  /* 0x0003d40001037983 */ /* 0x020ee80000300800 */
[----:B------:R-:W3:Y:S04]  /*2fb10*/  LDL.LU R0, [R1+0x3d0] ;  /* 0x0003d00001007983 */ /* 0x000ee80000300800 */
[----:B------:R-:W4:Y:S04]  /*2fb20*/  LDL.LU R8, [R1+0x3cc] ;  /* 0x0003cc0001087983 */ /* 0x000f280000300800 */
[----:B------:R-:W4:Y:S04]  /*2fb30*/  LDL.LU R7, [R1+0x3c8] ;  /* 0x0003c80001077983 */ /* 0x000f280000300800 */
[----:B------:R0:W-:Y:S04]  /*2fb40*/  STL [R1+0x1508], R11 ;  /* 0x0015080b01007387 */ /* 0x0001e80000100800 */
[----:B0-----:R-:W2:Y:S04]  /*2fb50*/  LDL.LU R11, [R1+0x3d8] ;  /* 0x0003d800010b7983 */ /* 0x001ea80000300800 */
[----:B------:R0:W-:Y:S04]  /*2fb60*/  STL [R1+0x1504], R10 ;  /* 0x0015040a01007387 */ /* 0x0001e80000100800 */
[----:B0-----:R-:W2:Y:S04]  /*2fb70*/  LDL.LU R10, [R1+0x3dc] ;  /* 0x0003dc00010a7983 */ /* 0x001ea80000300800 */
[----:B------:R0:W-:Y:S04]  /*2fb80*/  STL [R1+0x1500], R9 ;  /* 0x0015000901007387 */ /* 0x0001e80000100800 */
[----:B0-----:R-:W4:Y:S04]  /*2fb90*/  LDL.LU R9, [R1+0x3e0] ;  /* 0x0003e00001097983 */ /* 0x001f280000300800 */
[----:B------:R0:W-:Y:S04]  /*2fba0*/  STL [R1+0x14f8], R15 ;  /* 0x0014f80f01007387 */ /* 0x0001e80000100800 */
[----:B0-----:R-:W4:Y:S04]  /*2fbb0*/  LDL.LU R15, [R1+0x3e4] ;  /* 0x0003e400010f7983 */ /* 0x001f280000300800 */
        /* <DEDUP_REMOVED lines=34> */
[----:B------:R0:W-:Y:S04]  /*2fde0*/  STL [R1+0x1368], R5 ;  /* 0x0013680501007387 */ /* 0x0001e80000100800 */
[----:B------:R1:W-:Y:S01]  /*2fdf0*/  STL [R1+0x1364], R4 ;  /* 0x0013640401007387 */ /* 0x0003e20000100800 */
[----:B0-----:R-:W-:-:S02]  /*2fe00*/  F2FP.BF16.F32.PACK_AB R5, R151, R150 ;  /* 0x000000969705723e */ /* 0x001fc400000010ff */
[----:B-1----:R-:W-:-:S03]  /*2fe10*/  F2FP.BF16.F32.PACK_AB R4, R149, R148 ;  /* 0x000000949504723e */ /* 0x002fc600000010ff */
[----:B------:R-:W-:Y:S04]  /*2fe20*/  STL [R1+0x60c], R5 ;  /* 0x00060c0501007387 */ /* 0x000fe80000100800 */
[----:B------:R0:W-:Y:S02]  /*2fe30*/  STL [R1+0x608], R4 ;  /* 0x0006080401007387 */ /* 0x0001e40000100800 */
[----:B0-----:R-:W-:Y:S02]  /*2fe40*/  F2FP.BF16.F32.PACK_AB R4, R147, R146 ;  /* 0x000000929304723e */ /* 0x001fe400000010ff */
[----:B---3--:R-:W-:Y:S02]  /*2fe50*/  F2FP.BF16.F32.PACK_AB R3, R3, R0 ;  /* 0x000000000303723e */ /* 0x008fe400000010ff */
[----:B------:R-:W-:-:S02]  /*2fe60*/  F2FP.BF16.F32.PACK_AB R0, R139, R138 ;  /* 0x0000008a8b00723e */ /* 0x000fc400000010ff */
[----:B----4-:R-:W-:Y:S02]  /*2fe70*/  F2FP.BF16.F32.PACK_AB R5, R19, R12 ;  /* 0x0000000c1305723e */ /* 0x010fe400000010ff */
[----:B------:R-:W-:Y:S02]  /*2fe80*/  F2FP.BF16.F32.PACK_AB R12, R145, R144 ;  /* 0x00000090910c723e */ /* 0x000fe400000010ff */
[----:B--2---:R-:W-:-:S05]  /*2fe90*/  F2FP.BF16.F32.PACK_AB R16, R17, R18 ;  /* 0x000000121110723e */ /* 0x004fca00000010ff */
[----:B------:R-:W-:Y:S04]  /*2fea0*/  STL [R1+0x604], R16 ;  /* 0x0006041001007387 */ /* 0x000fe80000100800 */
[----:B------:R0:W-:Y:S04]  /*2feb0*/  STL [R1+0x600], R5 ;  /* 0x0006000501007387 */ /* 0x0001e80000100800 */
[----:B------:R1:W-:Y:S04]  /*2fec0*/  STL [R1+0x3fc], R4 ;  /* 0x0003fc0401007387 */ /* 0x0003e80000100800 */
[----:B------:R-:W-:Y:S01]  /*2fed0*/  STL [R1+0x3f8], R12 ;  /* 0x0003f80c01007387 */ /* 0x000fe20000100800 */
[----:B0-----:R-:W-:-:S02]  /*2fee0*/  F2FP.BF16.F32.PACK_AB R5, R13, R14 ;  /* 0x0000000e0d05723e */ /* 0x001fc400000010ff */
[----:B-1----:R-:W-:-:S03]  /*2fef0*/  F2FP.BF16.F32.PACK_AB R4, R15, R9 ;  /* 0x000000090f04723e */ /* 0x002fc600000010ff */
[----:B------:R0:W-:Y:S01]  /*2ff00*/  STL [R1+0x3f4], R5 ;  /* 0x0003f40501007387 */ /* 0x0001e20000100800 */
[----:B------:R-:W-:-:S03]  /*2ff10*/  F2FP.BF16.F32.PACK_AB R9, R143, R142 ;  /* 0x0000008e8f09723e */ /* 0x000fc600000010ff */
[----:B------:R1:W-:Y:S04]  /*2ff20*/  STL [R1+0x3f0], R4 ;  /* 0x0003f00401007387 */ /* 0x0003e80000100800 */
[----:B------:R-:W-:Y:S01]  /*2ff30*/  STL [R1+0x3ec], R9 ;  /* 0x0003ec0901007387 */ /* 0x000fe20000100800 */
[----:B0-----:R-:W-:Y:S02]  /*2ff40*/  F2FP.BF16.F32.PACK_AB R5, R141, R140 ;  /* 0x0000008c8d05723e */ /* 0x001fe400000010ff */
[----:B-1----:R-:W-:-:S03]  /*2ff50*/  F2FP.BF16.F32.PACK_AB R4, R10, R11 ;  /* 0x0000000b0a04723e */ /* 0x002fc600000010ff */
[----:B------:R-:W-:Y:S04]  /*2ff60*/  STL [R1+0x3e8], R5 ;  /* 0x0003e80501007387 */ /* 0x000fe80000100800 */
[----:B------:R0:W-:Y:S04]  /*2ff70*/  STL [R1+0x3e4], R4 ;  /* 0x0003e40401007387 */ /* 0x0001e80000100800 */
[----:B------:R1:W-:Y:S04]  /*2ff80*/  STL [R1+0x3e0], R3 ;  /* 0x0003e00301007387 */ /* 0x0003e80000100800 */
[----:B------:R2:W-:Y:S01]  /*2ff90*/  STL [R1+0x3dc], R0 ;  /* 0x0003dc0001007387 */ /* 0x0005e20000100800 */
[----:B0-----:R-:W-:-:S02]  /*2ffa0*/  F2FP.BF16.F32.PACK_AB R4, R137, R136 ;  /* 0x000000888904723e */ /* 0x001fc400000010ff */
[----:B-1----:R-:W-:-:S03]  /*2ffb0*/  F2FP.BF16.F32.PACK_AB R3, R8, R7 ;  /* 0x000000070803723e */ /* 0x002fc600000010ff */
[----:B------:R-:W-:Y:S01]  /*2ffc0*/  STL [R1+0x3d8], R4 ;  /* 0x0003d80401007387 */ /* 0x000fe20000100800 */
[----:B--2---:R-:W-:-:S03]  /*2ffd0*/  F2FP.BF16.F32.PACK_AB R0, R2, R6 ;  /* 0x000000060200723e */ /* 0x004fc600000010ff */
[----:B------:R0:W-:Y:S01]  /*2ffe0*/  STL [R1+0x3d4], R3 ;  /* 0x0003d40301007387 */ /* 0x0001e20000100800 */
[----:B------:R-:W-:Y:S02]  /*2fff0*/  IMAD.MOV.U32 R6, RZ, RZ, R247 ;  /* 0x000000ffff067224 */ /* 0x000fe400078e00f7 */
[----:B------:R-:W-:Y:S01]  /*30000*/  IMAD.MOV.U32 R2, RZ, RZ, R246 ;  /* 0x000000ffff027224 */ /* 0x000fe200078e00f6 */
[----:B------:R1:W-:Y:S04]  /*30010*/  STL [R1+0x3d0], R0 ;  /* 0x0003d00001007387 */ /* 0x0003e80000100800 */
[----:B------:R-:W2:Y:S04]  /*30020*/  LDL.LU R243, [R1+0x27c] ;  /* 0x00027c0001f37983 */ /* 0x000ea80000300800 */
[----:B------:R-:W3:Y:S04]  /*30030*/  LDL.LU R251, [R1+0x274] ;  /* 0x0002740001fb7983 */ /* 0x000ee80000300800 */
[----:B------:R-:W4:Y:S04]  /*30040*/  LDL.LU R228, [R1+0x26c] ;  /* 0x00026c0001e47983 */ /* 0x000f280000300800 */
        /* <DEDUP_REMOVED lines=23> */
[----:B0-----:R-:W4:Y:S04]  /*301c0*/  LDL.LU R3, [R1+0x20c] ;  /* 0x00020c0001037983 */ /* 0x001f280000300800 */
[----:B-1----:R-:W4:Y:S04]  /*301d0*/  LDL.LU R0, [R1+0x208] ;  /* 0x0002080001007983 */ /* 0x002f280000300800 */
[----:B------:R-:W4:Y:S04]  /*301e0*/  LDL.LU R8, [R1+0x204] ;  /* 0x0002040001087983 */ /* 0x000f280000300800 */
[----:B------:R-:W4:Y:S01]  /*301f0*/  LDL.LU R7, [R1+0x200] ;  /* 0x0002000001077983 */ /* 0x000f220000300800 */
[----:B------:R-:W-:-:S02]  /*30200*/  F2FP.BF16.F32.PACK_AB R247, R135, R134 ;  /* 0x0000008687f7723e */ /* 0x000fc400000010ff */
[----:B------:R-:W-:Y:S02]  /*30210*/  F2FP.BF16.F32.PACK_AB R246, R133, R132 ;  /* 0x0000008485f6723e */ /* 0x000fe400000010ff */
[----:B------:R-:W-:Y:S01]  /*30220*/  F2FP.BF16.F32.PACK_AB R245, R245, R244 ;  /* 0x000000f4f5f5723e */ /* 0x000fe200000010ff */
[----:B------:R-:W-:Y:S01]  /*30230*/  STL [R1+0x13b0], R247 ;  /* 0x0013b0f701007387 */ /* 0x000fe20000100800 */
[----:B------:R-:W-:Y:S02]  /*30240*/  F2FP.BF16.F32.PACK_AB R244, R239, R238 ;  /* 0x000000eeeff4723e */ /* 0x000fe400000010ff */
[----:B------:R-:W-:Y:S01]  /*30250*/  F2FP.BF16.F32.PACK_AB R239, R131, R130 ;  /* 0x0000008283ef723e */ /* 0x000fe200000010ff */
[----:B------:R-:W-:Y:S01]  /*30260*/  STL [R1+0x13b4], R246 ;  /* 0x0013b4f601007387 */ /* 0x000fe20000100800 */
[----:B------:R-:W-:Y:S02]  /*30270*/  F2FP.BF16.F32.PACK_AB R238, R129, R128 ;  /* 0x0000008081ee723e */ /* 0x000fe400000010ff */
[----:B------:R-:W-:Y:S01]  /*30280*/  F2FP.BF16.F32.PACK_AB R237, R237, R236 ;  /* 0x000000eceded723e */ /* 0x000fe200000010ff */
[----:B------:R-:W-:Y:S01]  /*30290*/  STL [R1+0x13b8], R245 ;  /* 0x0013b8f501007387 */ /* 0x000fe20000100800 */
[----:B------:R-:W-:-:S02]  /*302a0*/  F2FP.BF16.F32.PACK_AB R236, R235, R234 ;  /* 0x000000eaebec723e */ /* 0x000fc400000010ff */
        /* <DEDUP_REMOVED lines=8> */
[----:B------:R-:W-:Y:S01]  /*30330*/  F2FP.BF16.F32.PACK_AB R226, R121, R120 ;  /* 0x0000007879e2723e */ /* 0x000fe200000010ff */
[----:B------:R-:W-:Y:S01]  /*30340*/  IMAD.MOV.U32 R123, RZ, RZ, R2 ;  /* 0x000000ffff7b7224 */ /* 0x000fe200078e0002 */
        /* <DEDUP_REMOVED lines=117> */
[----:B--2---:R-:W-:Y:S01]  /*30aa0*/  F2FP.BF16.F32.PACK_AB R153, R243, R153 ;  /* 0x00000099f399723e */ /* 0x004fe200000010ff */
[----:B------:R-:W-:Y:S01]  /*30ab0*/  STL [R1+0x1464], R190 ;  /* 0x001464be01007387 */ /* 0x000fe20000100800 */
[----:B------:R-:W-:-:S02]  /*30ac0*/  F2FP.BF16.F32.PACK_AB R147, R47, R46 ;  /* 0x0000002e2f93723e */ /* 0x000fc400000010ff */
[----:B------:R-:W-:Y:S01]  /*30ad0*/  F2FP.BF16.F32.PACK_AB R146, R45, R44 ;  /* 0x0000002c2d92723e */ /* 0x000fe200000010ff */
[----:B------:R-:W-:Y:S01]  /*30ae0*/  STL [R1+0x1468], R189 ;  /* 0x001468bd01007387 */ /* 0x000fe20000100800 */
[----:B------:R-:W-:Y:S02]  /*30af0*/  F2FP.BF16.F32.PACK_AB R151, R51, R50 ;  /* 0x000000323397723e */ /* 0x000fe400000010ff */
[----:B------:R-:W-:Y:S01]  /*30b00*/  F2FP.BF16.F32.PACK_AB R150, R49, R48 ;  /* 0x000000303196723e */ /* 0x000fe200000010ff */
[----:B------:R-:W-:Y:S01]  /*30b10*/  STL [R1+0x146c], R188 ;  /* 0x00146cbc01007387 */ /* 0x000fe20000100800 */
[----:B---3--:R-:W-:Y:S02]  /*30b20*/  F2FP.BF16.F32.PACK_AB R152, R251, R152 ;  /* 0x00000098fb98723e */ /* 0x008fe400000010ff */
[----:B----4-:R-:W-:Y:S01]  /*30b30*/  F2FP.BF16.F32.PACK_AB R149, R228, R252 ;  /* 0x000000fce495723e */ /* 0x010fe200000010ff */
[----:B------:R-:W-:Y:S04]  /*30b40*/  STL [R1+0x1470], R187 ;  /* 0x001470bb01007387 */ /* 0x000fe80000100800 */
[----:B------:R-:W-:Y:S01]  /*30b50*/  STL [R1+0x1474], R186 ;  /* 0x001474ba01007387 */ /* 0x000fe20000100800 */
[----:B------:R-:W-:-:S03]  /*30b60*/  F2FP.BF16.F32.PACK_AB R148, R229, R230 ;  /* 0x000000e6e594723e */ /* 0x000fc600000010ff */
        /* <DEDUP_REMOVED lines=44> */
[----:B------:R1:W-:Y:S04]  /*30e30*/  STL [R1+0x1534], R153 ;  /* 0x0015349901007387 */ /* 0x0003e80000100800 */
[----:B0-----:R-:W2:Y:S04]  /*30e40*/  LDL.LU R154, [R1+0x1f4] ;  /* 0x0001f400019a7983 */ /* 0x001ea80000300800 */
[----:B------:R-:W2:Y:S01]  /*30e50*/  LDL.LU R122, [R1+0x1f0] ;  /* 0x0001f000017a7983 */ /* 0x000ea20000300800 */
[----:B-1----:R-:W-:-:S03]  /*30e60*/  IMAD.MOV.U32 R153, RZ, RZ, R6 ;  /* 0x000000ffff997224 */ /* 0x002fc600078e0006 */
[----:B------:R-:W3:Y:S04]  /*30e70*/  LDL.LU R155, [R1+0x5fc] ;  /* 0x0005fc00019b7983 */ /* 0x000ee80000300800 */
        /* <DEDUP_REMOVED lines=213> */
[----:B------:R-:W4:Y:S01]  /*31bd0*/  LDL.LU R3, [R1+0x24] ;  /* 0x0000240001037983 */ /* 0x000f220000300800 */
[----:B------:R-:W-:-:S03]  /*31be0*/  F2FP.BF16.F32.PACK_AB R123, R153, R123 ;  /* 0x0000007b997b723e */ /* 0x000fc600000010ff */
[----:B------:R-:W4:Y:S01]  /*31bf0*/  LDL.LU R0, [R1+0x42c] ;  /* 0x00042c0001007983 */ /* 0x000f220000300800 */
[----:B--2---:R-:W-:-:S03]  /*31c00*/  F2FP.BF16.F32.PACK_AB R122, R154, R122 ;  /* 0x0000007a9a7a723e */ /* 0x004fc600000010ff */
[----:B------:R-:W2:Y:S01]  /*31c10*/  LDL.LU R7, [R1+0x424] ;  /* 0x0004240001077983 */ /* 0x000ea20000300800 */
[----:B---3--:R-:W-:-:S03]  /*31c20*/  F2FP.BF16.F32.PACK_AB R121, R155, R121 ;  /* 0x000000799b79723e */ /* 0x008fc600000010ff */
[----:B------:R-:W3:Y:S01]  /*31c30*/  LDL.LU R2, [R1+0x1c] ;  /* 0x00001c0001027983 */ /* 0x000ee20000300800 */
[----:B----4-:R-:W-:-:S03]  /*31c40*/  F2FP.BF16.F32.PACK_AB R120, R156, R120 ;  /* 0x000000789c78723e */ /* 0x010fc600000010ff */
[----:B------:R-:W4:Y:S01]  /*31c50*/  LDL.LU R6, [R1+0x14] ;  /* 0x0000140001067983 */ /* 0x000f220000300800 */
[----:B------:R-:W-:-:S03]  /*31c60*/  F2FP.BF16.F32.PACK_AB R119, R157, R119 ;  /* 0x000000779d77723e */ /* 0x000fc600000010ff */
[----:B------:R0:W5:Y:S01]  /*31c70*/  LDL.LU R153, [R1+0x1534] ;  /* 0x0015340001997983 */ /* 0x0001620000300800 */
        /* <DEDUP_REMOVED lines=13> */
[----:B------:R0:W5:Y:S04]  /*31d50*/  LDL.LU R160, [R1+0x1518] ;  /* 0x0015180001a07983 */ /* 0x0001680000300800 */
[----:B------:R0:W5:Y:S04]  /*31d60*/  LDL.LU R161, [R1+0x1514] ;  /* 0x0015140001a17983 */ /* 0x0001680000300800 */
[----:B------:R0:W5:Y:S04]  /*31d70*/  LDL.LU R162, [R1+0x1510] ;  /* 0x0015100001a27983 */ /* 0x0001680000300800 */
[----:B------:R0:W5:Y:S04]  /*31d80*/  LDL.LU R163, [R1+0x150c] ;  /* 0x00150c0001a37983 */ /* 0x0001680000300800 */
[----:B------:R-:W2:Y:S02]  /*31d90*/  LDL.LU R11, [R1+0x1508] ;  /* 0x00150800010b7983 */ /* 0x000ea40000300800 */
[----:B--2---:R-:W-:-:S02]  /*31da0*/  F2FP.BF16.F32.PACK_AB R11, R10, R11 ;  /* 0x0000000b0a0b723e */ /* 0x004fc400000010ff */
[----:B------:R-:W2:Y:S02]  /*31db0*/  LDL.LU R10, [R1+0x1504] ;  /* 0x00150400010a7983 */ /* 0x000ea40000300800 */
[----:B--2---:R-:W-:Y:S02]  /*31dc0*/  F2FP.BF16.F32.PACK_AB R10, R9, R10 ;  /* 0x0000000a090a723e */ /* 0x004fe400000010ff */
[----:B------:R-:W2:Y:S01]  /*31dd0*/  LDL.LU R9, [R1+0x1500] ;  /* 0x0015000001097983 */ /* 0x000ea20000300800 */
[----:B------:R-:W-:Y:S02]  /*31de0*/  F2FP.BF16.F32.PACK_AB R8, R15, R8 ;  /* 0x000000080f08723e */ /* 0x000fe400000010ff */
[----:B--2---:R-:W-:Y:S02]  /*31df0*/  F2FP.BF16.F32.PACK_AB R9, R164, R9 ;  /* 0x00000009a409723e */ /* 0x004fe400000010ff */
[----:B------:R0:W5:Y:S04]  /*31e00*/  LDL.LU R164, [R1+0x14fc] ;  /* 0x0014fc0001a47983 */ /* 0x0001680000300800 */
[----:B------:R-:W2:Y:S02]  /*31e10*/  LDL.LU R15, [R1+0x14f8] ;  /* 0x0014f800010f7983 */ /* 0x000ea40000300800 */
[----:B--2---:R-:W-:-:S02]  /*31e20*/  F2FP.BF16.F32.PACK_AB R15, R14, R15 ;  /* 0x0000000f0e0f723e */ /* 0x004fc400000010ff */
[----:B------:R-:W2:Y:S02]  /*31e30*/  LDL.LU R14, [R1+0x14f4] ;  /* 0x0014f400010e7983 */ /* 0x000ea40000300800 */
[----:B--2---:R-:W-:Y:S02]  /*31e40*/  F2FP.BF16.F32.PACK_AB R14, R13, R14 ;  /* 0x0000000e0d0e723e */ /* 0x004fe400000010ff */
[----:B------:R-:W2:Y:S02]  /*31e50*/  LDL.LU R13, [R1+0x14f0] ;  /* 0x0014f000010d7983 */ /* 0x000ea40000300800 */
[----:B--2---:R-:W-:Y:S02]  /*31e60*/  F2FP.BF16.F32.PACK_AB R13, R12, R13 ;  /* 0x0000000d0c0d723e */ /* 0x004fe400000010ff */
        /* <DEDUP_REMOVED lines=16> */
[----:B------:R-:W2:Y:S01]  /*31f70*/  LDL.LU R20, [R1+0x14cc] ;  /* 0x0014cc0001147983 */ /* 0x000ea20000300800 */
[----:B------:R-:W-:Y:S02]  /*31f80*/  F2FP.BF16.F32.PACK_AB R27, R166, R27 ;  /* 0x0000001ba61b723e */ /* 0x000fe400000010ff */
[----:B------:R-:W-:Y:S02]  /*31f90*/  F2FP.BF16.F32.PACK_AB R26, R167, R26 ;  /* 0x0000001aa71a723e */ /* 0x000fe400000010ff */
[----:B------:R-:W-:Y:S02]  /*31fa0*/  F2FP.BF16.F32.PACK_AB R25, R168, R25 ;  /* 0x00000019a819723e */ /* 0x000fe400000010ff */
[----:B------:R-:W-:-:S02]  /*31fb0*/  F2FP.BF16.F32.PACK_AB R24, R169, R24 ;  /* 0x00000018a918723e */ /* 0x000fc400000010ff */
[----:B------:R-:W-:Y:S02]  /*31fc0*/  F2FP.BF16.F32.PACK_AB R31, R170, R31 ;  /* 0x0000001faa1f723e */ /* 0x000fe400000010ff */
[----:B------:R-:W-:Y:S02]  /*31fd0*/  F2FP.BF16.F32.PACK_AB R30, R171, R30 ;  /* 0x0000001eab1e723e */ /* 0x000fe400000010ff */
        /* <DEDUP_REMOVED lines=65> */
[----:B--2---:R-:W-:Y:S02]  /*323f0*/  F2FP.BF16.F32.PACK_AB R20, R165, R20 ;  /* 0x00000014a514723e */ /* 0x004fe400000010ff */
[----:B------:R0:W5:Y:S04]  /*32400*/  LDL.LU R165, [R1+0x14c8] ;  /* 0x0014c80001a57983 */ /* 0x0001680000300800 */
        /* <DEDUP_REMOVED lines=70> */
[----:B------:R-:W2:Y:S01]  /*32870*/  LDL.LU R219, [R1+0x13ac] ;  /* 0x0013ac0001db7983 */ /* 0x000ea20000300800 */
[----:B------:R-:W-:-:S02]  /*32880*/  F2FP.BF16.F32.PACK_AB R108, R218, R108 ;  /* 0x0000006cda6c723e */ /* 0x000fc400000010ff */
[----:B------:R-:W-:Y:S01]  /*32890*/  F2FP.BF16.F32.PACK_AB R75, R217, R75 ;  /* 0x0000004bd94b723e */ /* 0x000fe200000010ff */
[----:B------:R-:W3:Y:S01]  /*328a0*/  LDL.LU R218, [R1+0x13a8] ;  /* 0x0013a80001da7983 */ /* 0x000ee20000300800 */
[----:B------:R-:W-:Y:S02]  /*328b0*/  F2FP.BF16.F32.PACK_AB R74, R216, R74 ;  /* 0x0000004ad84a723e */ /* 0x000fe400000010ff */
[----:B------:R-:W-:Y:S01]  /*328c0*/  F2FP.BF16.F32.PACK_AB R73, R231, R73 ;  /* 0x00000049e749723e */ /* 0x000fe200000010ff */
[----:B------:R-:W4:Y:S01]  /*328d0*/  LDL.LU R217, [R1+0x13a4] ;  /* 0x0013a40001d97983 */ /* 0x000f220000300800 */
[----:B------:R-:W-:-:S03]  /*328e0*/  F2FP.BF16.F32.PACK_AB R72, R230, R72 ;  /* 0x00000048e648723e */ /* 0x000fc600000010ff */
        /* <DEDUP_REMOVED lines=24> */
[----:B------:R-:W4:Y:S04]  /*32a70*/  LDL.LU R248, [R1+0x1370] ;  /* 0x0013700001f87983 */ /* 0x000f280000300800 */
[----:B------:R-:W4:Y:S04]  /*32a80*/  LDL.LU R240, [R1+0x136c] ;  /* 0x00136c0001f07983 */ /* 0x000f280000300800 */
[----:B------:R-:W4:Y:S01]  /*32a90*/  LDL.LU R5, [R1+0x1368] ;  /* 0x0013680001057983 */ /* 0x000f220000300800 */
[----:B--2---:R-:W-:-:S03]  /*32aa0*/  F2FP.BF16.F32.PACK_AB R219, R4, R219 ;  /* 0x000000db04db723e */ /* 0x004fc600000010ff */
[----:B------:R0:W5:Y:S01]  /*32ab0*/  LDL.LU R4, [R1+0x1364] ;  /* 0x0013640001047983 */ /* 0x0001620000300800 */
[----:B---3--:R-:W-:Y:S02]  /*32ac0*/  F2FP.BF16.F32.PACK_AB R218, R3, R218 ;  /* 0x000000da03da723e */ /* 0x008fe400000010ff */
[----:B----4-:R-:W-:Y:S02]  /*32ad0*/  F2FP.BF16.F32.PACK_AB R217, R0, R217 ;  /* 0x000000d900d9723e */ /* 0x010fe400000010ff */
        /* <DEDUP_REMOVED lines=8> */
[----:B0-----:R-:W-:-:S07]  /*32b60*/  F2FP.BF16.F32.PACK_AB R240, R240, R5 ;  /* 0x00000005f0f0723e */ /* 0x001fce00000010ff */
.L_x_0:
[----:B------:R-:W2:Y:S01]  /*32b70*/  LDL.LU R7, [R1+0x1360] ;  /* 0x0013600001077983 */ /* 0x000ea20000300800 */
[----:B------:R-:W-:Y:S01]  /*32b80*/  ULDC.64 UR8, c[0x0][0x228] ;  /* 0x00008a0000087ab9 */ /* 0x000fe20000000a00 */
[----:B------:R-:W0:Y:S01]  /*32b90*/  S2R R6, SR_TID.X ;  /* 0x0000000000067919 */ /* 0x000e220000002100 */
[----:B-----5:R-:W-:Y:S01]  /*32ba0*/  VIADD R0, R4, 0x1 ;  /* 0x0000000104007836 */ /* 0x020fe20000000000 */
[----:B------:R-:W-:Y:S01]  /*32bb0*/  ULDC UR5, c[0x0][0x22c] ;  /* 0x00008b0000057ab9 */ /* 0x000fe20000000800 */
        /* <DEDUP_REMOVED lines=29> */
[C---:B0-----:R-:W-:Y:S01]  /*32d90*/  IMAD.SHL.U32 R2, R6.reuse, 0x10, RZ ;  /* 0x0000001006027824 */ /* 0x041fe200078e00ff */
[----:B------:R-:W-:Y:S01]  /*32da0*/  ULDC UR29, c[0x0][0x248] ;  /* 0x00009200001d7ab9 */ /* 0x000fe20000000800 */
[----:B------:R-:W-:Y:S01]  /*32db0*/  IMAD.SHL.U32 R3, R6, 0x80, RZ ;  /* 0x0000008006037824 */ /* 0x000fe200078e00ff */
[----:B------:R-:W-:Y:S01]  /*32dc0*/  ULDC UR30, c[0x0][0x248] ;  /* 0x00009200001e7ab9 */ /* 0x000fe20000000800 */
[----:B------:R-:W-:Y:S01]  /*32dd0*/  ULDC UR32, c[0x0][0x248] ;  /* 0x0000920000207ab9 */ /* 0x000fe20000000800 */
[----:B------:R-:W-:Y:S01]  /*32de0*/  LOP3.LUT R2, R2, 0xf0, RZ, 0xc0, !PT ;  /* 0x000000f002027812 */ /* 0x000fe200078ec0ff */
[----:B------:R-:W-:Y:S01]  /*32df0*/  ULDC UR33, c[0x0][0x248] ;  /* 0x0000920000217ab9 */ /* 0x000fe20000000800 */
[----:B------:R-:W-:Y:S01]  /*32e00*/  LOP3.LUT R3, R3, 0x800, RZ, 0xc0, !PT ;  /* 0x0000080003037812 */ /* 0x000fe200078ec0ff */
[----:B------:R-:W-:Y:S01]  /*32e10*/  IMAD.SHL.U32 R5, R6, 0x8, RZ ;  /* 0x0000000806057824 */ /* 0x000fe200078e00ff */
[----:B------:R-:W-:Y:S01]  /*32e20*/  ULDC UR35, c[0x0][0x248] ;  /* 0x0000920000237ab9 */ /* 0x000fe20000000800 */
[----:B------:R-:W-:Y:S01]  /*32e30*/  ULDC UR36, c[0x0][0x248] ;  /* 0x0000920000247ab9 */ /* 0x000fe20000000800 */
[----:B------:R-:W-:Y:S01]  /*32e40*/  IADD3 R3, R3, UR4, R2 ;  /* 0x0000000403037c10 */ /* 0x000fe2000fffe002 */
[----:B------:R-:W-:Y:S01]  /*32e50*/  VIADD R2, R4, 0x2 ;  /* 0x0000000204027836 */ /* 0x000fe20000000000 */
[----:B------:R-:W-:Y:S01]  /*32e60*/  LOP3.LUT R5, R5, 0x700, RZ, 0xc0, !PT ;  /* 0x0000070005057812 */ /* 0x000fe200078ec0ff */
[----:B------:R-:W-:Y:S01]  /*32e70*/  ULDC UR38, c[0x0][0x248] ;  /* 0x0000920000267ab9 */ /* 0x000fe20000000800 */
[----:B------:R-:W-:Y:S01]  /*32e80*/  LOP3.LUT R6, R6, 0xff, RZ, 0xc0, !PT ;  /* 0x000000ff06067812 */ /* 0x000fe200078ec0ff */
[----:B------:R-:W-:Y:S01]  /*32e90*/  ULDC UR39, c[0x0][0x248] ;  /* 0x0000920000277ab9 */ /* 0x000fe20000000800 */
[----:B------:R-:W-:Y:S01]  /*32ea0*/  ULDC UR41, c[0x0][0x248] ;  /* 0x0000920000297ab9 */ /* 0x000fe20000000800 */
[----:B------:R-:W-:Y:S01]  /*32eb0*/  ULDC UR42, c[0x0][0x248] ;  /* 0x00009200002a7ab9 */ /* 0x000fe20000000800 */
[----:B------:R-:W-:Y:S01]  /*32ec0*/  LEA R6, R6, UR4, 0x4 ;  /* 0x0000000406067c11 */ /* 0x000fe2000f8e20ff */
[----:B------:R-:W-:Y:S06]  /*32ed0*/  BAR.SYNC.DEFER_BLOCKING 0x0 ;  /* 0x0000000000007b1d */ /* 0x000fec0000010000 */
[----:B------:R-:W-:Y:S01]  /*32ee0*/  ULDC UR4, c[0x0][0x244] ;  /* 0x0000910000047ab9 */ /* 0x000fe20000000800 */
[----:B------:R-:W-:Y:S01]  /*32ef0*/  ULDC UR44, c[0x0][0x248] ;  /* 0x00009200002c7ab9 */ /* 0x000fe20000000800 */
[----:B------:R-:W-:Y:S01]  /*32f00*/  STL [R1+0x1750], R252 ;  /* 0x001750fc01007387 */ /* 0x000fe20000100800 */
[----:B------:R-:W-:Y:S01]  /*32f10*/  ULDC UR45, c[0x0][0x248] ;  /* 0x00009200002d7ab9 */ /* 0x000fe20000000800 */
[----:B------:R-:W-:Y:S01]  /*32f20*/  ULDC UR47, c[0x0][0x248] ;  /* 0x00009200002f7ab9 */ /* 0x000fe20000000800 */
[----:B------:R-:W-:Y:S01]  /*32f30*/  ULDC UR48, c[0x0][0x248] ;  /* 0x0000920000307ab9 */ /* 0x000fe20000000800 */
[----:B------:R-:W-:Y:S01]  /*32f40*/  STL [R1+0xbfc], R6 ;  /* 0x000bfc0601007387 */ /* 0x000fe20000100800 */
        /* <DEDUP_REMOVED lines=9> */
[----:B--2---:R-:W-:Y:S01]  /*32fe0*/  ISETP.GE.AND P0, PT, R7, UR8, PT ;  /* 0x0000000807007c0c */ /* 0x004fe2000bf06270 */
[----:B------:R-:W-:-:S03]  /*32ff0*/  ULDC UR8, c[0x0][0x248] ;  /* 0x0000920000087ab9 */ /* 0x000fc60000000800 */
[----:B------:R-:W-:Y:S01]  /*33000*/  ISETP.LT.AND P2, PT, R0, UR5, !P0 ;  /* 0x0000000500007c0c */ /* 0x000fe2000c741270 */
[----:B------:R-:W-:Y:S01]  /*33010*/  ULDC UR5, c[0x0][0x22c] ;  /* 0x00008b0000057ab9 */ /* 0x000fe20000000800 */
[----:B------:R-:W-:Y:S01]  /*33020*/  VIADD R0, R4, 0x3 ;  /* 0x0000000304007836 */ /* 0x000fe20000000000 */
[----:B------:R-:W-:Y:S01]  /*33030*/  ISETP.LT.AND P1, PT, R2, UR5, !P0 ;  /* 0x0000000502007c0c */ /* 0x000fe2000c721270 */
[----:B------:R-:W-:-:S03]  /*33040*/  ULDC UR5, c[0x0][0x22c] ;  /* 0x00008b0000057ab9 */ /* 0x000fc60000000800 */
[----:B------:R-:W-:Y:S01]  /*33050*/  ISETP.LT.AND P3, PT, R0, UR5, !P0 ;  /* 0x0000000500007c0c */ /* 0x000fe2000c761270 */
[----:B------:R-:W-:Y:S01]  /*33060*/  IMAD.IADD R0, R3, 0x1, R5 ;  /* 0x0000000103007824 */ /* 0x000fe200078e0205 */
[----:B------:R-:W-:-:S04]  /*33070*/  ULDC UR5, c[0x0][0x22c] ;  /* 0x00008b0000057ab9 */ /* 0x000fc80000000800 */
[----:B------:R-:W-:Y:S01]  /*33080*/  STSM.16.M88.4 [R0], R240 ;  /* 0x000000f000007844 */ /* 0x000fe20000000200 */
[----:B------:R-:W-:Y:S06]  /*33090*/  BAR.SYNC.DEFER_BLOCKING 0x0 ;  /* 0x0000000000007b1d */ /* 0x000fec0000010000 */
[----:B-1----:R-:W0:Y:S02]  /*330a0*/  LDS.128 R248, [R6] ;  /* 0x0000000006f87984 */ /* 0x002e240000000c00 */
[----:B------:R-:W-:Y:S06]  /*330b0*/  BAR.SYNC.DEFER_BLOCKING 0x0 ;  /* 0x0000000000007b1d */ /* 0x000fec0000010000 */
[----:B------:R-:W-:Y:S02]  /*330c0*/  STSM.16.M88.4 [R0], R228 ;  /* 0x000000e400007844 */ /* 0x000fe40000000200 */
[----:B------:R-:W-:Y:S06]  /*330d0*/  BAR.SYNC.DEFER_BLOCKING 0x0 ;  /* 0x0000000000007b1d */ /* 0x000fec0000010000 */
[----:B------:R-:W1:Y:S02]  /*330e0*/  LDS.128 R228, [R6] ;  /* 0x0000000006e47984 */ /* 0x000e640000000c00 */
[----:B------:R-:W-:Y:S06]  /*330f0*/  BAR.SYNC.DEFER_BLOCKING 0x0 ;  /* 0x0000000000007b1d */ /* 0x000fec0000010000 */
[----:B------:R-:W-:Y:S01]  /*33100*/  STSM.16.M88.4 [R0], R216 ;  /* 0x000000d800007844 */ /* 0x000fe20000000200 */
[----:B0-----:R-:W-:-:S03]  /*33110*/  IMAD.MOV.U32 R252, RZ, RZ, R248 ;  /* 0x000000fffffc7224 */ /* 0x001fc600078e00f8 */
[----:B------:R-:W-:Y:S04]  /*33120*/  STL [R1+0x14], R249 ;  /* 0x000014f901007387 */ /* 0x000fe80000100800 */
[----:B------:R-:W-:Y:S01]  /*33130*/  STL.64 [R1+0x18], R250 ;  /* 0x000018fa01007387 */ /* 0x000fe20000100a00 */
[----:B------:R-:W-:Y:S06]  /*33140*/  BAR.SYNC.DEFER_BLOCKING 0x0 ;  /* 0x0000000000007b1d */ /* 0x000fec0000010000 */
[----:B------:R-:W-:Y:S02]  /*33150*/  LDS.128 R248, [R6] ;  /* 0x0000000006f87984 */ /* 0x000fe40000000c00 */
[----:B------:R-:W-:Y:S06]  /*33160*/  BAR.SYNC.DEFER_BLOCKING 0x0 ;  /* 0x0000000000007b1d */ /* 0x000fec0000010000 */
[----:B------:R-:W-:Y:S02]  /*33170*/  STSM.16.M88.4 [R0], R64 ;  /* 0x0000004000007844 */ /* 0x000fe40000000200 */
        /* <DEDUP_REMOVED lines=49> */
[----:B------:R-:W0:Y:S04]  /*33490*/  LDS.128 R56, [R6] ;  /* 0x0000000006387984 */ /* 0x000e280000000c00 */
[----:B-1----:R-:W-:Y:S04]  /*334a0*/  STL.64 [R1], R228 ;  /* 0x000000e401007387 */ /* 0x002fe80000100a00 */
[----:B------:R-:W-:Y:S01]  /*334b0*/  STL.64 [R1+0x8], R230 ;  /* 0x000008e601007387 */ /* 0x000fe20000100a00 */
[----:B------:R-:W-:Y:S06]  /*334c0*/  BAR.SYNC.DEFER_BLOCKING 0x0 ;  /* 0x0000000000007b1d */ /* 0x000fec0000010000 */
[----:B0-----:R0:W-:Y:S04]  /*334d0*/  STL.64 [R1+0x1678], R56 ;  /* 0x0016783801007387 */ /* 0x0011e80000100a00 */
[----:B0-----:R-:W2:Y:S04]  /*334e0*/  LDL R57, [R1+0xbfc] ;  /* 0x000bfc0001397983 */ /* 0x001ea80000100800 */
[----:B------:R-:W-:Y:S01]  /*334f0*/  STSM.16.M88.4 [R0], R60 ;  /* 0x0000003c00007844 */ /* 0x000fe20000000200 */
[----:B------:R-:W-:Y:S06]  /*33500*/  BAR.SYNC.DEFER_BLOCKING 0x0 ;  /* 0x0000000000007b1d */ /* 0x000fec0000010000 */
[----:B--2---:R-:W0:Y:S02]  /*33510*/  LDS.128 R60, [R57] ;  /* 0x00000000393c7984 */ /* 0x004e240000000c00 */
[----:B------:R-:W-:Y:S06]  /*33520*/  BAR.SYNC.DEFER_BLOCKING 0x0 ;  /* 0x0000000000007b1d */ /* 0x000fec0000010000 */
[----:B------:R-:W-:Y:S02]  /*33530*/  STSM.16.M88.4 [R0], R52 ;  /* 0x0000003400007844 */ /* 0x000fe40000000200 */
[----:B------:R-:W-:Y:S06]  /*33540*/  BAR.SYNC.DEFER_BLOCKING 0x0 ;  /* 0x0000000000007b1d */ /* 0x000fec0000010000 */
[----:B------:R-:W1:Y:S02]  /*33550*/  LDS.128 R52, [R57] ;  /* 0x0000000039347984 */ /* 0x000e640000000c00 */
[----:B------:R-:W-:Y:S06]  /*33560*/  BAR.SYNC.DEFER_BLOCKING 0x0 ;  /* 0x0000000000007b1d */ /* 0x000fec0000010000 */
[----:B------:R-:W-:Y:S02]  /*33570*/  STSM.16.M88.4 [R0], R48 ;  /* 0x0000003000007844 */ /* 0x000fe40000000200 */
[----:B------:R-:W-:Y:S06]  /*33580*/  BAR.SYNC.DEFER_BLOCKING 0x0 ;  /* 0x0000000000007b1d */ /* 0x000fec0000010000 */
[----:B------:R-:W2:Y:S02]  /*33590*/  LDS.128 R48, [R57] ;  /* 0x0000000039307984 */ /* 0x000ea40000000c00 */
[----:B------:R-:W-:Y:S06]  /*335a0*/  BAR.SYNC.DEFER_BLOCKING 0x0 ;  /* 0x0000000000007b1d */ /* 0x000fec0000010000 */
[----:B------:R-:W-:Y:S02]  /*335b0*/  STSM.16.M88.4 [R0], R44 ;  /* 0x0000002c00007844 */ /* 0x000fe40000000200 */
[----:B------:R-:W-:Y:S06]  /*335c0*/  BAR.SYNC.DEFER_BLOCKING 0x0 ;  /* 0x0000000000007b1d */ /* 0x000fec0000010000 */
[----:B------:R-:W3:Y:S02]  /*335d0*/  LDS.128 R44, [R57] ;  /* 0x00000000392c7984 */ /* 0x000ee40000000c00 */
[----:B------:R-:W-:Y:S06]  /*335e0*/  BAR.SYNC.DEFER_BLOCKING 0x0 ;  /* 0x0000000000007b1d */ /* 0x000fec0000010000 */
[----:B------:R-:W-:Y:S02]  /*335f0*/  STSM.16.M88.4 [R0], R40 ;  /* 0x0000002800007844 */ /* 0x000fe40000000200 */
[----:B------:R-:W-:Y:S06]  /*33600*/  BAR.SYNC.DEFER_BLOCKING 0x0 ;  /* 0x0000000000007b1d */ /* 0x000fec0000010000 */
[----:B------:R-:W4:Y:S02]  /*33610*/  LDS.128 R40, [R57] ;  /* 0x0000000039287984 */ /* 0x000f240000000c00 */
        /* <DEDUP_REMOVED lines=141> */
[----:B------:R-:W-:Y:S04]  /*33ef0*/  STL.64 [R1+0x1668], R58 ;  /* 0x0016683a01007387 */ /* 0x000fe80000100a00 */
[----:B0-----:R-:W-:Y:S04]  /*33f00*/  STL.64 [R1+0x1658], R60 ;  /* 0x0016583c01007387 */ /* 0x001fe80000100a00 */
[----:B------:R-:W-:Y:S04]  /*33f10*/  STL.64 [R1+0x1650], R62 ;  /* 0x0016503e01007387 */ /* 0x000fe80000100a00 */
[----:B-1----:R-:W-:Y:S04]  /*33f20*/  STL.64 [R1+0x1640], R52 ;  /* 0x0016403401007387 */ /* 0x002fe80000100a00 */
[----:B------:R-:W-:Y:S04]  /*33f30*/  STL.64 [R1+0x1638], R54 ;  /* 0x0016383601007387 */ /* 0x000fe80000100a00 */
[----:B------:R-:W-:Y:S04]  /*33f40*/  STSM.16.M88.4 [R0], R224 ;  /* 0x000000e000007844 */ /* 0x000fe80000000200 */
[----:B--2---:R-:W-:Y:S01]  /*33f50*/  STL.64 [R1+0x1630], R48 ;  /* 0x0016303001007387 */ /* 0x004fe20000100a00 */
[----:B------:R-:W-:Y:S06]  /*33f60*/  BAR.SYNC.DEFER_BLOCKING 0x0 ;  /* 0x0000000000007b1d */ /* 0x000fec0000010000 */
[----:B------:R-:W-:Y:S04]  /*33f70*/  STL.64 [R1+0x1628], R50 ;  /* 0x0016283201007387 */ /* 0x000fe80000100a00 */
[----:B---3--:R-:W-:Y:S04]  /*33f80*/  STL.64 [R1+0x1620], R44 ;  /* 0x0016202c01007387 */ /* 0x008fe80000100a00 */
[----:B------:R-:W-:Y:S04]  /*33f90*/  STL.64 [R1+0x1618], R46 ;  /* 0x0016182e01007387 */ /* 0x000fe80000100a00 */
[----:B----4-:R0:W-:Y:S04]  /*33fa0*/  STL.64 [R1+0x1610], R40 ;  /* 0x0016102801007387 */ /* 0x0101e80000100a00 */
[----:B------:R1:W-:Y:S04]  /*33fb0*/  STL.64 [R1+0x1608], R42 ;  /* 0x0016082a01007387 */ /* 0x0003e80000100a00 */
[----:B------:R-:W2:Y:S04]  /*33fc0*/  LDS.128 R220, [R57] ;  /* 0x0000000039dc7984 */ /* 0x000ea80000000c00 */
[----:B0-----:R-:W3:Y:S04]  /*33fd0*/  LDL.LU R40, [R1+0x3f0] ;  /* 0x0003f00001287983 */ /* 0x001ee80000300800 */
[----:B------:R-:W3:Y:S04]  /*33fe0*/  LDL.LU R41, [R1+0x3f4] ;  /* 0x0003f40001297983 */ /* 0x000ee80000300800 */
[----:B-1----:R-:W3:Y:S04]  /*33ff0*/  LDL.LU R42, [R1+0x3f8] ;  /* 0x0003f800012a7983 */ /* 0x002ee80000300800 */
[----:B------:R-:W3:Y:S04]  /*34000*/  LDL.LU R43, [R1+0x3fc] ;  /* 0x0003fc00012b7983 */ /* 0x000ee80000300800 */
[----:B------:R-:W4:Y:S04]  /*34010*/  LDL.LU R240, [R1+0x3e0] ;  /* 0x0003e00001f07983 */ /* 0x000f280000300800 */
[----:B------:R-:W4:Y:S04]  /*34020*/  LDL.LU R241, [R1+0x3e4] ;  /* 0x0003e40001f17983 */ /* 0x000f280000300800 */
[----:B------:R-:W4:Y:S04]  /*34030*/  LDL.LU R242, [R1+0x3e8] ;  /* 0x0003e80001f27983 */ /* 0x000f280000300800 */
[----:B------:R-:W4:Y:S04]  /*34040*/  LDL.LU R243, [R1+0x3ec] ;  /* 0x0003ec0001f37983 */ /* 0x000f280000300800 */
[----:B------:R0:W-:Y:S04]  /*34050*/  STL.64 [R1+0x1600], R36 ;  /* 0x0016002401007387 */ /* 0x0001e80000100a00 */
[----:B------:R1:W-:Y:S01]  /*34060*/  STL.64 [R1+0x15f8], R38 ;  /* 0x0015f82601007387 */ /* 0x0003e20000100a00 */
[----:B------:R-:W-:Y:S06]  /*34070*/  BAR.SYNC.DEFER_BLOCKING 0x0 ;  /* 0x0000000000007b1d */ /* 0x000fec0000010000 */
[----:B0-----:R-:W3:Y:S04]  /*34080*/  LDL.LU R36, [R1+0x3d0] ;  /* 0x0003d00001247983 */ /* 0x001ee80000300800 */
[----:B------:R-:W3:Y:S04]  /*34090*/  LDL.LU R37, [R1+0x3d4] ;  /* 0x0003d40001257983 */ /* 0x000ee80000300800 */
[----:B-1----:R-:W3:Y:S04]  /*340a0*/  LDL.LU R38, [R1+0x3d8] ;  /* 0x0003d80001267983 */ /* 0x002ee80000300800 */
[----:B------:R-:W3:Y:S04]  /*340b0*/  LDL.LU R39, [R1+0x3dc] ;  /* 0x0003dc0001277983 */ /* 0x000ee80000300800 */
[----:B------:R-:W-:Y:S01]  /*340c0*/  STSM.16.M88.4 [R0], R232 ;  /* 0x000000e800007844 */ /* 0x000fe20000000200 */
[----:B------:R-:W-:Y:S06]  /*340d0*/  BAR.SYNC.DEFER_BLOCKING 0x0 ;  /* 0x0000000000007b1d */ /* 0x000fec0000010000 */
[----:B------:R-:W0:Y:S02]  /*340e0*/  LDS.128 R224, [R57] ;  /* 0x0000000039e07984 */ /* 0x000e240000000c00 */
[----:B------:R-:W-:Y:S06]  /*340f0*/  BAR.SYNC.DEFER_BLOCKING 0x0 ;  /* 0x0000000000007b1d */ /* 0x000fec0000010000 */
        /* <DEDUP_REMOVED lines=8> */
[----:B------:R-:W-:Y:S04]  /*34180*/  STSM.16.M88.4 [R0], R236 ;  /* 0x000000ec00007844 */ /* 0x000fe80000000200 */
[----:B------:R-:W-:Y:S01]  /*34190*/  STL.64 [R1+0x15b0], R16 ;  /* 0x0015b01001007387 */ /* 0x000fe20000100a00 */
        /* <DEDUP_REMOVED lines=25> */
[----:B------:R-:W1:Y:S04]  /*34330*/  LDS.128 R228, [R57] ;  /* 0x0000000039e47984 */ /* 0x000e680000000c00 */
        /* <DEDUP_REMOVED lines=35> */
[----:B--2---:R-:W-:Y:S04]  /*34570*/  STL.64 [R1+0x13d0], R220 ;  /* 0x0013d0dc01007387 */ /* 0x004fe80000100a00 */
[----:B------:R-:W-:Y:S04]  /*34580*/  STL.64 [R1+0x13c8], R222 ;  /* 0x0013c8de01007387 */ /* 0x000fe80000100a00 */
[----:B0-----:R-:W-:Y:S04]  /*34590*/  STL.64 [R1+0x13c0], R224 ;  /* 0x0013c0e001007387 */ /* 0x001fe80000100a00 */
[----:B------:R-:W-:Y:S04]  /*345a0*/  STL.64 [R1+0x13b8], R226 ;  /* 0x0013b8e201007387 */ /* 0x000fe80000100a00 */
[----:B-1----:R-:W-:Y:S04]  /*345b0*/  STL.64 [R1+0x13b0], R228 ;  /* 0x0013b0e401007387 */ /* 0x002fe80000100a00 */
[----:B------:R-:W-:Y:S04]  /*345c0*/  STL.64 [R1+0x13a8], R230 ;  /* 0x0013a8e601007387 */ /* 0x000fe80000100a00 */
[----:B------:R-:W2:Y:S04]  /*345d0*/  LDL.LU R60, [R1+0x600] ;  /* 0x00060000013c7983 */ /* 0x000ea80000300800 */
[----:B------:R-:W2:Y:S04]  /*345e0*/  LDL.LU R61, [R1+0x604] ;  /* 0x00060400013d7983 */ /* 0x000ea80000300800 */
[----:B------:R-:W2:Y:S04]  /*345f0*/  LDL.LU R62, [R1+0x608] ;  /* 0x00060800013e7983 */ /* 0x000ea80000300800 */
[----:B------:R-:W2:Y:S01]  /*34600*/  LDL.LU R63, [R1+0x60c] ;  /* 0x00060c00013f7983 */ /* 0x000ea20000300800 */
[----:B------:R-:W-:Y:S06]  /*34610*/  BAR.SYNC.DEFER_BLOCKING 0x0 ;  /* 0x0000000000007b1d */ /* 0x000fec0000010000 */
[----:B------:R-:W-:Y:S02]  /*34620*/  STSM.16.M88.4 [R0], R244 ;  /* 0x000000f400007844 */ /* 0x000fe40000000200 */
[----:B------:R-:W-:Y:S06]  /*34630*/  BAR.SYNC.DEFER_BLOCKING 0x0 ;  /* 0x0000000000007b1d */ /* 0x000fec0000010000 */
[----:B------:R-:W0:Y:S02]  /*34640*/  LDS.128 R232, [R57] ;  /* 0x0000000039e87984 */ /* 0x000e240000000c00 */
[----:B------:R-:W-:Y:S06]  /*34650*/  BAR.SYNC.DEFER_BLOCKING 0x0 ;  /* 0x0000000000007b1d */ /* 0x000fec0000010000 */
[----:B---3--:R-:W-:Y:S02]  /*34660*/  STSM.16.M88.4 [R0], R36 ;  /* 0x0000002400007844 */ /* 0x008fe40000000200 */
[----:B------:R-:W-:Y:S06]  /*34670*/  BAR.SYNC.DEFER_BLOCKING 0x0 ;  /* 0x0000000000007b1d */ /* 0x000fec0000010000 */
[----:B------:R-:W1:Y:S02]  /*34680*/  LDS.128 R236, [R57] ;  /* 0x0000000039ec7984 */ /* 0x000e640000000c00 */
[----:B------:R-:W-:Y:S06]  /*34690*/  BAR.SYNC.DEFER_BLOCKING 0x0 ;  /* 0x0000000000007b1d */ /* 0x000fec0000010000 */
[----:B----4-:R-:W-:Y:S02]  /*346a0*/  STSM.16.M88.4 [R0], R240 ;  /* 0x000000f000007844 */ /* 0x010fe40000000200 */
[----:B------:R-:W-:Y:S06]  /*346b0*/  BAR.SYNC.DEFER_BLOCKING 0x0 ;  /* 0x0000000000007b1d */ /* 0x000fec0000010000 */
[----:B------:R-:W3:Y:S02]  /*346c0*/  LDS.128 R240, [R57] ;  /* 0x0000000039f07984 */ /* 0x000ee40000000c00 */
[----:B------:R-:W-:Y:S06]  /*346d0*/  BAR.SYNC.DEFER_BLOCKING 0x0 ;  /* 0x0000000000007b1d */ /* 0x000fec0000010000 */
[----:B------:R-:W-:Y:S02]  /*346e0*/  STSM.16.M88.4 [R0], R40 ;  /* 0x0000002800007844 */ /* 0x000fe40000000200 */
[----:B------:R-:W-:Y:S06]  /*346f0*/  BAR.SYNC.DEFER_BLOCKING 0x0 ;  /* 0x0000000000007b1d */ /* 0x000fec0000010000 */
[----:B------:R-:W4:Y:S02]  /*34700*/  LDS.128 R244, [R57] ;  /* 0x0000000039f47984 */ /* 0x000f240000000c00 */
[----:B------:R-:W-:Y:S01]  /*34710*/  BAR.SYNC.DEFER_BLOCKING 0x0 ;  /* 0x0000000000007b1d */ /* 0x000fe20000010000 */
[----:B------:R-:W-:-:S02]  /*34720*/  VIADD R2, R4, 0x4 ;  /* 0x0000000404027836 */ /* 0x000fc40000000000 */
[----:B------:R-:W-:-:S03]  /*34730*/  IMAD R3, R7, UR4, RZ ;  /* 0x0000000407037c24 */ /* 0x000fc6000f8e02ff */
[----:B------:R-:W-:Y:S01]  /*34740*/  ISETP.LT.AND P4, PT, R2, UR5, !P0 ;  /* 0x0000000502007c0c */ /* 0x000fe2000c781270 */
[----:B------:R-:W-:Y:S02]  /*34750*/  ULDC.64 UR4, c[0x0][0x220] ;  /* 0x0000880000047ab9 */ /* 0x000fe40000000a00 */
[C---:B------:R-:W-:Y:S01]  /*34760*/  LEA R2, P5, R3.reuse, UR4, 0x1 ;  /* 0x0000000403027c11 */ /* 0x040fe2000f8a08ff */
[----:B------:R-:W-:Y:S01]  /*34770*/  ULDC UR4, c[0x0][0x22c] ;  /* 0x00008b0000047ab9 */ /* 0x000fe20000000800 */
[C---:B------:R-:W-:Y:S01]  /*34780*/  IMAD R5, R4.reuse, UR8, RZ ;  /* 0x0000000804057c24 */ /* 0x040fe2000f8e02ff */
[----:B0-----:R-:W-:Y:S01]  /*34790*/  STL.64 [R1+0x13a0], R232 ;  /* 0x0013a0e801007387 */ /* 0x001fe20000100a00 */
[----:B------:R-:W-:Y:S01]  /*347a0*/  LEA.HI.X.SX32 R3, R3, UR5, 0x1, P5 ;  /* 0x0000000503037c11 */ /* 0x000fe2000a8f0eff */
[----:B------:R-:W-:Y:S01]  /*347b0*/  ULDC UR5, c[0x0][0x22c] ;  /* 0x00008b0000057ab9 */ /* 0x000fe20000000800 */
[C---:B------:R-:W-:Y:S01]  /*347c0*/  ISETP.LT.AND P5, PT, R4.reuse, UR4, !P0 ;  /* 0x0000000404007c0c */ /* 0x040fe2000c7a1270 */
[----:B------:R-:W-:Y:S01]  /*347d0*/  STL.64 [R1+0x1398], R234 ;  /* 0x001398ea01007387 */ /* 0x000fe20000100a00 */
[C---:B------:R-:W-:Y:S01]  /*347e0*/  LEA R6, P6, R5.reuse, R2, 0x1 ;  /* 0x0000000205067211 */ /* 0x040fe200078c08ff */
[----:B------:R-:W-:Y:S01]  /*347f0*/  ULDC UR4, c[0x0][0x248] ;  /* 0x0000920000047ab9 */ /* 0x000fe20000000800 */
[C---:B------:R-:W-:Y:S01]  /*34800*/  VIADD R10, R4.reuse, 0xa ;  /* 0x0000000a040a7836 */ /* 0x040fe20000000000 */
[----:B-1----:R-:W-:Y:S01]  /*34810*/  STL.64 [R1+0x1390], R236 ;  /* 0x001390ec01007387 */ /* 0x002fe20000100a00 */
[----:B------:R-:W-:Y:S01]  /*34820*/  LEA.HI.X.SX32 R7, R5, R3, 0x1, P6 ;  /* 0x0000000305077211 */ /* 0x000fe200030f0eff */
[----:B------:R-:W-:Y:S01]  /*34830*/  VIADD R16, R4, 0xd ;  /* 0x0000000d04107836 */ /* 0x000fe20000000000 */
[----:B------:R-:W-:Y:S01]  /*34840*/  PRMT R11, R250, 0x7632, R11 ;  /* 0x00007632fa0b7816 */ /* 0x000fe2000000000b */
[----:B------:R-:W-:Y:S01]  /*34850*/  STL.64 [R1+0x1380], R238 ;  /* 0x001380ee01007387 */ /* 0x000fe20000100a00 */
[----:B------:R-:W-:Y:S01]  /*34860*/  PRMT R56, R251, 0x7632, R56 ;  /* 0x00007632fb387816 */ /* 0x000fe20000000038 */
[----:B------:R-:W-:-:S02]  /*34870*/  ULDC UR8, c[0x0][0x248] ;  /* 0x0000920000087ab9 */ /* 0x000fc40000000800 */
[----:B---3--:R-:W-:Y:S04]  /*34880*/  STL.64 [R1+0x1370], R240 ;  /* 0x001370f001007387 */ /* 0x008fe80000100a00 */
[----:B------:R-:W-:Y:S04]  /*34890*/  STL.64 [R1+0x1368], R242 ;  /* 0x001368f201007387 */ /* 0x000fe80000100a00 */
[----:B------:R-:W3:Y:S04]  /*348a0*/  LDL.LU R58, [R1+0x14] ;  /* 0x00001400013a7983 */ /* 0x000ee80000300800 */
[----:B----4-:R-:W-:Y:S04]  /*348b0*/  STL.64 [R1+0x1388], R244 ;  /* 0x001388f401007387 */ /* 0x010fe80000100a00 */
[----:B------:R-:W-:Y:S04]  /*348c0*/  STL.64 [R1+0x1378], R246 ;  /* 0x001378f601007387 */ /* 0x000fe80000100a00 */
[----:B--2---:R-:W-:Y:S01]  /*348d0*/  STSM.16.M88.4 [R0], R60 ;  /* 0x0000003c00007844 */ /* 0x004fe20000000200 */
[----:B------:R-:W-:Y:S06]  /*348e0*/  BAR.SYNC.DEFER_BLOCKING 0x0 ;  /* 0x0000000000007b1d */ /* 0x000fec0000010000 */
[----:B------:R0:W-:Y:S02]  /*348f0*/  @P5 STG.E.U16 desc[UR6][R6.64], R252 ;  /* 0x000000fc06005986 */ /* 0x0001e4000c101506 */
[----:B0-----:R-:W-:-:S02]  /*34900*/  PRMT R7, R252, 0x7632, R7 ;  /* 0x00007632fc077816 */ /* 0x001fc40000000007 */
[----:B------:R-:W2:Y:S04]  /*34910*/  LDL.LU R252, [R1+0x1750] ;  /* 0x0017500001fc7983 */ /* 0x000ea80000300800 */
[----:B------:R-:W4:Y:S04]  /*34920*/  LDL.LU R57, [R1+0x18] ;  /* 0x0000180001397983 */ /* 0x000f280000300800 */
[----:B------:R-:W4:Y:S01]  /*34930*/  LDL.LU R59, [R1+0x1c] ;  /* 0x00001c00013b7983 */ /* 0x000f220000300800 */
[----:B------:R-:W-:Y:S01]  /*34940*/  VIADD R0, R5, UR4 ;  /* 0x0000000405007c36 */ /* 0x000fe20008000000 */
[----:B------:R-:W-:Y:S01]  /*34950*/  ULDC UR4, c[0x0][0x248] ;  /* 0x0000920000047ab9 */ /* 0x000fe20000000800 */
[----:B------:R-:W-:-:S02]  /*34960*/  VIADD R6, R4, 0x5 ;  /* 0x0000000504067836 */ /* 0x000fc40000000000 */
[C---:B------:R-:W-:Y:S01]  /*34970*/  VIADD R5, R0.reuse, UR4 ;  /* 0x0000000400057c36 */ /* 0x040fe20008000000 */
[----:B------:R-:W-:Y:S01]  /*34980*/  LEA R12, P5, R0, R2, 0x1 ;  /* 0x00000002000c7211 */ /* 0x000fe200078a08ff */
[----:B------:R-:W-:-:S03]  /*34990*/  ULDC UR4, c[0x0][0x22c] ;  /* 0x00008b0000047ab9 */ /* 0x000fc60000000800 */
[-C--:B------:R-:W-:Y:S01]  /*349a0*/  LEA.HI.X.SX32 R13, R0, R3.reuse, 0x1, P5 ;  /* 0x00000003000d7211 */ /* 0x080fe200028f0eff */
[----:B------:R-:W-:Y:S01]  /*349b0*/  VIADD R0, R4, 0x6 ;  /* 0x0000000604007836 */ /* 0x000fe20000000000 */
[----:B------:R-:W-:Y:S01]  /*349c0*/  ISETP.LT.AND P5, PT, R6, UR5, !P0 ;  /* 0x0000000506007c0c */ /* 0x000fe2000c7a1270 */
[----:B------:R-:W-:Y:S01]  /*349d0*/  ULDC UR5, c[0x0][0x22c] ;  /* 0x00008b0000057ab9 */ /* 0x000fe20000000800 */
[C---:B------:R-:W-:Y:S01]  /*349e0*/  LEA R6, P6, R5.reuse, R2, 0x1 ;  /* 0x0000000205067211 */ /* 0x040fe200078c08ff */
[----:B------:R0:W-:Y:S03]  /*349f0*/  @P2 STG.E.U16 desc[UR6][R12.64], R7 ;  /* 0x000000070c002986 */ /* 0x0001e6000c101506 */
[----:B0-----:R-:W-:Y:S02]  /*34a00*/  LEA.HI.X.SX32 R7, R5, R3, 0x1, P6 ;  /* 0x0000000305077211 */ /* 0x001fe400030f0eff */
[----:B------:R-:W-:Y:S01]  /*34a10*/  ISETP.LT.AND P6, PT, R0, UR4, !P0 ;  /* 0x0000000400007c0c */ /* 0x000fe2000c7c1270 */
[----:B------:R-:W-:-:S02]  /*34a20*/  ULDC UR4, c[0x0][0x248] ;  /* 0x0000920000047ab9 */ /* 0x000fc40000000800 */
[----:B------:R-:W-:Y:S01]  /*34a30*/  VIADD R5, R5, UR4 ;  /* 0x0000000405057c36 */ /* 0x000fe20008000000 */
[----:B------:R-:W-:Y:S01]  /*34a40*/  ULDC UR4, c[0x0][0x22c] ;  /* 0x00008b0000047ab9 */ /* 0x000fe20000000800 */
[----:B------:R-:W-:Y:S01]  /*34a50*/  VIADD R0, R4, 0x7 ;  /* 0x0000000704007836 */ /* 0x000fe20000000000 */
[----:B---3--:R0:W-:Y:S04]  /*34a60*/  @P1 STG.E.U16 desc[UR6][R6.64], R58 ;  /* 0x0000003a06001986 */ /* 0x0081e8000c101506 */
[----:B------:R-:W-:Y:S01]  /*34a70*/  ISETP.LT.AND P1, PT, R0, UR4, !P0 ;  /* 0x0000000400007c0c */ /* 0x000fe2000c721270 */
[----:B------:R-:W-:Y:S01]  /*34a80*/  ULDC UR4, c[0x0][0x248] ;  /* 0x0000920000047ab9 */ /* 0x000fe20000000800 */
[----:B------:R-:W-:Y:S01]  /*34a90*/  VIADD R0, R4, 0x8 ;  /* 0x0000000804007836 */ /* 0x000fe20000000000 */
[----:B0-----:R-:W-:-:S04]  /*34aa0*/  LEA R6, P2, R5, R2, 0x1 ;  /* 0x0000000205067211 */ /* 0x001fc800078408ff */
[C---:B------:R-:W-:Y:S01]  /*34ab0*/  LEA.HI.X.SX32 R7, R5.reuse, R3, 0x1, P2 ;  /* 0x0000000305077211 */ /* 0x040fe200010f0eff */
[----:B------:R-:W-:Y:S01]  /*34ac0*/  VIADD R5, R5, UR4 ;  /* 0x0000000405057c36 */ /* 0x000fe20008000000 */
[----:B------:R-:W-:Y:S01]  /*34ad0*/  ULDC UR4, c[0x0][0x248] ;  /* 0x0000920000047ab9 */ /* 0x000fe20000000800 */
[----:B------:R-:W-:Y:S01]  /*34ae0*/  ISETP.LT.AND P2, PT, R0, UR5, !P0 ;  /* 0x0000000500007c0c */ /* 0x000fe2000c741270 */
[----:B------:R-:W-:Y:S01]  /*34af0*/  ULDC UR5, c[0x0][0x248] ;  /* 0x0000920000057ab9 */ /* 0x000fe20000000800 */
[----:B------:R-:W-:Y:S01]  /*34b00*/  VIADD R0, R5, UR4 ;  /* 0x0000000405007c36 */ /* 0x000fe20008000000 */
[----:B------:R-:W-:Y:S01]  /*34b10*/  ULDC UR4, c[0x0][0x22c] ;  /* 0x00008b0000047ab9 */ /* 0x000fe20000000800 */
[----:B--2---:R-:W-:-:S05]  /*34b20*/  PRMT R252, R58, 0x7632, R252 ;  /* 0x000076323afc7816 */ /* 0x004fca00000000fc */
[----:B------:R0:W-:Y:S01]  /*34b30*/  @P3 STG.E.U16 desc[UR6][R6.64], R252 ;  /* 0x000000fc06003986 */ /* 0x0001e2000c101506 */
[----:B----4-:R-:W-:Y:S02]  /*34b40*/  PRMT R8, R57, 0x7632, R8 ;  /* 0x0000763239087816 */ /* 0x010fe40000000008 */
[----:B0-----:R-:W-:-:S04]  /*34b50*/  LEA R6, P3, R5, R2, 0x1 ;  /* 0x0000000205067211 */ /* 0x001fc800078608ff */
[----:B------:R-:W-:-:S05]  /*34b60*/  LEA.HI.X.SX32 R7, R5, R3, 0x1, P3 ;  /* 0x0000000305077211 */ /* 0x000fca00018f0eff */
[----:B------:R0:W-:Y:S01]  /*34b70*/  @P4 STG.E.U16 desc[UR6][R6.64], R57 ;  /* 0x0000003906004986 */ /* 0x0001e2000c101506 */
[----:B------:R-:W-:Y:S01]  /*34b80*/  VIADD R5, R0, UR5 ;  /* 0x0000000500057c36 */ /* 0x000fe20008000000 */
[----:B------:R-:W-:Y:S01]  /*34b90*/  PRMT R9, R59, 0x7632, R9 ;  /* 0x000076323b097816 */ /* 0x000fe20000000009 */
[----:B------:R-:W-:Y:S01]  /*34ba0*/  VIADD R252, R4, 0x9 ;  /* 0x0000000904fc7836 */ /* 0x000fe20000000000 */
[----:B------:R-:W-:Y:S01]  /*34bb0*/  ULDC UR5, c[0x0][0x248] ;  /* 0x0000920000057ab9 */ /* 0x000fe20000000800 */
[C---:B0-----:R-:W-:Y:S01]  /*34bc0*/  LEA R6, P4, R0.reuse, R2, 0x1 ;  /* 0x0000000200067211 */ /* 0x041fe200078808ff */
[----:B------:R-:W2:Y:S03]  /*34bd0*/  LDL.LU R57, [R1] ;  /* 0x0000000001397983 */ /* 0x000ea60000300800 */
[----:B------:R-:W-:-:S05]  /*34be0*/  LEA.HI.X.SX32 R7, R0, R3, 0x1, P4 ;  /* 0x0000000300077211 */ /* 0x000fca00020f0eff */
[----:B------:R0:W-:Y:S02]  /*34bf0*/  @P5 STG.E.U16 desc[UR6][R6.64], R8 ;  /* 0x0000000806005986 */ /* 0x0001e4000c101506 */
[----:B0-----:R-:W-:-:S04]  /*34c00*/  LEA R6, P5, R5, R2, 0x1 ;  /* 0x0000000205067211 */ /* 0x001fc800078a08ff */
[----:B------:R-:W-:-:S05]  /*34c10*/  LEA.HI.X.SX32 R7, R5, R3, 0x1, P5 ;  /* 0x0000000305077211 */ /* 0x000fca00028f0eff */
[----:B------:R0:W-:Y:S04]  /*34c20*/  @P6 STG.E.U16 desc[UR6][R6.64], R59 ;  /* 0x0000003b06006986 */ /* 0x0001e8000c101506 */
[----:B0-----:R-:W3:Y:S01]  /*34c30*/  LDL.LU R59, [R1+0x4] ;  /* 0x00000400013b7983 */ /* 0x001ee20000300800 */
[----:B------:R-:W-:Y:S01]  /*34c40*/  ISETP.LT.AND P3, PT, R252, UR4, !P0 ;  /* 0x00000004fc007c0c */ /* 0x000fe2000c761270 */
[----:B------:R-:W-:Y:S02]  /*34c50*/  ULDC UR4, c[0x0][0x248] ;  /* 0x0000920000047ab9 */ /* 0x000fe40000000800 */
[----:B------:R-:W-:Y:S01]  /*34c60*/  VIADD R14, R5, UR4 ;  /* 0x00000004050e7c36 */ /* 0x000fe20008000000 */
[----:B------:R-:W-:Y:S01]  /*34c70*/  ULDC UR4, c[0x0][0x248] ;  /* 0x0000920000047ab9 */ /* 0x000fe20000000800 */
[----:B------:R-:W-:Y:S01]  /*34c80*/  VIADD R8, R4, 0xb ;  /* 0x0000000b04087836 */ /* 0x000fe20000000000 */
[----:B------:R-:W4:Y:S01]  /*34c90*/  LDL.LU R61, [R1+0x8] ;  /* 0x00000800013d7983 */ /* 0x000f220000300800 */
[----:B------:R-:W-:Y:S01]  /*34ca0*/  VIADD R252, R14, UR4 ;  /* 0x000000040efc7c36 */ /* 0x000fe20008000000 */
[----:B------:R-:W-:-:S03]  /*34cb0*/  ULDC UR4, c[0x0][0x248] ;  /* 0x0000920000047ab9 */ /* 0x000fc60000000800 */
[----:B------:R-:W-:Y:S01]  /*34cc0*/  VIADD R21, R252, UR4 ;  /* 0x00000004fc157c36 */ /* 0x000fe20008000000 */
[----:B------:R-:W-:Y:S02]  /*34cd0*/  ULDC UR4, c[0x0][0x22c] ;  /* 0x00008b0000047ab9 */ /* 0x000fe40000000800 */
[----:B------:R-:W-:Y:S01]  /*34ce0*/  ISETP.LT.AND P4, PT, R10, UR4, !P0 ;  /* 0x000000040a007c0c */ /* 0x000fe2000c781270 */
[----:B------:R-:W-:Y:S01]  /*34cf0*/  VIADD R0, R21, UR5 ;  /* 0x0000000515007c36 */ /* 0x000fe20008000000 */
[----:B------:R-:W-:Y:S01]  /*34d00*/  ULDC UR4, c[0x0][0x248] ;  /* 0x0000920000047ab9 */ /* 0x000fe20000000800 */
[----:B------:R-:W-:Y:S02]  /*34d10*/  ULDC UR5, c[0x0][0x22c] ;  /* 0x00008b0000057ab9 */ /* 0x000fe40000000800 */
[----:B------:R-:W-:Y:S01]  /*34d20*/  VIADD R19, R0, UR4 ;  /* 0x0000000400137c36 */ /* 0x000fe20008000000 */
[----:B------:R-:W-:-:S03]  /*34d30*/  ULDC UR4, c[0x0][0x248] ;  /* 0x0000920000047ab9 */ /* 0x000fc60000000800 */
[----:B------:R-:W-:Y:S01]  /*34d40*/  VIADD R18, R19, UR4 ;  /* 0x0000000413127c36 */ /* 0x000fe20008000000 */
[----:B------:R-:W-:-:S03]  /*34d50*/  ULDC UR4, c[0x0][0x248] ;  /* 0x0000920000047ab9 */ /* 0x000fc60000000800 */
[----:B------:R-:W-:Y:S01]  /*34d60*/  VIADD R17, R18, UR4 ;  /* 0x0000000412117c36 */ /* 0x000fe20008000000 */
[----:B------:R-:W-:-:S03]  /*34d70*/  ULDC UR4, c[0x0][0x248] ;  /* 0x0000920000047ab9 */ /* 0x000fc60000000800 */
[----:B------:R-:W-:Y:S01]  /*34d80*/  VIADD R5, R17, UR4 ;  /* 0x0000000411057c36 */ /* 0x000fe20008000000 */
[----:B------:R-:W-:-:S03]  /*34d90*/  ULDC UR4, c[0x0][0x248] ;  /* 0x0000920000047ab9 */ /* 0x000fc60000000800 */
[----:B------:R-:W-:Y:S01]  /*34da0*/  VIADD R13, R5, UR4 ;  /* 0x00000004050d7c36 */ /* 0x000fe20008000000 */
[----:B------:R-:W-:Y:S01]  /*34db0*/  ULDC UR4, c[0x0][0x248] ;  /* 0x0000920000047ab9 */ /* 0x000fe20000000800 */
[----:B------:R-:W-:Y:S02]  /*34dc0*/  ISETP.LT.AND P5, PT, R8, UR5, !P0 ;  /* 0x0000000508007c0c */ /* 0x000fe4000c7a1270 */
[----:B------:R-:W-:Y:S01]  /*34dd0*/  VIADD R12, R13, UR4 ;  /* 0x000000040d0c7c36 */ /* 0x000fe20008000000 */
[-C--:B------:R-:W-:Y:S01]  /*34de0*/  LEA R6, P6, R14, R2.reuse, 0x1 ;  /* 0x000000020e067211 */ /* 0x080fe200078c08ff */
[----:B------:R-:W-:Y:S01]  /*34df0*/  ULDC UR4, c[0x0][0x248] ;  /* 0x0000920000047ab9 */ /* 0x000fe20000000800 */
[----:B------:R-:W-:Y:S01]  /*34e00*/  VIADD R8, R4, 0xc ;  /* 0x0000000c04087836 */ /* 0x000fe20000000000 */
[----:B------:R-:W-:Y:S01]  /*34e10*/  ULDC UR5, c[0x0][0x22c] ;  /* 0x00008b0000057ab9 */ /* 0x000fe20000000800 */
[----:B------:R-:W-:Y:S01]  /*34e20*/  VIADD R10, R12, UR4 ;  /* 0x000000040c0a7c36 */ /* 0x000fe20008000000 */
[----:B------:R-:W-:Y:S01]  /*34e30*/  LEA.HI.X.SX32 R7, R14, R3, 0x1, P6 ;  /* 0x000000030e077211 */ /* 0x000fe200030f0eff */
[----:B------:R-:W-:Y:S01]  /*34e40*/  ULDC UR4, c[0x0][0x248] ;  /* 0x0000920000047ab9 */ /* 0x000fe20000000800 */
[----:B------:R-:W-:Y:S01]  /*34e50*/  ISETP.LT.AND P6, PT, R8, UR5, !P0 ;  /* 0x0000000508007c0c */ /* 0x000fe2000c7c1270 */
[----:B------:R-:W-:Y:S01]  /*34e60*/  VIADD R8, R10, UR4 ;  /* 0x000000040a087c36 */ /* 0x000fe20008000000 */
[----:B------:R-:W-:Y:S01]  /*34e70*/  ULDC UR4, c[0x0][0x248] ;  /* 0x0000920000047ab9 */ /* 0x000fe20000000800 */
[----:B------:R0:W-:Y:S01]  /*34e80*/  @P1 STG.E.U16 desc[UR6][R6.64], R9 ;  /* 0x0000000906001986 */ /* 0x0001e2000c101506 */
[----:B------:R-:W-:Y:S01]  /*34e90*/  ULDC UR5, c[0x0][0x248] ;  /* 0x0000920000057ab9 */ /* 0x000fe20000000800 */
[----:B0-----:R-:W-:Y:S01]  /*34ea0*/  VIADD R9, R8, UR4 ;  /* 0x0000000408097c36 */ /* 0x001fe20008000000 */
[----:B------:R-:W-:Y:S01]  /*34eb0*/  LEA R6, P1, R252, R2, 0x1 ;  /* 0x00000002fc067211 */ /* 0x000fe200078208ff */
[----:B------:R-:W-:-:S02]  /*34ec0*/  ULDC UR4, c[0x0][0x248] ;  /* 0x0000920000047ab9 */ /* 0x000fc40000000800 */
[----:B------:R-:W-:Y:S01]  /*34ed0*/  VIADD R14, R9, UR4 ;  /* 0x00000004090e7c36 */ /* 0x000fe20008000000 */
[----:B------:R-:W-:Y:S01]  /*34ee0*/  LEA.HI.X.SX32 R7, R252, R3, 0x1, P1 ;  /* 0x00000003fc077211 */ /* 0x000fe200008f0eff */
[----:B------:R-:W-:Y:S02]  /*34ef0*/  ULDC UR4, c[0x0][0x22c] ;  /* 0x00008b0000047ab9 */ /* 0x000fe40000000800 */
[----:B------:R-:W-:Y:S01]  /*34f00*/  VIADD R15, R14, UR5 ;  /* 0x000000050e0f7c36 */ /* 0x000fe20008000000 */
[----:B------:R-:W-:Y:S01]  /*34f10*/  ISETP.LT.AND P1, PT, R16, UR4, !P0 ;  /* 0x0000000410007c0c */ /* 0x000fe2000c721270 */
[----:B------:R-:W-:Y:S01]  /*34f20*/  ULDC UR4, c[0x0][0x248] ;  /* 0x0000920000047ab9 */ /* 0x000fe20000000800 */
[----:B------:R-:W-:Y:S01]  /*34f30*/  VIADD R252, R4, 0xe ;  /* 0x0000000e04fc7836 */ /* 0x000fe20000000000 */
[----:B------:R-:W-:Y:S01]  /*34f40*/  ULDC UR5, c[0x0][0x248] ;  /* 0x0000920000057ab9 */ /* 0x000fe20000000800 */
[----:B------:R-:W-:Y:S01]  /*34f50*/  VIADD R16, R15, UR4 ;  /* 0x000000040f107c36 */ /* 0x000fe20008000000 */
[----:B------:R-:W-:-:S03]  /*34f60*/  ULDC UR4, c[0x0][0x248] ;  /* 0x0000920000047ab9 */ /* 0x000fc60000000800 */
[----:B------:R-:W-:Y:S01]  /*34f70*/  VIADD R60, R16, UR4 ;  /* 0x00000004103c7c36 */ /* 0x000fe20008000000 */
[----:B------:R-:W-:-:S03]  /*34f80*/  ULDC UR4, c[0x0][0x248] ;  /* 0x0000920000047ab9 */ /* 0x000fc60000000800 */
[----:B------:R-:W-:Y:S01]  /*34f90*/  VIADD R58, R60, UR4 ;  /* 0x000000043c3a7c36 */ /* 0x000fe20008000000 */
[----:B------:R-:W-:Y:S01]  /*34fa0*/  ULDC UR4, c[0x0][0x22c] ;  /* 0x00008b0000047ab9 */ /* 0x000fe20000000800 */
[----:B--2---:R0:W-:Y:S01]  /*34fb0*/  @P2 STG.E.U16 desc[UR6][R6.64], R57 ;  /* 0x0000003906002986 */ /* 0x0041e2000c101506 */
[----:B------:R-:W-:Y:S02]  /*34fc0*/  PRMT R20, R57, 0x7632, R20 ;  /* 0x0000763239147816 */ /* 0x000fe40000000014 */
[----:B0-----:R-:W-:-:S04]  /*34fd0*/  LEA R6, P2, R21, R2, 0x1 ;  /* 0x0000000215067211 */ /* 0x001fc800078408ff */
[----:B------:R-:W-:Y:S02]  /*34fe0*/  LEA.HI.X.SX32 R7, R21, R3, 0x1, P2 ;  /* 0x0000000315077211 */ /* 0x000fe400010f0eff */
[----:B------:R-:W-:-:S03]  /*34ff0*/  ISETP.LT.AND P2, PT, R252, UR4, !P0 ;  /* 0x00000004fc007c0c */ /* 0x000fc6000c741270 */
[----:B------:R0:W-:Y:S01]  /*35000*/  @P3 STG.E.U16 desc[UR6][R6.64], R20 ;  /* 0x0000001406003986 */ /* 0x0001e2000c101506 */
[----:B------:R-:W-:Y:S01]  /*35010*/  VIADD R252, R4, 0xf ;  /* 0x0000000f04fc7836 */ /* 0x000fe20000000000 */
[----:B------:R-:W-:Y:S01]  /*35020*/  ULDC UR4, c[0x0][0x248] ;  /* 0x0000920000047ab9 */ /* 0x000fe20000000800 */
[----:B------:R-:W-:Y:S01]  /*35030*/  VIADD R57, R58, UR5 ;  /* 0x000000053a397c36 */ /* 0x000fe20008000000 */
[----:B------:R-:W-:Y:S01]  /*35040*/  ULDC UR5, c[0x0][0x22c] ;  /* 0x00008b0000057ab9 */ /* 0x000fe20000000800 */
[----:B0-----:R-:W-:-:S04]  /*35050*/  LEA R6, P3, R0, R2, 0x1 ;  /* 0x0000000200067211 */ /* 0x001fc800078608ff */
[----:B------:R-:W-:Y:S02]  /*35060*/  LEA.HI.X.SX32 R7, R0, R3, 0x1, P3 ;  /* 0x0000000300077211 */ /* 0x000fe400018f0eff */
[----:B------:R-:W-:Y:S01]  /*35070*/  ISETP.LT.AND P3, PT, R252, UR5, !P0 ;  /* 0x00000005fc007c0c */ /* 0x000fe2000c761270 */
[----:B------:R-:W-:Y:S01]  /*35080*/  VIADD R55, R57, UR4 ;  /* 0x0000000439377c36 */ /* 0x000fe20008000000 */
[----:B---3--:R-:W-:Y:S01]  /*35090*/  PRMT R252, R59, 0x7632, R252 ;  /* 0x000076323bfc7816 */ /* 0x008fe200000000fc */
[----:B------:R0:W-:Y:S01]  /*350a0*/  @P4 STG.E.U16 desc[UR6][R6.64], R59 ;  /* 0x0000003b06004986 */ /* 0x0001e2000c101506 */
[----:B------:R-:W-:Y:S01]  /*350b0*/  ULDC UR4, c[0x0][0x248] ;  /* 0x0000920000047ab9 */ /* 0x000fe20000000800 */
[----:B------:R-:W-:Y:S01]  /*350c0*/  VIADD R0, R4, 0x10 ;  /* 0x0000001004007836 */ /* 0x000fe20000000000 */
[----:B------:R-:W-:Y:S01]  /*350d0*/  ULDC UR5, c[0x0][0x22c] ;  /* 0x00008b0000057ab9 */ /* 0x000fe20000000800 */
[----:B0-----:R-:W2:Y:S01]  /*350e0*/  LDL.LU R59, [R1+0xc] ;  /* 0x00000c00013b7983 */ /* 0x001ea20000300800 */
        /* <DEDUP_REMOVED lines=10> */
[----:B------:R-:W-:Y:S02]  /*35190*/  LEA R6, P4, R19, R2, 0x1 ;  /* 0x0000000213067211 */ /* 0x000fe400078808ff */
[----:B------:R-:W-:Y:S01]  /*351a0*/  VIADD R45, R47, UR4 ;  /* 0x000000042f2d7c36 */ /* 0x000fe20008000000 */
[----:B------:R-:W-:Y:S01]  /*351b0*/  ULDC UR4, c[0x0][0x248] ;  /* 0x0000920000047ab9 */ /* 0x000fe20000000800 */
[----:B------:R-:W-:Y:S02]  /*351c0*/  LEA.HI.X.SX32 R7, R19, R3, 0x1, P4 ;  /* 0x0000000313077211 */ /* 0x000fe400020f0eff */
[----:B------:R-:W-:Y:S01]  /*351d0*/  VIADD R44, R45, UR4 ;  /* 0x000000042d2c7c36 */ /* 0x000fe20008000000 */
[----:B------:R-:W-:-:S03]  /*351e0*/  ULDC UR4, c[0x0][0x248] ;  /* 0x0000920000047ab9 */ /* 0x000fc60000000800 */
[----:B------:R-:W-:Y:S01]  /*351f0*/  VIADD R32, R44, UR4 ;  /* 0x000000042c207c36 */ /* 0x000fe20008000000 */
[----:B------:R-:W-:Y:S01]  /*35200*/  ULDC UR4, c[0x0][0x248] ;  /* 0x0000920000047ab9 */ /* 0x000fe20000000800 */
[----:B------:R-:W-:Y:S01]  /*35210*/  ISETP.LT.AND P4, PT, R0, UR5, !P0 ;  /* 0x0000000500007c0c */ /* 0x000fe2000c781270 */
[----:B------:R0:W-:Y:S01]  /*35220*/  @P5 STG.E.U16 desc[UR6][R6.64], R252 ;  /* 0x000000fc06005986 */ /* 0x0001e2000c101506 */
[----:B------:R-:W-:Y:S01]  /*35230*/  VIADD R43, R32, UR4 ;  /* 0x00000004202b7c36 */ /* 0x000fe20008000000 */
[----:B------:R-:W-:Y:S01]  /*35240*/  ULDC UR5, c[0x0][0x248] ;  /* 0x0000920000057ab9 */ /* 0x000fe20000000800 */
[----:B------:R-:W-:Y:S01]  /*35250*/  VIADD R0, R4, 0x11 ;  /* 0x0000001104007836 */ /* 0x000fe20000000000 */
[----:B------:R-:W-:Y:S01]  /*35260*/  ULDC UR4, c[0x0][0x22c] ;  /* 0x00008b0000047ab9 */ /* 0x000fe20000000800 */
[----:B------:R-:W-:Y:S01]  /*35270*/  VIADD R42, R43, UR5 ;  /* 0x000000052b2a7c36 */ /* 0x000fe20008000000 */
[----:B------:R-:W-:Y:S01]  /*35280*/  ULDC UR5, c[0x0][0x248] ;  /* 0x0000920000057ab9 */ /* 0x000fe20000000800 */
[----:B0-----:R-:W-:-:S04]  /*35290*/  LEA R6, P5, R18, R2, 0x1 ;  /* 0x0000000212067211 */ /* 0x001fc800078a08ff */
[----:B------:R-:W-:Y:S02]  /*352a0*/  LEA.HI.X.SX32 R7, R18, R3, 0x1, P5 ;  /* 0x0000000312077211 */ /* 0x000fe400028f0eff */
[----:B------:R-:W-:Y:S01]  /*352b0*/  ISETP.LT.AND P5, PT, R0, UR4, !P0 ;  /* 0x0000000400007c0c */ /* 0x000fe2000c7a1270 */
[----:B------:R-:W-:Y:S02]  /*352c0*/  ULDC UR4, c[0x0][0x248] ;  /* 0x0000920000047ab9 */ /* 0x000fe40000000800 */
[----:B------:R-:W-:Y:S01]  /*352d0*/  VIADD R41, R42, UR4 ;  /* 0x000000042a297c36 */ /* 0x000fe20008000000 */
[----:B------:R-:W-:-:S03]  /*352e0*/  ULDC UR4, c[0x0][0x248] ;  /* 0x0000920000047ab9 */ /* 0x000fc60000000800 */
[----:B------:R-:W-:Y:S01]  /*352f0*/  VIADD R40, R41, UR4 ;  /* 0x0000000429287c36 */ /* 0x000fe20008000000 */
[----:B------:R-:W-:Y:S01]  /*35300*/  ULDC UR4, c[0x0][0x248] ;  /* 0x0000920000047ab9 */ /* 0x000fe20000000800 */
[----:B----4-:R0:W-:Y:S01]  /*35310*/  @P6 STG.E.U16 desc[UR6][R6.64], R61 ;  /* 0x0000003d06006986 */ /* 0x0101e2000c101506 */
[----:B------:R-:W-:Y:S02]  /*35320*/  VIADD R0, R4, 0x12 ;  /* 0x0000001204007836 */ /* 0x000fe40000000000 */
[----:B------:R-:W-:Y:S01]  /*35330*/  VIADD R39, R40, UR4 ;  /* 0x0000000428277c36 */ /* 0x000fe20008000000 */
[----:B------:R-:W-:-:S03]  /*35340*/  ULDC UR4, c[0x0][0x22c] ;  /* 0x00008b0000047ab9 */ /* 0x000fc60000000800 */
[----:B------:R-:W-:Y:S01]  /*35350*/  VIADD R38, R39, UR5 ;  /* 0x0000000527267c36 */ /* 0x000fe20008000000 */
[----:B------:R-:W-:Y:S01]  /*35360*/  PRMT R252, R61, 0x7632, R252 ;  /* 0x000076323dfc7816 */ /* 0x000fe200000000fc */
        /* <DEDUP_REMOVED lines=13> */
[----:B------:R0:W-:Y:S02]  /*35440*/  @P1 STG.E.U16 desc[UR6][R6.64], R252 ;  /* 0x000000fc06001986 */ /* 0x0001e4000c101506 */
[----:B------:R-:W-:Y:S01]  /*35450*/  VIADD R33, R34, UR4 ;  /* 0x0000000422217c36 */ /* 0x000fe20008000000 */
[----:B------:R-:W-:-:S03]  /*35460*/  ULDC UR4, c[0x0][0x248] ;  /* 0x0000920000047ab9 */ /* 0x000fc60000000800 */
[----:B------:R-:W-:Y:S01]  /*35470*/  VIADD R18, R33, UR4 ;  /* 0x0000000421127c36 */ /* 0x000fe20008000000 */
[----:B------:R-:W-:Y:S01]  /*35480*/  ULDC UR4, c[0x0][0x248] ;  /* 0x0000920000047ab9 */ /* 0x000fe20000000800 */
[----:B0-----:R-:W-:-:S04]  /*35490*/  LEA R6, P1, R5, R2, 0x1 ;  /* 0x0000000205067211 */ /* 0x001fc800078208ff */
[----:B------:R-:W-:Y:S01]  /*354a0*/  LEA.HI.X.SX32 R7, R5, R3, 0x1, P1 ;  /* 0x0000000305077211 */ /* 0x000fe200008f0eff */
[----:B------:R-:W-:Y:S02]  /*354b0*/  VIADD R0, R4, 0x13 ;  /* 0x0000001304007836 */ /* 0x000fe40000000000 */
[----:B------:R-:W-:Y:S01]  /*354c0*/  VIADD R31, R18, UR4 ;  /* 0x00000004121f7c36 */ /* 0x000fe20008000000 */
[----:B------:R-:W-:Y:S02]  /*354d0*/  ULDC UR4, c[0x0][0x248] ;  /* 0x0000920000047ab9 */ /* 0x000fe40000000800 */
[----:B------:R-:W-:Y:S01]  /*354e0*/  ISETP.LT.AND P1, PT, R0, UR5, !P0 ;  /* 0x0000000500007c0c */ /* 0x000fe2000c721270 */
[----:B------:R-:W-:Y:S01]  /*354f0*/  VIADD R30, R31, UR4 ;  /* 0x000000041f1e7c36 */ /* 0x000fe20008000000 */
[----:B------:R-:W-:Y:S01]  /*35500*/  ULDC UR4, c[0x0][0x248] ;  /* 0x0000920000047ab9 */ /* 0x000fe20000000800 */
[----:B------:R-:W-:Y:S01]  /*35510*/  VIADD R0, R4, 0x14 ;  /* 0x0000001404007836 */ /* 0x000fe20000000000 */
[----:B------:R-:W-:Y:S01]  /*35520*/  ULDC UR5, c[0x0][0x22c] ;  /* 0x00008b0000057ab9 */ /* 0x000fe20000000800 */
[----:B------:R-:W-:Y:S01]  /*35530*/  VIADD R29, R30, UR4 ;  /* 0x000000041e1d7c36 */ /* 0x000fe20008000000 */
[----:B------:R-:W-:-:S03]  /*35540*/  ULDC UR4, c[0x0][0x248] ;  /* 0x0000920000047ab9 */ /* 0x000fc60000000800 */
[----:B------:R-:W-:Y:S01]  /*35550*/  VIADD R28, R29, UR4 ;  /* 0x000000041d1c7c36 */ /* 0x000fe20008000000 */
[----:B------:R-:W-:Y:S01]  /*35560*/  ULDC UR4, c[0x0][0x22c] ;  /* 0x00008b0000047ab9 */ /* 0x000fe20000000800 */
[----:B------:R-:W-:Y:S01]  /*35570*/  PRMT R53, R64, 0x7632, R53 ;  /* 0x0000763240357816 */ /* 0x000fe20000000035 */
[----:B--2---:R0:W-:Y:S01]  /*35580*/  @P2 STG.E.U16 desc[UR6][R6.64], R59 ;  /* 0x0000003b06002986 */ /* 0x0041e2000c101506 */
[----:B------:R-:W-:Y:S02]  /*35590*/  PRMT R5, R59, 0x7632, R5 ;  /* 0x000076323b057816 */ /* 0x000fe40000000005 */
[----:B0-----:R-:W-:-:S04]  /*355a0*/  LEA R6, P2, R13, R2, 0x1 ;  /* 0x000000020d067211 */ /* 0x001fc800078408ff */
[----:B------:R-:W-:Y:S02]  /*355b0*/  LEA.HI.X.SX32 R7, R13, R3, 0x1, P2 ;  /* 0x000000030d077211 */ /* 0x000fe400010f0eff */
[----:B------:R-:W-:Y:S01]  /*355c0*/  ISETP.LT.AND P2, PT, R0, UR5, !P0 ;  /* 0x0000000500007c0c */ /* 0x000fe2000c741270 */
[----:B------:R-:W-:Y:S01]  /*355d0*/  VIADD R0, R4, 0x15 ;  /* 0x0000001504007836 */ /* 0x000fe20000000000 */
[----:B------:R-:W-:Y:S01]  /*355e0*/  ULDC UR5, c[0x0][0x248] ;  /* 0x0000920000057ab9 */ /* 0x000fe20000000800 */
[----:B------:R0:W-:Y:S01]  /*355f0*/  @P3 STG.E.U16 desc[UR6][R6.64], R5 ;  /* 0x0000000506003986 */ /* 0x0001e2000c101506 */
        /* <DEDUP_REMOVED lines=10> */
[----:B------:R0:W-:Y:S01]  /*356a0*/  @P4 STG.E.U16 desc[UR6][R6.64], R248 ;  /* 0x000000f806004986 */ /* 0x0001e2000c101506 */
        /* <DEDUP_REMOVED lines=14> */
[----:B------:R-:W-:Y:S02]  /*35790*/  PRMT R248, R248, 0x7632, R248 ;  /* 0x00007632f8f87816 */ /* 0x000fe400000000f8 */
[----:B------:R-:W-:Y:S01]  /*357a0*/  VIADD R13, R19, UR4 ;  /* 0x00000004130d7c36 */ /* 0x000fe20008000000 */
[----:B------:R-:W-:-:S03]  /*357b0*/  ULDC UR4, c[0x0][0x248] ;  /* 0x0000920000047ab9 */ /* 0x000fc60000000800 */
[----:B------:R-:W-:Y:S01]  /*357c0*/  VIADD R10, R13, UR4 ;  /* 0x000000040d0a7c36 */ /* 0x000fe20008000000 */
[----:B------:R0:W-:Y:S01]  /*357d0*/  @P5 STG.E.U16 desc[UR6][R6.64], R248 ;  /* 0x000000f806005986 */ /* 0x0001e2000c101506 */
[----:B------:R-:W-:Y:S02]  /*357e0*/  ULDC UR4, c[0x0][0x248] ;  /* 0x0000920000047ab9 */ /* 0x000fe40000000800 */
[----:B------:R-:W-:Y:S01]  /*357f0*/  VIADD R12, R10, UR4 ;  /* 0x000000040a0c7c36 */ /* 0x000fe20008000000 */
[----:B------:R-:W-:Y:S01]  /*35800*/  ULDC UR4, c[0x0][0x248] ;  /* 0x0000920000047ab9 */ /* 0x000fe20000000800 */
[----:B0-----:R-:W-:-:S04]  /*35810*/  LEA R6, P5, R8, R2, 0x1 ;  /* 0x0000000208067211 */ /* 0x001fc800078a08ff */
[----:B------:R-:W-:Y:S01]  /*35820*/  LEA.HI.X.SX32 R7, R8, R3, 0x1, P5 ;  /* 0x0000000308077211 */ /* 0x000fe200028f0eff */
[----:B------:R-:W-:Y:S01]  /*35830*/  VIADD R8, R12, UR4 ;  /* 0x000000040c087c36 */ /* 0x000fe20008000000 */
[----:B------:R-:W-:Y:S01]  /*35840*/  ULDC UR4, c[0x0][0x248] ;  /* 0x0000920000047ab9 */ /* 0x000fe20000000800 */
[----:B------:R-:W-:Y:S02]  /*35850*/  VIADD R0, R4, 0x17 ;  /* 0x0000001704007836 */ /* 0x000fe40000000000 */
[----:B------:R-:W-:Y:S01]  /*35860*/  VIADD R252, R8, UR4 ;  /* 0x0000000408fc7c36 */ /* 0x000fe20008000000 */
[----:B------:R0:W-:Y:S01]  /*35870*/  @P6 STG.E.U16 desc[UR6][R6.64], R249 ;  /* 0x000000f906006986 */ /* 0x0001e2000c101506 */
[----:B------:R-:W-:Y:S01]  /*35880*/  ULDC UR4, c[0x0][0x248] ;  /* 0x0000920000047ab9 */ /* 0x000fe20000000800 */
[----:B------:R-:W-:Y:S01]  /*35890*/  ISETP.LT.AND P5, PT, R0, UR5, !P0 ;  /* 0x0000000500007c0c */ /* 0x000fe2000c7a1270 */
[----:B------:R-:W-:Y:S01]  /*358a0*/  VIADD R0, R4, 0x18 ;  /* 0x0000001804007836 */ /* 0x000fe20000000000 */
[----:B------:R-:W-:Y:S01]  /*358b0*/  ULDC UR5, c[0x0][0x22c] ;  /* 0x00008b0000057ab9 */ /* 0x000fe20000000800 */
[----:B0-----:R-:W-:Y:S01]  /*358c0*/  LEA R6, P6, R9, R2, 0x1 ;  /* 0x0000000209067211 */ /* 0x001fe200078c08ff */
[----:B------:R-:W-:Y:S01]  /*358d0*/  VIADD R249, R252, UR4 ;  /* 0x00000004fcf97c36 */ /* 0x000fe20008000000 */
[----:B------:R-:W-:-:S02]  /*358e0*/  ULDC UR4, c[0x0][0x248] ;  /* 0x0000920000047ab9 */ /* 0x000fc40000000800 */
[----:B------:R-:W-:Y:S01]  /*358f0*/  LEA.HI.X.SX32 R7, R9, R3, 0x1, P6 ;  /* 0x0000000309077211 */ /* 0x000fe200030f0eff */
[----:B------:R-:W-:Y:S01]  /*35900*/  VIADD R248, R249, UR4 ;  /* 0x00000004f9f87c36 */ /* 0x000fe20008000000 */
[----:B------:R-:W-:Y:S01]  /*35910*/  ULDC UR4, c[0x0][0x248] ;  /* 0x0000920000047ab9 */ /* 0x000fe20000000800 */
[----:B------:R-:W-:Y:S02]  /*35920*/  VIADD R9, R4, 0x19 ;  /* 0x0000001904097836 */ /* 0x000fe40000000000 */
[----:B------:R0:W-:Y:S01]  /*35930*/  @P1 STG.E.U16 desc[UR6][R6.64], R5 ;  /* 0x0000000506001986 */ /* 0x0001e2000c101506 */
[----:B------:R-:W-:Y:S01]  /*35940*/  ISETP.LT.AND P6, PT, R0, UR5, !P0 ;  /* 0x0000000500007c0c */ /* 0x000fe2000c7c1270 */
[----:B------:R-:W-:Y:S01]  /*35950*/  ULDC UR5, c[0x0][0x248] ;  /* 0x0000920000057ab9 */ /* 0x000fe20000000800 */
[----:B0-----:R-:W-:Y:S01]  /*35960*/  LEA R6, P1, R14, R2, 0x1 ;  /* 0x000000020e067211 */ /* 0x001fe200078208ff */
[----:B------:R-:W-:Y:S01]  /*35970*/  VIADD R5, R248, UR4 ;  /* 0x00000004f8057c36 */ /* 0x000fe20008000000 */
[----:B------:R-:W-:-:S02]  /*35980*/  ULDC UR4, c[0x0][0x22c] ;  /* 0x00008b0000047ab9 */ /* 0x000fc40000000800 */
[----:B------:R-:W-:Y:S01]  /*35990*/  LEA.HI.X.SX32 R7, R14, R3, 0x1, P1 ;  /* 0x000000030e077211 */ /* 0x000fe200008f0eff */
[----:B------:R-:W-:Y:S01]  /*359a0*/  VIADD R0, R5, UR5 ;  /* 0x0000000505007c36 */ /* 0x000fe20008000000 */
[----:B------:R-:W-:Y:S01]  /*359b0*/  ISETP.LT.AND P1, PT, R9, UR4, !P0 ;  /* 0x0000000409007c0c */ /* 0x000fe2000c721270 */
[----:B------:R-:W-:Y:S01]  /*359c0*/  ULDC UR4, c[0x0][0x248] ;  /* 0x0000920000047ab9 */ /* 0x000fe20000000800 */
[----:B------:R-:W-:Y:S01]  /*359d0*/  VIADD R14, R4, 0x1a ;  /* 0x0000001a040e7836 */ /* 0x000fe20000000000 */
[----:B------:R0:W-:Y:S01]  /*359e0*/  @P2 STG.E.U16 desc[UR6][R6.64], R250 ;  /* 0x000000fa06002986 */ /* 0x0001e2000c101506 */
[----:B------:R-:W-:Y:S01]  /*359f0*/  VIADD R9, R0, UR4 ;  /* 0x0000000400097c36 */ /* 0x000fe20008000000 */
[----:B------:R-:W-:Y:S01]  /*35a00*/  ULDC UR4, c[0x0][0x248] ;  /* 0x0000920000047ab9 */ /* 0x000fe20000000800 */
[----:B------:R-:W-:Y:S02]  /*35a10*/  ULDC UR5, c[0x0][0x248] ;  /* 0x0000920000057ab9 */ /* 0x000fe40000000800 */
[----:B0-----:R-:W-:Y:S01]  /*35a20*/  VIADD R250, R9, UR4 ;  /* 0x0000000409fa7c36 */ /* 0x001fe20008000000 */
[----:B------:R-:W-:Y:S01]  /*35a30*/  ULDC UR4, c[0x0][0x248] ;  /* 0x0000920000047ab9 */ /* 0x000fe20000000800 */
[----:B------:R-:W-:-:S02]  /*35a40*/  LEA R6, P2, R15, R2, 0x1 ;  /* 0x000000020f067211 */ /* 0x000fc400078408ff */
[----:B------:R-:W-:Y:S01]  /*35a50*/  VIADD R26, R250, UR4 ;  /* 0x00000004fa1a7c36 */ /* 0x000fe20008000000 */
[----:B------:R-:W-:Y:S01]  /*35a60*/  ULDC UR4, c[0x0][0x22c] ;  /* 0x00008b0000047ab9 */ /* 0x000fe20000000800 */
[----:B------:R-:W-:Y:S02]  /*35a70*/  LEA.HI.X.SX32 R7, R15, R3, 0x1, P2 ;  /* 0x000000030f077211 */ /* 0x000fe400010f0eff */
[----:B------:R-:W-:Y:S01]  /*35a80*/  VIADD R21, R26, UR5 ;  /* 0x000000051a157c36 */ /* 0x000fe20008000000 */
[----:B------:R-:W-:Y:S01]  /*35a90*/  ISETP.LT.AND P2, PT, R14, UR4, !P0 ;  /* 0x000000040e007c0c */ /* 0x000fe2000c741270 */
[----:B------:R-:W-:Y:S01]  /*35aa0*/  ULDC UR4, c[0x0][0x248] ;  /* 0x0000920000047ab9 */ /* 0x000fe20000000800 */
[----:B------:R0:W-:Y:S01]  /*35ab0*/  @P3 STG.E.U16 desc[UR6][R6.64], R11 ;  /* 0x0000000b06003986 */ /* 0x0001e2000c101506 */
[----:B------:R-:W-:Y:S01]  /*35ac0*/  VIADD R15, R21, UR4 ;  /* 0x00000004150f7c36 */ /* 0x000fe20008000000 */
[----:B------:R-:W-:Y:S01]  /*35ad0*/  ULDC UR4, c[0x0][0x248] ;  /* 0x0000920000047ab9 */ /* 0x000fe20000000800 */
[----:B------:R-:W-:-:S02]  /*35ae0*/  ULDC UR5, c[0x0][0x22c] ;  /* 0x00008b0000057ab9 */ /* 0x000fc40000000800 */
[----:B------:R-:W-:Y:S01]  /*35af0*/  VIADD R14, R15, UR4 ;  /* 0x000000040f0e7c36 */ /* 0x000fe20008000000 */
[----:B------:R-:W-:-:S03]  /*35b00*/  ULDC UR4, c[0x0][0x248] ;  /* 0x0000920000047ab9 */ /* 0x000fc60000000800 */
[----:B------:R-:W-:Y:S01]  /*35b10*/  VIADD R17, R14, UR4 ;  /* 0x000000040e117c36 */ /* 0x000fe20008000000 */
[----:B------:R-:W-:Y:S01]  /*35b20*/  ULDC UR4, c[0x0][0x248] ;  /* 0x0000920000047ab9 */ /* 0x000fe20000000800 */
[----:B0-----:R-:W-:Y:S01]  /*35b30*/  LEA R6, P3, R16, R2, 0x1 ;  /* 0x0000000210067211 */ /* 0x001fe200078608ff */
[----:B------:R-:W-:-:S03]  /*35b40*/  VIADD R11, R4, 0x1b ;  /* 0x0000001b040b7836 */ /* 0x000fc60000000000 */
[----:B------:R-:W-:Y:S01]  /*35b50*/  LEA.HI.X.SX32 R7, R16, R3, 0x1, P3 ;  /* 0x0000000310077211 */ /* 0x000fe200018f0eff */
[----:B------:R-:W-:Y:S01]  /*35b60*/  VIADD R16, R17, UR4 ;  /* 0x0000000411107c36 */ /* 0x000fe20008000000 */
[----:B------:R-:W-:Y:S01]  /*35b70*/  ULDC UR4, c[0x0][0x248] ;  /* 0x0000920000047ab9 */ /* 0x000fe20000000800 */
[----:B------:R-:W-:Y:S01]  /*35b80*/  ISETP.LT.AND P3, PT, R11, UR5, !P0 ;  /* 0x000000050b007c0c */ /* 0x000fe2000c761270 */
        /* <DEDUP_REMOVED lines=12> */
[----:B------:R-:W-:-:S03]  /*35c50*/  ULDC UR4, c[0x0][0x248] ;  /* 0x0000920000047ab9 */ /* 0x000fc60000000800 */
[----:B------:R-:W-:Y:S01]  /*35c60*/  VIADD R130, R131, UR4 ;  /* 0x0000000483827c36 */ /* 0x000fe20008000000 */
[----:B------:R-:W-:Y:S01]  /*35c70*/  ULDC UR4, c[0x0][0x248] ;  /* 0x0000920000047ab9 */ /* 0x000fe20000000800 */
[----:B------:R0:W-:Y:S01]  /*35c80*/  @P5 STG.E.U16 desc[UR6][R6.64], R56 ;  /* 0x0000003806005986 */ /* 0x0001e2000c101506 */
[----:B------:R-:W-:Y:S01]  /*35c90*/  ISETP.LT.AND P4, PT, R59, UR5, !P0 ;  /* 0x000000053b007c0c */ /* 0x000fe2000c781270 */
[----:B------:R-:W-:Y:S01]  /*35ca0*/  VIADD R114, R130, UR4 ;  /* 0x0000000482727c36 */ /* 0x000fe20008000000 */
[----:B------:R-:W-:Y:S01]  /*35cb0*/  ULDC UR5, c[0x0][0x248] ;  /* 0x0000920000057ab9 */ /* 0x000fe20000000800 */
[----:B------:R-:W-:Y:S02]  /*35cc0*/  ULDC UR4, c[0x0][0x22c] ;  /* 0x00008b0000047ab9 */ /* 0x000fe40000000800 */
[----:B------:R-:W-:Y:S01]  /*35cd0*/  VIADD R139, R114, UR5 ;  /* 0x00000005728b7c36 */ /* 0x000fe20008000000 */
[----:B------:R-:W-:Y:S01]  /*35ce0*/  ULDC UR5, c[0x0][0x248] ;  /* 0x0000920000057ab9 */ /* 0x000fe20000000800 */
[----:B0-----:R-:W-:Y:S01]  /*35cf0*/  LEA R6, P5, R58, R2, 0x1 ;  /* 0x000000023a067211 */ /* 0x001fe200078a08ff */
[----:B------:R-:W-:-:S03]  /*35d00*/  VIADD R56, R4, 0x1d ;  /* 0x0000001d04387836 */ /* 0x000fc60000000000 */
[----:B------:R-:W-:Y:S02]  /*35d10*/  LEA.HI.X.SX32 R7, R58, R3, 0x1, P5 ;  /* 0x000000033a077211 */ /* 0x000fe400028f0eff */
[----:B------:R-:W-:Y:S01]  /*35d20*/  ISETP.LT.AND P5, PT, R56, UR4, !P0 ;  /* 0x0000000438007c0c */ /* 0x000fe2000c7a1270 */
[----:B------:R-:W-:Y:S02]  /*35d30*/  ULDC UR4, c[0x0][0x248] ;  /* 0x0000920000047ab9 */ /* 0x000fe40000000800 */
[----:B------:R-:W-:Y:S01]  /*35d40*/  VIADD R138, R139, UR4 ;  /* 0x000000048b8a7c36 */ /* 0x000fe20008000000 */
[----:B------:R-:W-:Y:S01]  /*35d50*/  ULDC UR4, c[0x0][0x248] ;  /* 0x0000920000047ab9 */ /* 0x000fe20000000800 */
[----:B------:R0:W-:Y:S01]  /*35d60*/  @P6 STG.E.U16 desc[UR6][R6.64], R64 ;  /* 0x0000004006006986 */ /* 0x0001e2000c101506 */
[----:B------:R-:W-:Y:S02]  /*35d70*/  VIADD R56, R4, 0x1e ;  /* 0x0000001e04387836 */ /* 0x000fe40000000000 */
        /* <DEDUP_REMOVED lines=12> */
[----:B------:R-:W-:Y:S01]  /*35e40*/  PRMT R51, R65, 0x7632, R51 ;  /* 0x0000763241337816 */ /* 0x000fe20000000033 */
[----:B------:R-:W-:Y:S01]  /*35e50*/  ULDC UR5, c[0x0][0x22c] ;  /* 0x00008b0000057ab9 */ /* 0x000fe20000000800 */
[----:B------:R-:W-:Y:S01]  /*35e60*/  VIADD R158, R56, UR4 ;  /* 0x00000004389e7c36 */ /* 0x000fe20008000000 */
[----:B------:R-:W-:-:S03]  /*35e70*/  ULDC UR4, c[0x0][0x248] ;  /* 0x0000920000047ab9 */ /* 0x000fc60000000800 */
[----:B------:R-:W-:Y:S01]  /*35e80*/  VIADD R153, R158, UR4 ;  /* 0x000000049e997c36 */ /* 0x000fe20008000000 */
[----:B------:R-:W-:Y:S01]  /*35e90*/  ULDC UR4, c[0x0][0x248] ;  /* 0x0000920000047ab9 */ /* 0x000fe20000000800 */
[----:B0-----:R-:W-:Y:S02]  /*35ea0*/  LEA R6, P1, R55, R2, 0x1 ;  /* 0x0000000237067211 */ /* 0x001fe400078208ff */
[----:B------:R-:W-:Y:S01]  /*35eb0*/  VIADD R154, R153, UR4 ;  /* 0x00000004999a7c36 */ /* 0x000fe20008000000 */
[----:B------:R-:W-:Y:S01]  /*35ec0*/  ULDC UR4, c[0x0][0x248] ;  /* 0x0000920000047ab9 */ /* 0x000fe20000000800 */
[----:B------:R-:W-:Y:S02]  /*35ed0*/  LEA.HI.X.SX32 R7, R55, R3, 0x1, P1 ;  /* 0x0000000337077211 */ /* 0x000fe400008f0eff */
[----:B------:R-:W-:Y:S01]  /*35ee0*/  VIADD R155, R154, UR4 ;  /* 0x000000049a9b7c36 */ /* 0x000fe20008000000 */
[----:B------:R-:W-:Y:S02]  /*35ef0*/  ULDC UR4, c[0x0][0x248] ;  /* 0x0000920000047ab9 */ /* 0x000fe40000000800 */
[----:B------:R0:W-:Y:S01]  /*35f00*/  @P2 STG.E.U16 desc[UR6][R6.64], R65 ;  /* 0x0000004106002986 */ /* 0x0001e2000c101506 */
[----:B------:R-:W-:-:S02]  /*35f10*/  VIADD R53, R4, 0x1f ;  /* 0x0000001f04357836 */ /* 0x000fc40000000000 */
[----:B0-----:R-:W-:Y:S01]  /*35f20*/  VIADD R65, R155, UR4 ;  /* 0x000000049b417c36 */ /* 0x001fe20008000000 */
[----:B------:R-:W-:Y:S01]  /*35f30*/  ULDC UR4, c[0x0][0x248] ;  /* 0x0000920000047ab9 */ /* 0x000fe20000000800 */
[C---:B------:R-:W-:Y:S02]  /*35f40*/  LEA R6, P2, R54.reuse, R2, 0x1 ;  /* 0x0000000236067211 */ /* 0x040fe400078408ff */
[----:B------:R-:W-:Y:S01]  /*35f50*/  VIADD R166, R65, UR4 ;  /* 0x0000000441a67c36 */ /* 0x000fe20008000000 */
[----:B------:R-:W-:Y:S01]  /*35f60*/  ULDC UR4, c[0x0][0x248] ;  /* 0x0000920000047ab9 */ /* 0x000fe20000000800 */
[----:B------:R-:W-:Y:S02]  /*35f70*/  LEA.HI.X.SX32 R7, R54, R3, 0x1, P2 ;  /* 0x0000000336077211 */ /* 0x000fe400010f0eff */
[----:B------:R-:W-:Y:S01]  /*35f80*/  VIADD R168, R166, UR4 ;  /* 0x00000004a6a87c36 */ /* 0x000fe20008000000 */
[----:B------:R-:W-:Y:S01]  /*35f90*/  ULDC UR4, c[0x0][0x248] ;  /* 0x0000920000047ab9 */ /* 0x000fe20000000800 */
[----:B------:R-:W-:Y:S01]  /*35fa0*/  ISETP.LT.AND P1, PT, R53, UR5, !P0 ;  /* 0x0000000535007c0c */ /* 0x000fe2000c721270 */
[----:B------:R-:W-:Y:S01]  /*35fb0*/  VIADD R53, R4, 0x20 ;  /* 0x0000002004357836 */ /* 0x000fe20000000000 */
[----:B------:R-:W-:Y:S01]  /*35fc0*/  ULDC UR5, c[0x0][0x22c] ;  /* 0x00008b0000057ab9 */ /* 0x000fe20000000800 */
[----:B------:R-:W-:Y:S01]  /*35fd0*/  VIADD R170, R168, UR4 ;  /* 0x00000004a8aa7c36 */ /* 0x000fe20008000000 */
[----:B------:R-:W-:Y:S01]  /*35fe0*/  ULDC UR4, c[0x0][0x248] ;  /* 0x0000920000047ab9 */ /* 0x000fe20000000800 */
[----:B------:R0:W-:Y:S01]  /*35ff0*/  @P3 STG.E.U16 desc[UR6][R6.64], R51 ;  /* 0x0000003306003986 */ /* 0x0001e2000c101506 */
[----:B------:R-:W-:Y:S01]  /*36000*/  ISETP.LT.AND P2, PT, R53, UR5, !P0 ;  /* 0x0000000535007c0c */ /* 0x000fe2000c741270 */
[----:B------:R-:W-:Y:S01]  /*36010*/  VIADD R172, R170, UR4 ;  /* 0x00000004aaac7c36 */ /* 0x000fe20008000000 */
[----:B------:R-:W-:Y:S01]  /*36020*/  ULDC UR5, c[0x0][0x248] ;  /* 0x0000920000057ab9 */ /* 0x000fe20000000800 */
[----:B------:R-:W-:-:S02]  /*36030*/  ULDC UR4, c[0x0][0x22c] ;  /* 0x00008b0000047ab9 */ /* 0x000fc40000000800 */
[----:B------:R-:W-:Y:S01]  /*36040*/  VIADD R194, R172, UR5 ;  /* 0x00000005acc27c36 */ /* 0x000fe20008000000 */
[----:B------:R-:W-:Y:S01]  /*36050*/  PRMT R49, R66, 0x7632, R49 ;  /* 0x0000763242317816 */ /* 0x000fe20000000031 */
[----:B------:R-:W-:Y:S01]  /*36060*/  ULDC UR5, c[0x0][0x248] ;  /* 0x0000920000057ab9 */ /* 0x000fe20000000800 */
[----:B0-----:R-:W-:Y:S01]  /*36070*/  LEA R6, P3, R52, R2, 0x1 ;  /* 0x0000000234067211 */ /* 0x001fe200078608ff */
[----:B------:R-:W-:-:S03]  /*36080*/  VIADD R51, R4, 0x21 ;  /* 0x0000002104337836 */ /* 0x000fc60000000000 */
[----:B------:R-:W-:Y:S02]  /*36090*/  LEA.HI.X.SX32 R7, R52, R3, 0x1, P3 ;  /* 0x0000000334077211 */ /* 0x000fe400018f0eff */
[----:B------:R-:W-:Y:S01]  /*360a0*/  ISETP.LT.AND P3, PT, R51, UR4, !P0 ;  /* 0x0000000433007c0c */ /* 0x000fe2000c761270 */
[----:B------:R-:W-:Y:S02]  /*360b0*/  ULDC UR4, c[0x0][0x248] ;  /* 0x0000920000047ab9 */ /* 0x000fe40000000800 */
        /* <DEDUP_REMOVED lines=31> */
[----:B------:R-:W-:Y:S01]  /*362b0*/  ULDC UR4, c[0x0][0x248] ;  /* 0x0000920000047ab9 */ /* 0x000fe20000000800 */
[----:B------:R0:W-:Y:S01]  /*362c0*/  @P6 STG.E.U16 desc[UR6][R6.64], R67 ;  /* 0x0000004306006986 */ /* 0x0001e2000c101506 */
[----:B------:R-:W-:Y:S01]  /*362d0*/  ISETP.LT.AND P5, PT, R66, UR5, !P0 ;  /* 0x0000000542007c0c */ /* 0x000fe2000c7a1270 */
[----:B------:R-:W-:Y:S01]  /*362e0*/  VIADD R181, R187, UR4 ;  /* 0x00000004bbb57c36 */ /* 0x000fe20008000000 */
[----:B------:R-:W-:Y:S01]  /*362f0*/  PRMT R46, R67, 0x7632, R46 ;  /* 0x00007632432e7816 */ /* 0x000fe2000000002e */
[----:B------:R-:W-:Y:S01]  /*36300*/  VIADD R66, R4, 0x24 ;  /* 0x0000002404427836 */ /* 0x000fe20000000000 */
[----:B------:R-:W-:Y:S01]  /*36310*/  ULDC UR4, c[0x0][0x248] ;  /* 0x0000920000047ab9 */ /* 0x000fe20000000800 */
[----:B------:R-:W-:Y:S01]  /*36320*/  ULDC UR5, c[0x0][0x22c] ;  /* 0x00008b0000057ab9 */ /* 0x000fe20000000800 */
[----:B0-----:R-:W-:Y:S01]  /*36330*/  LEA R6, P6, R47, R2, 0x1 ;  /* 0x000000022f067211 */ /* 0x001fe200078c08ff */
[----:B------:R-:W-:Y:S01]  /*36340*/  VIADD R180, R181, UR4 ;  /* 0x00000004b5b47c36 */ /* 0x000fe20008000000 */
[----:B------:R-:W-:-:S02]  /*36350*/  ULDC UR4, c[0x0][0x248] ;  /* 0x0000920000047ab9 */ /* 0x000fc40000000800 */
[----:B------:R-:W-:Y:S01]  /*36360*/  LEA.HI.X.SX32 R7, R47, R3, 0x1, P6 ;  /* 0x000000032f077211 */ /* 0x000fe200030f0eff */
[----:B------:R-:W-:Y:S01]  /*36370*/  VIADD R186, R180, UR4 ;  /* 0x00000004b4ba7c36 */ /* 0x000fe20008000000 */
[----:B------:R-:W-:Y:S01]  /*36380*/  ISETP.LT.AND P6, PT, R66, UR5, !P0 ;  /* 0x0000000542007c0c */ /* 0x000fe2000c7c1270 */
[----:B------:R-:W-:Y:S01]  /*36390*/  VIADD R66, R4, 0x25 ;  /* 0x0000002504427836 */ /* 0x000fe20000000000 */
[----:B------:R-:W-:Y:S01]  /*363a0*/  ULDC UR5, c[0x0][0x248] ;  /* 0x0000920000057ab9 */ /* 0x000fe20000000800 */
[----:B------:R0:W-:Y:S01]  /*363b0*/  @P1 STG.E.U16 desc[UR6][R6.64], R46 ;  /* 0x0000002e06001986 */ /* 0x0001e2000c101506 */
        /* <DEDUP_REMOVED lines=16> */
[----:B------:R-:W-:Y:S01]  /*364c0*/  ULDC UR5, c[0x0][0x22c] ;  /* 0x00008b0000057ab9 */ /* 0x000fe20000000800 */
[----:B0-----:R-:W-:-:S04]  /*364d0*/  LEA R6, P2, R44, R2, 0x1 ;  /* 0x000000022c067211 */ /* 0x001fc800078408ff */
[----:B------:R-:W-:Y:S02]  /*364e0*/  LEA.HI.X.SX32 R7, R44, R3, 0x1, P2 ;  /* 0x000000032c077211 */ /* 0x000fe400010f0eff */
[----:B------:R-:W-:Y:S01]  /*364f0*/  ISETP.LT.AND P2, PT, R66, UR4, !P0 ;  /* 0x0000000442007c0c */ /* 0x000fe2000c741270 */
[----:B------:R-:W-:Y:S02]  /*36500*/  ULDC UR4, c[0x0][0x248] ;  /* 0x0000920000047ab9 */ /* 0x000fe40000000800 */
        /* <DEDUP_REMOVED lines=13> */
[----:B------:R-:W-:-:S04]  /*365e0*/  ULDC UR4, c[0x0][0x248] ;  /* 0x0000920000047ab9 */ /* 0x000fc80000000800 */
[----:B------:R0:W-:Y:S01]  /*365f0*/  STL [R1+0x314], R32 ;  /* 0x0003142001007387 */ /* 0x0001e20000100800 */
[----:B------:R-:W-:Y:S02]  /*36600*/  VIADD R66, R4, 0x27 ;  /* 0x0000002704427836 */ /* 0x000fe40000000000 */
[----:B0-----:R-:W-:Y:S01]  /*36610*/  VIADD R32, R32, UR4 ;  /* 0x0000000420207c36 */ /* 0x001fe20008000000 */
[----:B------:R-:W-:-:S04]  /*36620*/  ULDC UR4, c[0x0][0x248] ;  /* 0x0000920000047ab9 */ /* 0x000fc80000000800 */
[----:B------:R0:W-:Y:S04]  /*36630*/  STL [R1+0x30c], R32 ;  /* 0x00030c2001007387 */ /* 0x0001e80000100800 */
[----:B------:R1:W-:Y:S01]  /*36640*/  @P4 STG.E.U16 desc[UR6][R6.64], R105 ;  /* 0x0000006906004986 */ /* 0x0003e2000c101506 */
[----:B0-----:R-:W-:Y:S01]  /*36650*/  VIADD R32, R32, UR4 ;  /* 0x0000000420207c36 */ /* 0x001fe20008000000 */
[----:B------:R-:W-:-:S03]  /*36660*/  ULDC UR4, c[0x0][0x248] ;  /* 0x0000920000047ab9 */ /* 0x000fc60000000800 */
[----:B------:R-:W-:Y:S01]  /*36670*/  VIADD R63, R32, UR4 ;  /* 0x00000004203f7c36 */ /* 0x000fe20008000000 */
[----:B------:R-:W-:Y:S01]  /*36680*/  ULDC UR4, c[0x0][0x248] ;  /* 0x0000920000047ab9 */ /* 0x000fe20000000800 */
[----:B-1----:R-:W-:Y:S01]  /*36690*/  LEA R6, P4, R43, R2, 0x1 ;  /* 0x000000022b067211 */ /* 0x002fe200078808ff */
[----:B------:R0:W-:Y:S01]  /*366a0*/  STL [R1+0x308], R32 ;  /* 0x0003082001007387 */ /* 0x0001e20000100800 */
[----:B------:R-:W-:Y:S01]  /*366b0*/  ISETP.LT.AND P3, PT, R66, UR5, !P0 ;  /* 0x0000000542007c0c */ /* 0x000fe2000c761270 */
[----:B------:R-:W-:Y:S01]  /*366c0*/  VIADD R66, R4, 0x28 ;  /* 0x0000002804427836 */ /* 0x000fe20000000000 */
[----:B------:R-:W-:Y:S01]  /*366d0*/  PRMT R105, R105, 0x7632, R105 ;  /* 0x0000763269697816 */ /* 0x000fe20000000069 */
[----:B------:R-:W-:Y:S01]  /*366e0*/  ULDC UR5, c[0x0][0x22c] ;  /* 0x00008b0000057ab9 */ /* 0x000fe20000000800 */
[----:B------:R-:W-:Y:S01]  /*366f0*/  LEA.HI.X.SX32 R7, R43, R3, 0x1, P4 ;  /* 0x000000032b077211 */ /* 0x000fe200020f0eff */
[----:B0-----:R-:W-:Y:S01]  /*36700*/  VIADD R32, R63, UR4 ;  /* 0x000000043f207c36 */ /* 0x001fe20008000000 */
[----:B------:R-:W-:Y:S01]  /*36710*/  ULDC UR4, c[0x0][0x248] ;  /* 0x0000920000047ab9 */ /* 0x000fe20000000800 */
[----:B------:R-:W-:-:S02]  /*36720*/  ISETP.LT.AND P4, PT, R66, UR5, !P0 ;  /* 0x0000000542007c0c */ /* 0x000fc4000c781270 */
[----:B------:R0:W-:Y:S01]  /*36730*/  @P5 STG.E.U16 desc[UR6][R6.64], R105 ;  /* 0x0000006906005986 */ /* 0x0001e2000c101506 */
[----:B------:R-:W-:Y:S01]  /*36740*/  VIADD R66, R4, 0x29 ;  /* 0x0000002904427836 */ /* 0x000fe20000000000 */
[----:B------:R-:W-:Y:S02]  /*36750*/  ULDC UR5, c[0x0][0x248] ;  /* 0x0000920000057ab9 */ /* 0x000fe40000000800 */
[----:B------:R1:W-:Y:S01]  /*36760*/  STL [R1+0x2e4], R32 ;  /* 0x0002e42001007387 */ /* 0x0003e20000100800 */
[----:B0-----:R-:W-:Y:S01]  /*36770*/  LEA R6, P5, R42, R2, 0x1 ;  /* 0x000000022a067211 */ /* 0x001fe200078a08ff */
[----:B-1----:R-:W-:Y:S01]  /*36780*/  VIADD R32, R32, UR4 ;  /* 0x0000000420207c36 */ /* 0x002fe20008000000 */
[----:B------:R-:W-:Y:S02]  /*36790*/  ULDC UR4, c[0x0][0x22c] ;  /* 0x00008b0000047ab9 */ /* 0x000fe40000000800 */
[----:B------:R-:W-:Y:S01]  /*367a0*/  LEA.HI.X.SX32 R7, R42, R3, 0x1, P5 ;  /* 0x000000032a077211 */ /* 0x000fe200028f0eff */
[----:B------:R-:W-:Y:S01]  /*367b0*/  VIADD R53, R32, UR5 ;  /* 0x0000000520357c36 */ /* 0x000fe20008000000 */
[----:B------:R-:W-:Y:S01]  /*367c0*/  ISETP.LT.AND P5, PT, R66, UR4, !P0 ;  /* 0x0000000442007c0c */ /* 0x000fe2000c7a1270 */
[----:B------:R-:W-:Y:S01]  /*367d0*/  ULDC UR4, c[0x0][0x248] ;  /* 0x0000920000047ab9 */ /* 0x000fe20000000800 */
[----:B------:R0:W-:Y:S01]  /*367e0*/  STL [R1+0x2e0], R32 ;  /* 0x0002e02001007387 */ /* 0x0001e20000100800 */
[----:B------:R-:W-:Y:S01]  /*367f0*/  VIADD R52, R53, UR4 ;  /* 0x0000000435347c36 */ /* 0x000fe20008000000 */
[----:B------:R-:W-:Y:S01]  /*36800*/  ULDC UR4, c[0x0][0x248] ;  /* 0x0000920000047ab9 */ /* 0x000fe20000000800 */
[----:B------:R-:W-:-:S02]  /*36810*/  ULDC UR5, c[0x0][0x248] ;  /* 0x0000920000057ab9 */ /* 0x000fc40000000800 */
[----:B0-----:R-:W-:Y:S01]  /*36820*/  VIADD R32, R52, UR4 ;  /* 0x0000000434207c36 */ /* 0x001fe20008000000 */
[----:B------:R-:W-:-:S04]  /*36830*/  ULDC UR4, c[0x0][0x248] ;  /* 0x0000920000047ab9 */ /* 0x000fc80000000800 */
[----:B------:R0:W-:Y:S01]  /*36840*/  STL [R1+0x2c8], R32 ;  /* 0x0002c82001007387 */ /* 0x0001e20000100800 */
[----:B------:R-:W-:-:S03]  /*36850*/  VIADD R66, R4, 0x2a ;  /* 0x0000002a04427836 */ /* 0x000fc60000000000 */
[----:B------:R1:W-:Y:S01]  /*36860*/  @P6 STG.E.U16 desc[UR6][R6.64], R106 ;  /* 0x0000006a06006986 */ /* 0x0003e2000c101506 */
[----:B0-----:R-:W-:Y:S01]  /*36870*/  VIADD R32, R32, UR4 ;  /* 0x0000000420207c36 */ /* 0x001fe20008000000 */
[----:B------:R-:W-:-:S04]  /*36880*/  ULDC UR4, c[0x0][0x22c] ;  /* 0x00008b0000047ab9 */ /* 0x000fc80000000800 */
[----:B------:R0:W-:Y:S01]  /*36890*/  STL [R1+0x2c4], R32 ;  /* 0x0002c42001007387 */ /* 0x0001e20000100800 */
[----:B-1----:R-:W-:-:S04]  /*368a0*/  LEA R6, P6, R41, R2, 0x1 ;  /* 0x0000000229067211 */ /* 0x002fc800078c08ff */
[----:B------:R-:W-:Y:S02]  /*368b0*/  LEA.HI.X.SX32 R7, R41, R3, 0x1, P6 ;  /* 0x0000000329077211 */ /* 0x000fe400030f0eff */
[----:B------:R-:W-:Y:S01]  /*368c0*/  ISETP.LT.AND P6, PT, R66, UR4, !P0 ;  /* 0x0000000442007c0c */ /* 0x000fe2000c7c1270 */
[----:B------:R-:W-:Y:S01]  /*368d0*/  ULDC UR4, c[0x0][0x248] ;  /* 0x0000920000047ab9 */ /* 0x000fe20000000800 */
[----:B0-----:R-:W-:Y:S01]  /*368e0*/  VIADD R32, R32, UR5 ;  /* 0x0000000520207c36 */ /* 0x001fe20008000000 */
[----:B------:R-:W-:Y:S01]  /*368f0*/  PRMT R106, R106, 0x7632, R106 ;  /* 0x000076326a6a7816 */ /* 0x000fe2000000006a */
[----:B------:R-:W-:Y:S01]  /*36900*/  VIADD R66, R4, 0x2b ;  /* 0x0000002b04427836 */ /* 0x000fe20000000000 */
[----:B------:R-:W-:Y:S02]  /*36910*/  ULDC UR5, c[0x0][0x22c] ;  /* 0x00008b0000057ab9 */ /* 0x000fe40000000800 */
[----:B------:R0:W-:Y:S02]  /*36920*/  STL [R1+0x2bc], R32 ;  /* 0x0002bc2001007387 */ /* 0x0001e40000100800 */
[----:B0-----:R-:W-:Y:S01]  /*36930*/  VIADD R32, R32, UR4 ;  /* 0x0000000420207c36 */ /* 0x001fe20008000000 */
[----:B------:R-:W-:-:S04]  /*36940*/  ULDC UR4, c[0x0][0x248] ;  /* 0x0000920000047ab9 */ /* 0x000fc80000000800 */
[----:B------:R0:W-:Y:S02]  /*36950*/  STL [R1+0x2b8], R32 ;  /* 0x0002b82001007387 */ /* 0x0001e40000100800 */
[----:B0-----:R-:W-:Y:S01]  /*36960*/  VIADD R32, R32, UR4 ;  /* 0x0000000420207c36 */ /* 0x001fe20008000000 */
[----:B------:R-:W-:-:S04]  /*36970*/  ULDC UR4, c[0x0][0x248] ;  /* 0x0000920000047ab9 */ /* 0x000fc80000000800 */
[----:B------:R0:W-:Y:S02]  /*36980*/  STL [R1+0x2b4], R32 ;  /* 0x0002b42001007387 */ /* 0x0001e40000100800 */
[----:B0-----:R-:W-:Y:S01]  /*36990*/  VIADD R32, R32, UR4 ;  /* 0x0000000420207c36 */ /* 0x001fe20008000000 */
[----:B------:R-:W-:-:S03]  /*369a0*/  ULDC UR4, c[0x0][0x248] ;  /* 0x0000920000047ab9 */ /* 0x000fc60000000800 */
[----:B------:R-:W-:Y:S01]  /*369b0*/  VIADD R55, R32, UR4 ;  /* 0x0000000420377c36 */ /* 0x000fe20008000000 */
[----:B------:R-:W-:-:S03]  /*369c0*/  ULDC UR4, c[0x0][0x248] ;  /* 0x0000920000047ab9 */ /* 0x000fc60000000800 */
[----:B------:R-:W-:Y:S01]  /*369d0*/  VIADD R54, R55, UR4 ;  /* 0x0000000437367c36 */ /* 0x000fe20008000000 */
[----:B------:R-:W-:Y:S01]  /*369e0*/  ULDC UR4, c[0x0][0x248] ;  /* 0x0000920000047ab9 */ /* 0x000fe20000000800 */
[----:B------:R0:W-:Y:S04]  /*369f0*/  STL [R1+0x2b0], R32 ;  /* 0x0002b02001007387 */ /* 0x0001e80000100800 */
[----:B------:R1:W-:Y:S01]  /*36a00*/  @P1 STG.E.U16 desc[UR6][R6.64], R106 ;  /* 0x0000006a06001986 */ /* 0x0003e2000c101506 */
[----:B0-----:R-:W-:Y:S01]  /*36a10*/  VIADD R32, R54, UR4 ;  /* 0x0000000436207c36 */ /* 0x001fe20008000000 */
[----:B------:R-:W-:Y:S01]  /*36a20*/  ULDC UR4, c[0x0][0x248] ;  /* 0x0000920000047ab9 */ /* 0x000fe20000000800 */
[----:B-1----:R-:W-:-:S03]  /*36a30*/  LEA R6, P1, R40, R2, 0x1 ;  /* 0x0000000228067211 */ /* 0x002fc600078208ff */
[----:B------:R0:W-:Y:S01]  /*36a40*/  STL [R1+0x294], R32 ;  /* 0x0002942001007387 */ /* 0x0001e20000100800 */
[----:B------:R-:W-:Y:S01]  /*36a50*/  LEA.HI.X.SX32 R7, R40, R3, 0x1, P1 ;  /* 0x0000000328077211 */ /* 0x000fe200008f0eff */
[----:B0-----:R-:W-:Y:S01]  /*36a60*/  VIADD R32, R32, UR4 ;  /* 0x0000000420207c36 */ /* 0x001fe20008000000 */
[----:B------:R-:W-:-:S03]  /*36a70*/  ULDC UR4, c[0x0][0x248] ;  /* 0x0000920000047ab9 */ /* 0x000fc60000000800 */
[----:B------:R0:W-:Y:S01]  /*36a80*/  @P2 STG.E.U16 desc[UR6][R6.64], R107 ;  /* 0x0000006b06002986 */ /* 0x0001e2000c101506 */
[----:B------:R-:W-:Y:S01]  /*36a90*/  VIADD R49, R32, UR4 ;  /* 0x0000000420317c36 */ /* 0x000fe20008000000 */
[----:B------:R-:W-:Y:S01]  /*36aa0*/  ULDC UR4, c[0x0][0x248] ;  /* 0x0000920000047ab9 */ /* 0x000fe20000000800 */
[----:B------:R-:W-:Y:S02]  /*36ab0*/  ISETP.LT.AND P1, PT, R66, UR5, !P0 ;  /* 0x0000000542007c0c */ /* 0x000fe4000c721270 */
[----:B------:R-:W-:Y:S01]  /*36ac0*/  VIADD R48, R49, UR4 ;  /* 0x0000000431307c36 */ /* 0x000fe20008000000 */
[----:B------:R-:W-:Y:S01]  /*36ad0*/  PRMT R67, R107, 0x7632, R67 ;  /* 0x000076326b437816 */ /* 0x000fe20000000043 */
[----:B------:R-:W-:Y:S01]  /*36ae0*/  VIADD R66, R4, 0x2c ;  /* 0x0000002c04427836 */ /* 0x000fe20000000000 */
[----:B------:R-:W-:Y:S01]  /*36af0*/  ULDC UR4, c[0x0][0x248] ;  /* 0x0000920000047ab9 */ /* 0x000fe20000000800 */
[----:B------:R1:W-:Y:S01]  /*36b00*/  STL [R1+0x290], R32 ;  /* 0x0002902001007387 */ /* 0x0003e20000100800 */
[----:B------:R-:W-:Y:S01]  /*36b10*/  ULDC UR5, c[0x0][0x22c] ;  /* 0x00008b0000057ab9 */ /* 0x000fe20000000800 */
[----:B0-----:R-:W-:-:S04]  /*36b20*/  LEA R6, P2, R39, R2, 0x1 ;  /* 0x0000000227067211 */ /* 0x001fc800078408ff */
[----:B------:R-:W-:Y:S01]  /*36b30*/  LEA.HI.X.SX32 R7, R39, R3, 0x1, P2 ;  /* 0x0000000327077211 */ /* 0x000fe200010f0eff */
[----:B-1----:R-:W-:Y:S01]  /*36b40*/  VIADD R32, R48, UR4 ;  /* 0x0000000430207c36 */ /* 0x002fe20008000000 */
[----:B------:R-:W-:-:S03]  /*36b50*/  ISETP.LT.AND P2, PT, R66, UR5, !P0 ;  /* 0x0000000542007c0c */ /* 0x000fc6000c741270 */
[----:B------:R0:W-:Y:S01]  /*36b60*/  @P3 STG.E.U16 desc[UR6][R6.64], R67 ;  /* 0x0000004306003986 */ /* 0x0001e2000c101506 */
[----:B------:R-:W-:Y:S01]  /*36b70*/  ULDC UR5, c[0x0][0x248] ;  /* 0x0000920000057ab9 */ /* 0x000fe20000000800 */
[----:B------:R-:W-:Y:S01]  /*36b80*/  VIADD R66, R4, 0x2d ;  /* 0x0000002d04427836 */ /* 0x000fe20000000000 */
[----:B------:R-:W-:Y:S01]  /*36b90*/  ULDC UR4, c[0x0][0x22c] ;  /* 0x00008b0000047ab9 */ /* 0x000fe20000000800 */
[----:B------:R1:W-:Y:S01]  /*36ba0*/  STL [R1+0x284], R32 ;  /* 0x0002842001007387 */ /* 0x0003e20000100800 */
[----:B0-----:R-:W-:Y:S01]  /*36bb0*/  LEA R6, P3, R38, R2, 0x1 ;  /* 0x0000000226067211 */ /* 0x001fe200078608ff */
[----:B-1----:R-:W-:Y:S01]  /*36bc0*/  VIADD R32, R32, UR5 ;  /* 0x0000000520207c36 */ /* 0x002fe20008000000 */
[----:B------:R-:W-:Y:S02]  /*36bd0*/  ULDC UR5, c[0x0][0x248] ;  /* 0x0000920000057ab9 */ /* 0x000fe40000000800 */
[----:B------:R-:W-:Y:S02]  /*36be0*/  LEA.HI.X.SX32 R7, R38, R3, 0x1, P3 ;  /* 0x0000000326077211 */ /* 0x000fe400018f0eff */
[----:B------:R-:W-:Y:S01]  /*36bf0*/  ISETP.LT.AND P3, PT, R66, UR4, !P0 ;  /* 0x0000000442007c0c */ /* 0x000fe2000c761270 */
[----:B------:R-:W-:Y:S01]  /*36c00*/  ULDC UR4, c[0x0][0x248] ;  /* 0x0000920000047ab9 */ /* 0x000fe20000000800 */
[----:B------:R0:W-:Y:S02]  /*36c10*/  STL [R1+0x280], R32 ;  /* 0x0002802001007387 */ /* 0x0001e40000100800 */
[----:B0-----:R-:W-:Y:S01]  /*36c20*/  VIADD R32, R32, UR4 ;  /* 0x0000000420207c36 */ /* 0x001fe20008000000 */
[----:B------:R-:W-:-:S04]  /*36c30*/  ULDC UR4, c[0x0][0x248] ;  /* 0x0000920000047ab9 */ /* 0x000fc80000000800 */
[----:B------:R0:W-:Y:S02]  /*36c40*/  STL [R1+0x27c], R32 ;  /* 0x00027c2001007387 */ /* 0x0001e40000100800 */
        /* <DEDUP_REMOVED lines=33> */
[----:B------:R-:W-:Y:S01]  /*36e60*/  ULDC UR4, c[0x0][0x248] ;  /* 0x0000920000047ab9 */ /* 0x000fe20000000800 */
[----:B------:R0:W-:Y:S04]  /*36e70*/  @P5 STG.E.U16 desc[UR6][R6.64], R76 ;  /* 0x0000004c06005986 */ /* 0x0001e8000c101506 */
[----:B------:R1:W-:Y:S01]  /*36e80*/  STL [R1+0x234], R32 ;  /* 0x0002342001007387 */ /* 0x0003e20000100800 */
[----:B0-----:R-:W-:Y:S01]  /*36e90*/  LEA R6, P5, R36, R2, 0x1 ;  /* 0x0000000224067211 */ /* 0x001fe200078a08ff */
[----:B-1----:R-:W-:Y:S01]  /*36ea0*/  VIADD R32, R32, UR4 ;  /* 0x0000000420207c36 */ /* 0x002fe20008000000 */
[----:B------:R-:W-:-:S02]  /*36eb0*/  ULDC UR4, c[0x0][0x248] ;  /* 0x0000920000047ab9 */ /* 0x000fc40000000800 */
[----:B------:R-:W-:Y:S02]  /*36ec0*/  LEA.HI.X.SX32 R7, R36, R3, 0x1, P5 ;  /* 0x0000000324077211 */ /* 0x000fe400028f0eff */
[----:B------:R0:W-:Y:S04]  /*36ed0*/  STL [R1+0x230], R32 ;  /* 0x0002302001007387 */ /* 0x0001e80000100800 */
[----:B------:R1:W-:Y:S01]  /*36ee0*/  @P6 STG.E.U16 desc[UR6][R6.64], R77 ;  /* 0x0000004d06006986 */ /* 0x0003e2000c101506 */
[----:B0-----:R-:W-:Y:S01]  /*36ef0*/  VIADD R32, R32, UR4 ;  /* 0x0000000420207c36 */ /* 0x001fe20008000000 */
[----:B------:R-:W-:-:S04]  /*36f00*/  ULDC UR4, c[0x0][0x248] ;  /* 0x0000920000047ab9 */ /* 0x000fc80000000800 */
[----:B------:R0:W-:Y:S01]  /*36f10*/  STL [R1+0x22c], R32 ;  /* 0x00022c2001007387 */ /* 0x0001e20000100800 */
[----:B-1----:R-:W-:Y:S02]  /*36f20*/  LEA R6, P6, R35, R2, 0x1 ;  /* 0x0000000223067211 */ /* 0x002fe400078c08ff */
[----:B------:R-:W-:Y:S01]  /*36f30*/  ISETP.LT.AND P5, PT, R66, UR5, !P0 ;  /* 0x0000000542007c0c */ /* 0x000fe2000c7a1270 */
[----:B------:R-:W-:Y:S01]  /*36f40*/  VIADD R66, R4, 0x30 ;  /* 0x0000003004427836 */ /* 0x000fe20000000000 */
[----:B------:R-:W-:Y:S01]  /*36f50*/  PRMT R77, R77, 0x7632, R77 ;  /* 0x000076324d4d7816 */ /* 0x000fe2000000004d */
[----:B------:R-:W-:Y:S01]  /*36f60*/  ULDC UR5, c[0x0][0x22c] ;  /* 0x00008b0000057ab9 */ /* 0x000fe20000000800 */
[----:B0-----:R-:W-:Y:S01]  /*36f70*/  VIADD R32, R32, UR4 ;  /* 0x0000000420207c36 */ /* 0x001fe20008000000 */
[----:B------:R-:W-:Y:S01]  /*36f80*/  LEA.HI.X.SX32 R7, R35, R3, 0x1, P6 ;  /* 0x0000000323077211 */ /* 0x000fe200030f0eff */
[----:B------:R-:W-:-:S03]  /*36f90*/  ULDC UR4, c[0x0][0x248] ;  /* 0x0000920000047ab9 */ /* 0x000fc60000000800 */
[----:B------:R0:W-:Y:S01]  /*36fa0*/  STL [R1+0x220], R32 ;  /* 0x0002202001007387 */ /* 0x0001e20000100800 */
[----:B------:R-:W-:Y:S01]  /*36fb0*/  ISETP.LT.AND P6, PT, R66, UR5, !P0 ;  /* 0x0000000542007c0c */ /* 0x000fe2000c7c1270 */
[----:B------:R-:W-:Y:S01]  /*36fc0*/  ULDC UR5, c[0x0][0x248] ;  /* 0x0000920000057ab9 */ /* 0x000fe20000000800 */
[----:B------:R-:W-:Y:S01]  /*36fd0*/  VIADD R66, R4, 0x31 ;  /* 0x0000003104427836 */ /* 0x000fe20000000000 */
        /* <DEDUP_REMOVED lines=9> */
[----:B------:R-:W-:Y:S01]  /*37070*/  @P2 STG.E.U16 desc[UR6][R6.64], R78 ;  /* 0x0000004e06002986 */ /* 0x000fe2000c101506 */
[----:B------:R-:W-:-:S03]  /*37080*/  ULDC UR5, c[0x0][0x248] ;  /* 0x0000920000057ab9 */ /* 0x000fc60000000800 */
[----:B------:R0:W-:Y:S02]  /*37090*/  STL [R1+0x214], R32 ;  /* 0x0002142001007387 */ /* 0x0001e40000100800 */
[----:B0-----:R-:W-:Y:S01]  /*370a0*/  VIADD R32, R32, UR4 ;  /* 0x0000000420207c36 */ /* 0x001fe20008000000 */
[----:B------:R-:W-:-:S04]  /*370b0*/  ULDC UR4, c[0x0][0x248] ;  /* 0x0000920000047ab9 */ /* 0x000fc80000000800 */
[----:B------:R0:W-:Y:S02]  /*370c0*/  STL [R1+0x210], R32 ;  /* 0x0002102001007387 */ /* 0x0001e40000100800 */
[----:B0-----:R-:W-:Y:S01]  /*370d0*/  VIADD R32, R32, UR4 ;  /* 0x0000000420207c36 */ /* 0x001fe20008000000 */
[----:B------:R-:W-:-:S04]  /*370e0*/  ULDC UR4, c[0x0][0x248] ;  /* 0x0000920000047ab9 */ /* 0x000fc80000000800 */
[----:B------:R0:W-:Y:S01]  /*370f0*/  STL [R1+0x204], R32 ;  /* 0x0002042001007387 */ /* 0x0001e20000100800 */
[C---:B------:R-:W-:Y:S01]  /*37100*/  LEA R6, P2, R33.reuse, R2, 0x1 ;  /* 0x0000000221067211 */ /* 0x040fe200078408ff */
[----:B------:R-:W-:Y:S02]  /*37110*/  VIADD R66, R4, 0x32 ;  /* 0x0000003204427836 */ /* 0x000fe40000000000 */
[----:B0-----:R-:W-:Y:S01]  /*37120*/  VIADD R32, R32, UR4 ;  /* 0x0000000420207c36 */ /* 0x001fe20008000000 */
[----:B------:R-:W-:Y:S01]  /*37130*/  ULDC UR4, c[0x0][0x22c] ;  /* 0x00008b0000047ab9 */ /* 0x000fe20000000800 */
[----:B------:R-:W-:-:S03]  /*37140*/  LEA.HI.X.SX32 R7, R33, R3, 0x1, P2 ;  /* 0x0000000321077211 */ /* 0x000fc600010f0eff */
[----:B------:R0:W-:Y:S01]  /*37150*/  STL [R1+0x200], R32 ;  /* 0x0002002001007387 */ /* 0x0001e20000100800 */
[----:B------:R-:W-:Y:S01]  /*37160*/  ISETP.LT.AND P2, PT, R66, UR4, !P0 ;  /* 0x0000000442007c0c */ /* 0x000fe2000c741270 */
[----:B------:R-:W-:Y:S01]  /*37170*/  ULDC UR4, c[0x0][0x248] ;  /* 0x0000920000047ab9 */ /* 0x000fe20000000800 */
[----:B------:R-:W-:Y:S01]  /*37180*/  PRMT R78, R78, 0x7632, R78 ;  /* 0x000076324e4e7816 */ /* 0x000fe2000000004e */
[----:B0-----:R-:W-:-:S04]  /*37190*/  VIADD R32, R32, UR5 ;  /* 0x0000000520207c36 */ /* 0x001fc80008000000 */
[----:B------:R-:W-:Y:S01]  /*371a0*/  @P3 STG.E.U16 desc[UR6][R6.64], R78 ;  /* 0x0000004e06003986 */ /* 0x000fe2000c101506 */
[----:B------:R-:W-:Y:S01]  /*371b0*/  VIADD R66, R4, 0x33 ;  /* 0x0000003304427836 */ /* 0x000fe20000000000 */
[----:B------:R-:W-:Y:S02]  /*371c0*/  ULDC UR5, c[0x0][0x22c] ;  /* 0x00008b0000057ab9 */ /* 0x000fe40000000800 */
[----:B------:R0:W-:Y:S02]  /*371d0*/  STL [R1+0x1f8], R32 ;  /* 0x0001f82001007387 */ /* 0x0001e40000100800 */
[----:B0-----:R-:W-:Y:S01]  /*371e0*/  VIADD R32, R32, UR4 ;  /* 0x0000000420207c36 */ /* 0x001fe20008000000 */
[----:B------:R-:W-:-:S03]  /*371f0*/  ULDC UR4, c[0x0][0x248] ;  /* 0x0000920000047ab9 */ /* 0x000fc60000000800 */
[----:B------:R-:W-:Y:S01]  /*37200*/  VIADD R39, R32, UR4 ;  /* 0x0000000420277c36 */ /* 0x000fe20008000000 */
[----:B------:R-:W-:Y:S01]  /*37210*/  ULDC UR4, c[0x0][0x248] ;  /* 0x0000920000047ab9 */ /* 0x000fe20000000800 */
[C---:B------:R-:W-:Y:S02]  /*37220*/  LEA R6, P3, R18.reuse, R2, 0x1 ;  /* 0x0000000212067211 */ /* 0x040fe400078608ff */
[----:B------:R-:W-:Y:S01]  /*37230*/  VIADD R38, R39, UR4 ;  /* 0x0000000427267c36 */ /* 0x000fe20008000000 */
[----:B------:R-:W-:Y:S01]  /*37240*/  ULDC UR4, c[0x0][0x248] ;  /* 0x0000920000047ab9 */ /* 0x000fe20000000800 */
[----:B------:R-:W-:Y:S02]  /*37250*/  LEA.HI.X.SX32 R7, R18, R3, 0x1, P3 ;  /* 0x0000000312077211 */ /* 0x000fe400018f0eff */
[----:B------:R-:W-:Y:S01]  /*37260*/  VIADD R18, R38, UR4 ;  /* 0x0000000426127c36 */ /* 0x000fe20008000000 */
[----:B------:R-:W-:Y:S01]  /*37270*/  STL [R1+0x1f4], R32 ;  /* 0x0001f42001007387 */ /* 0x000fe20000100800 */
[----:B------:R-:W-:-:S03]  /*37280*/  ULDC UR4, c[0x0][0x248] ;  /* 0x0000920000047ab9 */ /* 0x000fc60000000800 */
        /* <DEDUP_REMOVED lines=66> */
[----:B------:R-:W-:Y:S01]  /*376b0*/  ULDC UR4, c[0x0][0x248] ;  /* 0x0000920000047ab9 */ /* 0x000fe20000000800 */
        /* <DEDUP_REMOVED lines=47> */
[----:B------:R-:W-:Y:S01]  /*379b0*/  LEA R6, P4, R24, R2, 0x1 ;  /* 0x0000000218067211 */ /* 0x000fe200078808ff */
        /* <DEDUP_REMOVED lines=62> */
[----:B------:R-:W-:Y:S01]  /*37da0*/  VIADD R66, R4, 0x3e ;  /* 0x0000003e04427836 */ /* 0x000fe20000000000 */
[----:B------:R-:W-:Y:S02]  /*37db0*/  ULDC UR5, c[0x0][0x248] ;  /* 0x0000920000057ab9 */ /* 0x000fe40000000800 */
[----:B------:R0:W-:Y:S02]  /*37dc0*/  STL [R1+0x134], R18 ;  /* 0x0001341201007387 */ /* 0x0001e40000100800 */
[----:B0-----:R-:W-:Y:S01]  /*37dd0*/  VIADD R18, R18, UR4 ;  /* 0x0000000412127c36 */ /* 0x001fe20008000000 */
[----:B------:R-:W-:-:S04]  /*37de0*/  ULDC UR4, c[0x0][0x248] ;  /* 0x0000920000047ab9 */ /* 0x000fc80000000800 */
[----:B------:R0:W-:Y:S01]  /*37df0*/  STL [R1+0x130], R18 ;  /* 0x0001301201007387 */ /* 0x0001e20000100800 */
[----:B------:R-:W-:Y:S01]  /*37e00*/  LEA R6, P2, R19, R2, 0x1 ;  /* 0x0000000213067211 */ /* 0x000fe200078408ff */
[----:B0-----:R-:W-:Y:S01]  /*37e10*/  VIADD R18, R18, UR4 ;  /* 0x0000000412127c36 */ /* 0x001fe20008000000 */
[----:B------:R-:W-:-:S04]  /*37e20*/  ULDC UR4, c[0x0][0x248] ;  /* 0x0000920000047ab9 */ /* 0x000fc80000000800 */
[----:B------:R0:W-:Y:S01]  /*37e30*/  STL [R1+0x12c], R18 ;  /* 0x00012c1201007387 */ /* 0x0001e20000100800 */
[----:B------:R-:W-:Y:S01]  /*37e40*/  LEA.HI.X.SX32 R7, R19, R3, 0x1, P2 ;  /* 0x0000000313077211 */ /* 0x000fe200010f0eff */
[----:B0-----:R-:W-:Y:S01]  /*37e50*/  VIADD R18, R18, UR4 ;  /* 0x0000000412127c36 */ /* 0x001fe20008000000 */
[----:B------:R-:W-:Y:S02]  /*37e60*/  ULDC UR4, c[0x0][0x22c] ;  /* 0x00008b0000047ab9 */ /* 0x000fe40000000800 */
[----:B------:R-:W-:Y:S01]  /*37e70*/  ISETP.LT.AND P2, PT, R66, UR4, !P0 ;  /* 0x0000000442007c0c */ /* 0x000fe2000c741270 */
[----:B------:R-:W-:Y:S01]  /*37e80*/  VIADD R42, R18, UR5 ;  /* 0x00000005122a7c36 */ /* 0x000fe20008000000 */
[----:B------:R-:W-:Y:S01]  /*37e90*/  ULDC UR4, c[0x0][0x248] ;  /* 0x0000920000047ab9 */ /* 0x000fe20000000800 */
[----:B------:R0:W-:Y:S01]  /*37ea0*/  STL [R1+0x128], R18 ;  /* 0x0001281201007387 */ /* 0x0001e20000100800 */
[----:B------:R-:W-:Y:S01]  /*37eb0*/  PRMT R108, R108, 0x7632, R108 ;  /* 0x000076326c6c7816 */ /* 0x000fe2000000006c */
[----:B------:R-:W-:Y:S01]  /*37ec0*/  VIADD R66, R4, 0x3f ;  /* 0x0000003f04427836 */ /* 0x000fe20000000000 */
[----:B------:R-:W-:Y:S01]  /*37ed0*/  ULDC UR5, c[0x0][0x22c] ;  /* 0x00008b0000057ab9 */ /* 0x000fe20000000800 */
[----:B0-----:R-:W-:Y:S01]  /*37ee0*/  VIADD R18, R42, UR4 ;  /* 0x000000042a127c36 */ /* 0x001fe20008000000 */
[----:B------:R-:W-:Y:S01]  /*37ef0*/  ULDC UR4, c[0x0][0x248] ;  /* 0x0000920000047ab9 */ /* 0x000fe20000000800 */
[----:B------:R-:W-:Y:S04]  /*37f00*/  @P3 STG.E.U16 desc[UR6][R6.64], R108 ;  /* 0x0000006c06003986 */ /* 0x000fe8000c101506 */
[----:B------:R0:W-:Y:S02]  /*37f10*/  STL [R1+0x120], R18 ;  /* 0x0001201201007387 */ /* 0x0001e40000100800 */
        /* <DEDUP_REMOVED lines=17> */
[----:B------:R-:W-:Y:S02]  /*38030*/  ISETP.LT.AND P3, PT, R66, UR5, !P0 ;  /* 0x0000000542007c0c */ /* 0x000fe4000c761270 */
[----:B0-----:R-:W-:Y:S01]  /*38040*/  LEA R6, P4, R10, R2, 0x1 ;  /* 0x000000020a067211 */ /* 0x001fe200078808ff */
[----:B------:R-:W-:Y:S01]  /*38050*/  VIADD R66, R4, 0x40 ;  /* 0x0000004004427836 */ /* 0x000fe20000000000 */
[----:B------:R-:W-:Y:S01]  /*38060*/  PRMT R109, R109, 0x7632, R109 ;  /* 0x000076326d6d7816 */ /* 0x000fe2000000006d */
[----:B------:R-:W-:Y:S01]  /*38070*/  STL [R1+0x11c], R18 ;  /* 0x00011c1201007387 */ /* 0x000fe20000100800 */
[----:B------:R-:W-:Y:S01]  /*38080*/  LEA.HI.X.SX32 R7, R10, R3, 0x1, P4 ;  /* 0x000000030a077211 */ /* 0x000fe200020f0eff */
[----:B------:R-:W-:Y:S01]  /*38090*/  VIADD R10, R47, UR4 ;  /* 0x000000042f0a7c36 */ /* 0x000fe20008000000 */
[----:B------:R-:W-:Y:S01]  /*380a0*/  ULDC UR5, c[0x0][0x22c] ;  /* 0x00008b0000057ab9 */ /* 0x000fe20000000800 */
[----:B------:R-:W-:Y:S01]  /*380b0*/  STL [R1+0x114], R13 ;  /* 0x0001140d01007387 */ /* 0x000fe20000100800 */
[----:B------:R-:W-:Y:S01]  /*380c0*/  ULDC UR4, c[0x0][0x248] ;  /* 0x0000920000047ab9 */ /* 0x000fe20000000800 */
[----:B------:R-:W-:Y:S01]  /*380d0*/  ISETP.LT.AND P4, PT, R66, UR5, !P0 ;  /* 0x0000000542007c0c */ /* 0x000fe2000c781270 */
[----:B------:R-:W-:Y:S01]  /*380e0*/  VIADD R66, R4, 0x41 ;  /* 0x0000004104427836 */ /* 0x000fe20000000000 */
[----:B------:R0:W-:Y:S01]  /*380f0*/  @P5 STG.E.U16 desc[UR6][R6.64], R109 ;  /* 0x0000006d06005986 */ /* 0x0001e2000c101506 */
[----:B------:R-:W-:-:S03]  /*38100*/  ULDC UR5, c[0x0][0x248] ;  /* 0x0000920000057ab9 */ /* 0x000fc60000000800 */
        /* <DEDUP_REMOVED lines=10> */
[----:B------:R-:W-:-:S02]  /*381b0*/  ULDC UR4, c[0x0][0x248] ;  /* 0x0000920000047ab9 */ /* 0x000fc40000000800 */
[----:B------:R1:W-:Y:S01]  /*381c0*/  @P6 STG.E.U16 desc[UR6][R6.64], R110 ;  /* 0x0000006e06006986 */ /* 0x0003e2000c101506 */
[----:B------:R-:W-:Y:S01]  /*381d0*/  VIADD R66, R4, 0x42 ;  /* 0x0000004204427836 */ /* 0x000fe20000000000 */
[----:B------:R-:W-:Y:S01]  /*381e0*/  ULDC UR5, c[0x0][0x248] ;  /* 0x0000920000057ab9 */ /* 0x000fe20000000800 */
[----:B0-----:R-:W-:Y:S01]  /*381f0*/  VIADD R10, R41, UR4 ;  /* 0x00000004290a7c36 */ /* 0x001fe20008000000 */
[----:B------:R-:W-:-:S03]  /*38200*/  ULDC UR4, c[0x0][0x248] ;  /* 0x0000920000047ab9 */ /* 0x000fc60000000800 */
[----:B------:R-:W-:Y:S01]  /*38210*/  VIADD R33, R10, UR4 ;  /* 0x000000040a217c36 */ /* 0x000fe20008000000 */
[----:B------:R-:W-:Y:S01]  /*38220*/  ULDC UR4, c[0x0][0x22c] ;  /* 0x00008b0000047ab9 */ /* 0x000fe20000000800 */
[----:B-1----:R-:W-:-:S04]  /*38230*/  LEA R6, P6, R8, R2, 0x1 ;  /* 0x0000000208067211 */ /* 0x002fc800078c08ff */
[----:B------:R-:W-:Y:S01]  /*38240*/  LEA.HI.X.SX32 R7, R8, R3, 0x1, P6 ;  /* 0x0000000308077211 */ /* 0x000fe200030f0eff */
[----:B------:R-:W-:Y:S01]  /*38250*/  VIADD R8, R33, UR5 ;  /* 0x0000000521087c36 */ /* 0x000fe20008000000 */
[----:B------:R-:W-:Y:S01]  /*38260*/  ISETP.LT.AND P6, PT, R66, UR4, !P0 ;  /* 0x0000000442007c0c */ /* 0x000fe2000c7c1270 */
[----:B------:R-:W-:Y:S01]  /*38270*/  ULDC UR4, c[0x0][0x248] ;  /* 0x0000920000047ab9 */ /* 0x000fe20000000800 */
[----:B------:R0:W-:Y:S01]  /*38280*/  STL [R1+0xf0], R10 ;  /* 0x0000f00a01007387 */ /* 0x0001e20000100800 */
[----:B------:R-:W-:Y:S01]  /*38290*/  PRMT R110, R110, 0x7632, R110 ;  /* 0x000076326e6e7816 */ /* 0x000fe2000000006e */
[----:B------:R-:W-:Y:S01]  /*382a0*/  ULDC UR5, c[0x0][0x22c] ;  /* 0x00008b0000057ab9 */ /* 0x000fe20000000800 */
[----:B0-----:R-:W-:Y:S01]  /*382b0*/  VIADD R10, R8, UR4 ;  /* 0x00000004080a7c36 */ /* 0x001fe20008000000 */
[----:B------:R-:W-:-:S04]  /*382c0*/  ULDC UR4, c[0x0][0x248] ;  /* 0x0000920000047ab9 */ /* 0x000fc80000000800 */
[----:B------:R0:W-:Y:S02]  /*382d0*/  STL [R1+0xe4], R10 ;  /* 0x0000e40a01007387 */ /* 0x0001e40000100800 */
[----:B0-----:R-:W-:Y:S01]  /*382e0*/  VIADD R10, R10, UR4 ;  /* 0x000000040a0a7c36 */ /* 0x001fe20008000000 */
[----:B------:R-:W-:-:S03]  /*382f0*/  ULDC UR4, c[0x0][0x248] ;  /* 0x0000920000047ab9 */ /* 0x000fc60000000800 */
[----:B------:R-:W-:Y:S01]  /*38300*/  VIADD R28, R10, UR4 ;  /* 0x000000040a1c7c36 */ /* 0x000fe20008000000 */
[----:B------:R-:W-:Y:S01]  /*38310*/  ULDC UR4, c[0x0][0x248] ;  /* 0x0000920000047ab9 */ /* 0x000fe20000000800 */
[----:B------:R0:W-:Y:S04]  /*38320*/  STL [R1+0xe0], R10 ;  /* 0x0000e00a01007387 */ /* 0x0001e80000100800 */
[----:B------:R1:W-:Y:S01]  /*38330*/  @P1 STG.E.U16 desc[UR6][R6.64], R110 ;  /* 0x0000006e06001986 */ /* 0x0003e2000c101506 */
[----:B0-----:R-:W-:Y:S01]  /*38340*/  VIADD R10, R28, UR4 ;  /* 0x000000041c0a7c36 */ /* 0x001fe20008000000 */
[----:B------:R-:W-:-:S03]  /*38350*/  ULDC UR4, c[0x0][0x248] ;  /* 0x0000920000047ab9 */ /* 0x000fc60000000800 */
[----:B------:R-:W-:Y:S01]  /*38360*/  VIADD R25, R10, UR4 ;  /* 0x000000040a197c36 */ /* 0x000fe20008000000 */
[----:B------:R-:W-:Y:S01]  /*38370*/  ULDC UR4, c[0x0][0x248] ;  /* 0x0000920000047ab9 */ /* 0x000fe20000000800 */
[CC--:B-1----:R-:W-:Y:S02]  /*38380*/  LEA R6, P1, R252.reuse, R2.reuse, 0x1 ;  /* 0x00000002fc067211 */ /* 0x0c2fe400078208ff */
[----:B------:R-:W-:Y:S01]  /*38390*/  VIADD R24, R25, UR4 ;  /* 0x0000000419187c36 */ /* 0x000fe20008000000 */
[----:B------:R-:W-:Y:S01]  /*383a0*/  ULDC UR4, c[0x0][0x248] ;  /* 0x0000920000047ab9 */ /* 0x000fe20000000800 */
        /* <DEDUP_REMOVED lines=57> */
[----:B------:R-:W-:Y:S01]  /*38740*/  VIADD R61, R23, UR4 ;  /* 0x00000004173d7c36 */ /* 0x000fe20008000000 */
[----:B------:R-:W-:Y:S01]  /*38750*/  ULDC UR4, c[0x0][0x248] ;  /* 0x0000920000047ab9 */ /* 0x000fe20000000800 */
[C---:B------:R-:W-:Y:S02]  /*38760*/  VIADD R5, R4.reuse, 0x47 ;  /* 0x0000004704057836 */ /* 0x040fe40000000000 */
[----:B------:R0:W-:Y:S01]  /*38770*/  @P6 STG.E.U16 desc[UR6][R6.64], R85 ;  /* 0x0000005506006986 */ /* 0x0001e2000c101506 */
[----:B------:R-:W-:Y:S01]  /*38780*/  VIADD R22, R61, UR4 ;  /* 0x000000043d167c36 */ /* 0x000fe20008000000 */
[----:B------:R-:W-:Y:S01]  /*38790*/  ULDC UR4, c[0x0][0x248] ;  /* 0x0000920000047ab9 */ /* 0x000fe20000000800 */
[----:B------:R-:W-:Y:S01]  /*387a0*/  VIADD R0, R4, 0x48 ;  /* 0x0000004804007836 */ /* 0x000fe20000000000 */
[----:B------:R-:W-:Y:S01]  /*387b0*/  ISETP.LT.AND P5, PT, R5, UR5, !P0 ;  /* 0x0000000505007c0c */ /* 0x000fe2000c7a1270 */
[----:B------:R-:W-:Y:S01]  /*387c0*/  VIADD R118, R22, UR4 ;  /* 0x0000000416767c36 */ /* 0x000fe20008000000 */
[----:B------:R-:W-:Y:S01]  /*387d0*/  ULDC UR5, c[0x0][0x22c] ;  /* 0x00008b0000057ab9 */ /* 0x000fe20000000800 */
[----:B------:R-:W-:Y:S01]  /*387e0*/  ULDC UR4, c[0x0][0x248] ;  /* 0x0000920000047ab9 */ /* 0x000fe20000000800 */
[----:B0-----:R-:W-:-:S02]  /*387f0*/  LEA R6, P6, R9, R2, 0x1 ;  /* 0x0000000209067211 */ /* 0x001fc400078c08ff */
[----:B------:R-:W-:Y:S02]  /*38800*/  PRMT R85, R85, 0x7632, R85 ;  /* 0x0000763255557816 */ /* 0x000fe40000000055 */
        /* <DEDUP_REMOVED lines=22> */
[----:B------:R1:W-:Y:S01]  /*38970*/  STL [R1+0x1728], R118 ;  /* 0x0017287601007387 */ /* 0x0003e20000100800 */
        /* <DEDUP_REMOVED lines=10> */
[----:B-1----:R-:W-:Y:S01]  /*38a20*/  VIADD R118, R62, UR4 ;  /* 0x000000043e767c36 */ /* 0x002fe20008000000 */
[----:B------:R-:W-:-:S03]  /*38a30*/  ULDC UR4, c[0x0][0x248] ;  /* 0x0000920000047ab9 */ /* 0x000fc60000000800 */
[----:B------:R-:W-:Y:S01]  /*38a40*/  VIADD R113, R118, UR4 ;  /* 0x0000000476717c36 */ /* 0x000fe20008000000 */
[----:B------:R0:W-:Y:S01]  /*38a50*/  @P3 STG.E.U16 desc[UR6][R6.64], R86 ;  /* 0x0000005606003986 */ /* 0x0001e2000c101506 */
[----:B------:R-:W-:-:S03]  /*38a60*/  ULDC UR4, c[0x0][0x248] ;  /* 0x0000920000047ab9 */ /* 0x000fc60000000800 */
[----:B------:R1:W-:Y:S01]  /*38a70*/  STL.64 [R1+0x1738], R118 ;  /* 0x0017387601007387 */ /* 0x0003e20000100a00 */
[----:B0-----:R-:W-:Y:S01]  /*38a80*/  LEA R6, P3, R21, R2, 0x1 ;  /* 0x0000000215067211 */ /* 0x001fe200078608ff */
[----:B-1----:R-:W-:Y:S01]  /*38a90*/  VIADD R119, R113, UR4 ;  /* 0x0000000471777c36 */ /* 0x002fe20008000000 */
[----:B------:R-:W-:Y:S02]  /*38aa0*/  ULDC UR4, c[0x0][0x248] ;  /* 0x0000920000047ab9 */ /* 0x000fe40000000800 */
[----:B------:R-:W-:Y:S01]  /*38ab0*/  LEA.HI.X.SX32 R7, R21, R3, 0x1, P3 ;  /* 0x0000000315077211 */ /* 0x000fe200018f0eff */
[----:B------:R-:W-:Y:S01]  /*38ac0*/  VIADD R36, R119, UR4 ;  /* 0x0000000477247c36 */ /* 0x000fe20008000000 */
[----:B------:R-:W-:Y:S01]  /*38ad0*/  ULDC UR4, c[0x0][0x248] ;  /* 0x0000920000047ab9 */ /* 0x000fe20000000800 */
[----:B------:R-:W-:Y:S02]  /*38ae0*/  VIADD R0, R4, 0x4b ;  /* 0x0000004b04007836 */ /* 0x000fe40000000000 */
[----:B------:R0:W-:Y:S01]  /*38af0*/  @P4 STG.E.U16 desc[UR6][R6.64], R87 ;  /* 0x0000005706004986 */ /* 0x0001e2000c101506 */
[----:B------:R-:W-:Y:S01]  /*38b00*/  VIADD R26, R36, UR4 ;  /* 0x00000004241a7c36 */ /* 0x000fe20008000000 */
[----:B------:R-:W-:Y:S01]  /*38b10*/  ULDC UR4, c[0x0][0x248] ;  /* 0x0000920000047ab9 */ /* 0x000fe20000000800 */
[----:B------:R-:W-:-:S02]  /*38b20*/  PRMT R5, R87, 0x7632, R5 ;  /* 0x0000763257057816 */ /* 0x000fc40000000005 */
[----:B------:R-:W-:Y:S01]  /*38b30*/  VIADD R21, R26, UR4 ;  /* 0x000000041a157c36 */ /* 0x000fe20008000000 */
[----:B------:R-:W-:Y:S01]  /*38b40*/  ISETP.LT.AND P3, PT, R0, UR5, !P0 ;  /* 0x0000000500007c0c */ /* 0x000fe2000c761270 */
[----:B------:R-:W-:Y:S01]  /*38b50*/  VIADD R0, R4, 0x4c ;  /* 0x0000004c04007836 */ /* 0x000fe20000000000 */
[----:B------:R-:W-:Y:S01]  /*38b60*/  ULDC UR4, c[0x0][0x248] ;  /* 0x0000920000047ab9 */ /* 0x000fe20000000800 */
[----:B------:R-:W-:Y:S01]  /*38b70*/  ULDC UR5, c[0x0][0x22c] ;  /* 0x00008b0000057ab9 */ /* 0x000fe20000000800 */
[----:B0-----:R-:W-:-:S04]  /*38b80*/  LEA R6, P4, R15, R2, 0x1 ;  /* 0x000000020f067211 */ /* 0x001fc800078808ff */
[----:B------:R-:W-:Y:S01]  /*38b90*/  LEA.HI.X.SX32 R7, R15, R3, 0x1, P4 ;  /* 0x000000030f077211 */ /* 0x000fe200020f0eff */
[----:B------:R-:W-:Y:S01]  /*38ba0*/  VIADD R15, R21, UR4 ;  /* 0x00000004150f7c36 */ /* 0x000fe20008000000 */
[----:B------:R-:W-:Y:S01]  /*38bb0*/  ULDC UR4, c[0x0][0x248] ;  /* 0x0000920000047ab9 */ /* 0x000fe20000000800 */
[----:B------:R-:W-:Y:S02]  /*38bc0*/  ISETP.LT.AND P4, PT, R0, UR5, !P0 ;  /* 0x0000000500007c0c */ /* 0x000fe4000c781270 */
[----:B------:R0:W-:Y:S01]  /*38bd0*/  @P5 STG.E.U16 desc[UR6][R6.64], R5 ;  /* 0x0000000506005986 */ /* 0x0001e2000c101506 */
[----:B------:R-:W-:Y:S01]  /*38be0*/  VIADD R124, R15, UR4 ;  /* 0x000000040f7c7c36 */ /* 0x000fe20008000000 */
[----:B------:R-:W-:Y:S01]  /*38bf0*/  ULDC UR5, c[0x0][0x248] ;  /* 0x0000920000057ab9 */ /* 0x000fe20000000800 */
[----:B------:R-:W-:Y:S01]  /*38c00*/  VIADD R0, R4, 0x4d ;  /* 0x0000004d04007836 */ /* 0x000fe20000000000 */
[----:B------:R-:W-:Y:S01]  /*38c10*/  ULDC UR4, c[0x0][0x22c] ;  /* 0x00008b0000047ab9 */ /* 0x000fe20000000800 */
[----:B0-----:R-:W-:-:S04]  /*38c20*/  LEA R6, P5, R14, R2, 0x1 ;  /* 0x000000020e067211 */ /* 0x001fc800078a08ff */
[----:B------:R-:W-:Y:S01]  /*38c30*/  LEA.HI.X.SX32 R7, R14, R3, 0x1, P5 ;  /* 0x000000030e077211 */ /* 0x000fe200028f0eff */
[----:B------:R-:W-:Y:S01]  /*38c40*/  VIADD R14, R124, UR5 ;  /* 0x000000057c0e7c36 */ /* 0x000fe20008000000 */
[----:B------:R-:W-:Y:S01]  /*38c50*/  ISETP.LT.AND P5, PT, R0, UR4, !P0 ;  /* 0x0000000400007c0c */ /* 0x000fe2000c7a1270 */
[----:B------:R-:W-:Y:S01]  /*38c60*/  ULDC UR4, c[0x0][0x248] ;  /* 0x0000920000047ab9 */ /* 0x000fe20000000800 */
[----:B------:R-:W-:Y:S01]  /*38c70*/  ULDC UR5, c[0x0][0x248] ;  /* 0x0000920000057ab9 */ /* 0x000fe20000000800 */
[----:B------:R-:W-:Y:S01]  /*38c80*/  VIADD R121, R14, UR4 ;  /* 0x000000040e797c36 */ /* 0x000fe20008000000 */
[----:B------:R-:W-:-:S03]  /*38c90*/  ULDC UR4, c[0x0][0x248] ;  /* 0x0000920000047ab9 */ /* 0x000fc60000000800 */
[----:B------:R-:W-:Y:S01]  /*38ca0*/  VIADD R120, R121, UR4 ;  /* 0x0000000479787c36 */ /* 0x000fe20008000000 */
[----:B------:R-:W-:Y:S01]  /*38cb0*/  ULDC UR4, c[0x0][0x248] ;  /* 0x0000920000047ab9 */ /* 0x000fe20000000800 */
[----:B------:R0:W-:Y:S01]  /*38cc0*/  @P6 STG.E.U16 desc[UR6][R6.64], R96 ;  /* 0x0000006006006986 */ /* 0x0001e2000c101506 */
[----:B------:R-:W-:Y:S02]  /*38cd0*/  VIADD R0, R4, 0x4e ;  /* 0x0000004e04007836 */ /* 0x000fe40000000000 */
[----:B------:R-:W-:Y:S01]  /*38ce0*/  VIADD R126, R120, UR4 ;  /* 0x00000004787e7c36 */ /* 0x000fe20008000000 */
[----:B------:R-:W-:Y:S01]  /*38cf0*/  ULDC UR4, c[0x0][0x22c] ;  /* 0x00008b0000047ab9 */ /* 0x000fe20000000800 */
[----:B------:R-:W-:Y:S02]  /*38d00*/  STL.64 [R1+0x1740], R112 ;  /* 0x0017407001007387 */ /* 0x000fe40000100a00 */
[----:B------:R-:W-:Y:S01]  /*38d10*/  VIADD R127, R126, UR5 ;  /* 0x000000057e7f7c36 */ /* 0x000fe20008000000 */
[----:B------:R-:W-:Y:S01]  /*38d20*/  ULDC UR5, c[0x0][0x22c] ;  /* 0x00008b0000057ab9 */ /* 0x000fe20000000800 */
[C---:B0-----:R-:W-:Y:S01]  /*38d30*/  LEA R6, P6, R17.reuse, R2, 0x1 ;  /* 0x0000000211067211 */ /* 0x041fe200078c08ff */
[----:B------:R0:W-:Y:S03]  /*38d40*/  STL.64 [R1+0x1748], R14 ;  /* 0x0017480e01007387 */ /* 0x0001e60000100a00 */
[----:B------:R-:W-:-:S02]  /*38d50*/  LEA.HI.X.SX32 R7, R17, R3, 0x1, P6 ;  /* 0x0000000311077211 */ /* 0x000fc400030f0eff */
[----:B------:R-:W-:Y:S01]  /*38d60*/  ISETP.LT.AND P6, PT, R0, UR4, !P0 ;  /* 0x0000000400007c0c */ /* 0x000fe2000c7c1270 */
[----:B------:R-:W-:Y:S02]  /*38d70*/  ULDC UR4, c[0x0][0x248] ;  /* 0x0000920000047ab9 */ /* 0x000fe40000000800 */
[----:B0-----:R-:W-:Y:S01]  /*38d80*/  VIADD R14, R127, UR4 ;  /* 0x000000047f0e7c36 */ /* 0x001fe20008000000 */
[----:B------:R-:W-:-:S03]  /*38d90*/  ULDC UR4, c[0x0][0x248] ;  /* 0x0000920000047ab9 */ /* 0x000fc60000000800 */
[----:B------:R-:W-:Y:S01]  /*38da0*/  VIADD R122, R14, UR4 ;  /* 0x000000040e7a7c36 */ /* 0x000fe20008000000 */
[----:B------:R-:W-:Y:S01]  /*38db0*/  ULDC UR4, c[0x0][0x248] ;  /* 0x0000920000047ab9 */ /* 0x000fe20000000800 */
[----:B------:R-:W-:Y:S02]  /*38dc0*/  PRMT R96, R96, 0x7632, R96 ;  /* 0x0000763260607816 */ /* 0x000fe40000000060 */
[----:B------:R-:W-:Y:S01]  /*38dd0*/  VIADD R128, R122, UR4 ;  /* 0x000000047a807c36 */ /* 0x000fe20008000000 */
[----:B------:R-:W-:Y:S02]  /*38de0*/  ULDC UR4, c[0x0][0x248] ;  /* 0x0000920000047ab9 */ /* 0x000fe40000000800 */
[----:B------:R0:W-:Y:S01]  /*38df0*/  @P1 STG.E.U16 desc[UR6][R6.64], R96 ;  /* 0x0000006006001986 */ /* 0x0001e2000c101506 */
[----:B------:R-:W-:Y:S01]  /*38e00*/  VIADD R129, R128, UR4 ;  /* 0x0000000480817c36 */ /* 0x000fe20008000000 */
[----:B------:R-:W-:-:S03]  /*38e10*/  ULDC UR4, c[0x0][0x248] ;  /* 0x0000920000047ab9 */ /* 0x000fc60000000800 */
[----:B------:R-:W-:Y:S01]  /*38e20*/  VIADD R135, R129, UR4 ;  /* 0x0000000481877c36 */ /* 0x000fe20008000000 */
[----:B------:R-:W-:Y:S01]  /*38e30*/  ULDC UR4, c[0x0][0x248] ;  /* 0x0000920000047ab9 */ /* 0x000fe20000000800 */
[CC--:B0-----:R-:W-:Y:S02]  /*38e40*/  LEA R6, P1, R16.reuse, R2.reuse, 0x1 ;  /* 0x0000000210067211 */ /* 0x0c1fe400078208ff */
        /* <DEDUP_REMOVED lines=8> */
[----:B------:R-:W-:Y:S01]  /*38ed0*/  VIADD R0, R4, 0x50 ;  /* 0x0000005004007836 */ /* 0x000fe20000000000 */
[----:B------:R-:W-:Y:S01]  /*38ee0*/  ULDC UR5, c[0x0][0x22c] ;  /* 0x00008b0000057ab9 */ /* 0x000fe20000000800 */
[----:B0-----:R-:W-:-:S04]  /*38ef0*/  LEA R6, P2, R11, R2, 0x1 ;  /* 0x000000020b067211 */ /* 0x001fc800078408ff */
[----:B------:R-:W-:Y:S01]  /*38f00*/  LEA.HI.X.SX32 R7, R11, R3, 0x1, P2 ;  /* 0x000000030b077211 */ /* 0x000fe200010f0eff */
[----:B------:R-:W-:Y:S01]  /*38f10*/  VIADD R11, R123, UR4 ;  /* 0x000000047b0b7c36 */ /* 0x000fe20008000000 */
[----:B------:R-:W-:Y:S01]  /*38f20*/  PRMT R97, R97, 0x7632, R97 ;  /* 0x0000763261617816 */ /* 0x000fe20000000061 */
[----:B------:R-:W-:Y:S02]  /*38f30*/  ULDC UR4, c[0x0][0x248] ;  /* 0x0000920000047ab9 */ /* 0x000fe40000000800 */
        /* <DEDUP_REMOVED lines=9> */
[----:B------:R-:W-:Y:S01]  /*38fd0*/  STL.64 [R1+0x1708], R120 ;  /* 0x0017087801007387 */ /* 0x000fe20000100a00 */
[----:B------:R-:W-:Y:S01]  /*38fe0*/  ULDC UR5, c[0x0][0x248] ;  /* 0x0000920000057ab9 */ /* 0x000fe20000000800 */
[----:B0-----:R-:W-:-:S04]  /*38ff0*/  LEA R6, P3, R251, R2, 0x1 ;  /* 0x00000002fb067211 */ /* 0x001fc800078608ff */
[----:B------:R-:W-:Y:S02]  /*39000*/  LEA.HI.X.SX32 R7, R251, R3, 0x1, P3 ;  /* 0x00000003fb077211 */ /* 0x000fe400018f0eff */
[----:B------:R-:W-:Y:S01]  /*39010*/  ISETP.LT.AND P3, PT, R0, UR4, !P0 ;  /* 0x0000000400007c0c */ /* 0x000fe2000c761270 */
[----:B------:R-:W-:Y:S02]  /*39020*/  ULDC UR4, c[0x0][0x248] ;  /* 0x0000920000047ab9 */ /* 0x000fe40000000800 */
[----:B------:R-:W-:Y:S01]  /*39030*/  VIADD R125, R118, UR4 ;  /* 0x00000004767d7c36 */ /* 0x000fe20008000000 */
[----:B------:R-:W-:Y:S01]  /*39040*/  STL.64 [R1+0x16e8], R128 ;  /* 0x0016e88001007387 */ /* 0x000fe20000100a00 */
[----:B------:R-:W-:-:S03]  /*39050*/  ULDC UR4, c[0x0][0x248] ;  /* 0x0000920000047ab9 */ /* 0x000fc60000000800 */
[----:B------:R0:W-:Y:S01]  /*39060*/  STL.64 [R1+0x1700], R134 ;  /* 0x0017008601007387 */ /* 0x0001e20000100a00 */
[----:B------:R-:W-:-:S03]  /*39070*/  VIADD R0, R4, 0x52 ;  /* 0x0000005204007836 */ /* 0x000fc60000000000 */
[----:B------:R1:W-:Y:S01]  /*39080*/  @P4 STG.E.U16 desc[UR6][R6.64], R98 ;  /* 0x0000006206004986 */ /* 0x0003e2000c101506 */
[----:B0-----:R-:W-:Y:S01]  /*39090*/  VIADD R134, R125, UR4 ;  /* 0x000000047d867c36 */ /* 0x001fe20008000000 */
[----:B------:R-:W-:Y:S01]  /*390a0*/  ULDC UR4, c[0x0][0x248] ;  /* 0x0000920000047ab9 */ /* 0x000fe20000000800 */
[----:B-1----:R-:W-:Y:S02]  /*390b0*/  LEA R6, P4, R132, R2, 0x1 ;  /* 0x0000000284067211 */ /* 0x002fe400078808ff */
[----:B------:R-:W-:Y:S01]  /*390c0*/  VIADD R252, R134, UR4 ;  /* 0x0000000486fc7c36 */ /* 0x000fe20008000000 */
[----:B------:R-:W-:Y:S01]  /*390d0*/  ULDC UR4, c[0x0][0x22c] ;  /* 0x00008b0000047ab9 */ /* 0x000fe20000000800 */
[----:B------:R-:W-:Y:S02]  /*390e0*/  LEA.HI.X.SX32 R7, R132, R3, 0x1, P4 ;  /* 0x0000000384077211 */ /* 0x000fe400020f0eff */
[----:B------:R-:W-:Y:S01]  /*390f0*/  VIADD R251, R252, UR5 ;  /* 0x00000005fcfb7c36 */ /* 0x000fe20008000000 */
[----:B------:R-:W-:Y:S01]  /*39100*/  ISETP.LT.AND P4, PT, R0, UR4, !P0 ;  /* 0x0000000400007c0c */ /* 0x000fe2000c781270 */
[----:B------:R-:W-:Y:S01]  /*39110*/  ULDC UR4, c[0x0][0x248] ;  /* 0x0000920000047ab9 */ /* 0x000fe20000000800 */
[----:B------:R-:W-:Y:S01]  /*39120*/  PRMT R98, R98, 0x7632, R98 ;  /* 0x0000763262627816 */ /* 0x000fe20000000062 */
[----:B------:R-:W-:Y:S01]  /*39130*/  VIADD R250, R251, UR4 ;  /* 0x00000004fbfa7c36 */ /* 0x000fe20008000000 */
[----:B------:R-:W-:Y:S01]  /*39140*/  ULDC UR4, c[0x0][0x248] ;  /* 0x0000920000047ab9 */ /* 0x000fe20000000800 */
[----:B------:R-:W-:-:S02]  /*39150*/  ULDC UR5, c[0x0][0x22c] ;  /* 0x00008b0000057ab9 */ /* 0x000fc40000000800 */
        /* <DEDUP_REMOVED lines=8> */
[----:B------:R-:W-:Y:S01]  /*391e0*/  ULDC UR4, c[0x0][0x248] ;  /* 0x0000920000047ab9 */ /* 0x000fe20000000800 */
[----:B------:R-:W-:Y:S02]  /*391f0*/  VIADD R0, R4, 0x53 ;  /* 0x0000005304007836 */ /* 0x000fe40000000000 */
[----:B------:R-:W-:Y:S01]  /*39200*/  VIADD R5, R137, UR4 ;  /* 0x0000000489057c36 */ /* 0x000fe20008000000 */
[----:B------:R-:W-:Y:S01]  /*39210*/  ULDC UR4, c[0x0][0x248] ;  /* 0x0000920000047ab9 */ /* 0x000fe20000000800 */
[----:B0-----:R-:W-:-:S04]  /*39220*/  LEA R6, P5, R131, R2, 0x1 ;  /* 0x0000000283067211 */ /* 0x001fc800078a08ff */
[----:B------:R-:W-:Y:S02]  /*39230*/  LEA.HI.X.SX32 R7, R131, R3, 0x1, P5 ;  /* 0x0000000383077211 */ /* 0x000fe400028f0eff */
[----:B------:R-:W-:Y:S01]  /*39240*/  ISETP.LT.AND P5, PT, R0, UR5, !P0 ;  /* 0x0000000500007c0c */ /* 0x000fe2000c7a1270 */
[----:B------:R-:W-:Y:S01]  /*39250*/  VIADD R0, R5, UR4 ;  /* 0x0000000405007c36 */ /* 0x000fe20008000000 */
[----:B------:R-:W-:Y:S01]  /*39260*/  ULDC UR4, c[0x0][0x248] ;  /* 0x0000920000047ab9 */ /* 0x000fe20000000800 */
[----:B------:R0:W-:Y:S01]  /*39270*/  @P6 STG.E.U16 desc[UR6][R6.64], R99 ;  /* 0x0000006306006986 */ /* 0x0001e2000c101506 */
[----:B------:R-:W-:Y:S01]  /*39280*/  PRMT R67, R99, 0x7632, R67 ;  /* 0x0000763263437816 */ /* 0x000fe20000000043 */
[----:B------:R-:W-:Y:S01]  /*39290*/  VIADD R131, R0, UR4 ;  /* 0x0000000400837c36 */ /* 0x000fe20008000000 */
[----:B------:R-:W-:Y:S01]  /*392a0*/  ULDC UR4, c[0x0][0x248] ;  /* 0x0000920000047ab9 */ /* 0x000fe20000000800 */
[----:B------:R-:W-:Y:S01]  /*392b0*/  VIADD R66, R4, 0x54 ;  /* 0x0000005404427836 */ /* 0x000fe20000000000 */
[----:B------:R-:W-:Y:S01]  /*392c0*/  ULDC UR5, c[0x0][0x22c] ;  /* 0x00008b0000057ab9 */ /* 0x000fe20000000800 */
[----:B0-----:R-:W-:-:S04]  /*392d0*/  LEA R6, P6, R130, R2, 0x1 ;  /* 0x0000000282067211 */ /* 0x001fc800078c08ff */
        /* <DEDUP_REMOVED lines=20> */
[----:B------:R0:W-:Y:S01]  /*39420*/  STL.64 [R1+0x16c0], R250 ;  /* 0x0016c0fa01007387 */ /* 0x0001e20000100a00 */
[----:B------:R-:W-:-:S03]  /*39430*/  VIADD R66, R4, 0x56 ;  /* 0x0000005604427836 */ /* 0x000fc60000000000 */
[----:B------:R1:W-:Y:S01]  /*39440*/  @P2 STG.E.U16 desc[UR6][R6.64], R68 ;  /* 0x0000004406002986 */ /* 0x0003e2000c101506 */
[----:B0-----:R-:W-:Y:S01]  /*39450*/  VIADD R251, R114, UR4 ;  /* 0x0000000472fb7c36 */ /* 0x001fe20008000000 */
[----:B------:R-:W-:Y:S01]  /*39460*/  ULDC UR4, c[0x0][0x22c] ;  /* 0x00008b0000047ab9 */ /* 0x000fe20000000800 */
[----:B-1----:R-:W-:Y:S02]  /*39470*/  LEA R6, P2, R139, R2, 0x1 ;  /* 0x000000028b067211 */ /* 0x002fe400078408ff */
[----:B------:R-:W-:Y:S01]  /*39480*/  VIADD R250, R251, UR5 ;  /* 0x00000005fbfa7c36 */ /* 0x000fe20008000000 */
[----:B------:R-:W-:Y:S01]  /*39490*/  PRMT R68, R68, 0x7632, R68 ;  /* 0x0000763244447816 */ /* 0x000fe20000000044 */
[----:B------:R-:W-:Y:S01]  /*394a0*/  STL.64 [R1+0x16c8], R248 ;  /* 0x0016c8f801007387 */ /* 0x000fe20000100a00 */
[----:B------:R-:W-:Y:S01]  /*394b0*/  LEA.HI.X.SX32 R7, R139, R3, 0x1, P2 ;  /* 0x000000038b077211 */ /* 0x000fe200010f0eff */
[----:B------:R-:W-:Y:S01]  /*394c0*/  ULDC UR5, c[0x0][0x22c] ;  /* 0x00008b0000057ab9 */ /* 0x000fe20000000800 */
[----:B------:R-:W-:Y:S01]  /*394d0*/  ISETP.LT.AND P2, PT, R66, UR4, !P0 ;  /* 0x0000000442007c0c */ /* 0x000fe2000c741270 */
[----:B------:R-:W-:-:S02]  /*394e0*/  ULDC UR4, c[0x0][0x248] ;  /* 0x0000920000047ab9 */ /* 0x000fc40000000800 */
        /* <DEDUP_REMOVED lines=8> */
[----:B------:R-:W-:Y:S02]  /*39570*/  STL.64 [R1+0x16e0], R136 ;  /* 0x0016e08801007387 */ /* 0x000fe40000100a00 */
[----:B------:R-:W-:Y:S01]  /*39580*/  VIADD R128, R148, UR4 ;  /* 0x0000000494807c36 */ /* 0x000fe20008000000 */
[----:B------:R-:W-:Y:S01]  /*39590*/  ULDC UR4, c[0x0][0x248] ;  /* 0x0000920000047ab9 */ /* 0x000fe20000000800 */
[----:B------:R0:W-:Y:S04]  /*395a0*/  @P3 STG.E.U16 desc[UR6][R6.64], R68 ;  /* 0x0000004406003986 */ /* 0x0001e8000c101506 */
[----:B------:R-:W-:Y:S04]  /*395b0*/  STL.64 [R1+0x16f0], R130 ;  /* 0x0016f08201007387 */ /* 0x000fe80000100a00 */
[----:B------:R-:W-:Y:S01]  /*395c0*/  STL.64 [R1+0x16f8], R132 ;  /* 0x0016f88401007387 */ /* 0x000fe20000100a00 */
[----:B0-----:R-:W-:-:S03]  /*395d0*/  LEA R6, P3, R138, R2, 0x1 ;  /* 0x000000028a067211 */ /* 0x001fc600078608ff */
[----:B------:R-:W-:Y:S01]  /*395e0*/  STL.64 [R1+0x16d0], R250 ;  /* 0x0016d0fa01007387 */ /* 0x000fe20000100a00 */
[----:B------:R-:W-:-:S03]  /*395f0*/  LEA.HI.X.SX32 R7, R138, R3, 0x1, P3 ;  /* 0x000000038a077211 */ /* 0x000fc600018f0eff */
[----:B------:R0:W-:Y:S01]  /*39600*/  STL.64 [R1+0x16b8], R142 ;  /* 0x0016b88e01007387 */ /* 0x0001e20000100a00 */
[----:B------:R-:W-:-:S03]  /*39610*/  VIADD R66, R4, 0x57 ;  /* 0x0000005704427836 */ /* 0x000fc60000000000 */
[----:B------:R1:W-:Y:S01]  /*39620*/  @P4 STG.E.U16 desc[UR6][R6.64], R69 ;  /* 0x0000004506004986 */ /* 0x0003e2000c101506 */
[----:B0-----:R-:W-:Y:S01]  /*39630*/  VIADD R142, R128, UR4 ;  /* 0x00000004808e7c36 */ /* 0x001fe20008000000 */
[----:B------:R-:W-:-:S03]  /*39640*/  ULDC UR4, c[0x0][0x248] ;  /* 0x0000920000047ab9 */ /* 0x000fc60000000800 */
[----:B------:R-:W-:Y:S01]  /*39650*/  VIADD R138, R142, UR4 ;  /* 0x000000048e8a7c36 */ /* 0x000fe20008000000 */
[----:B-1----:R-:W-:Y:S01]  /*39660*/  LEA R6, P4, R64, R2, 0x1 ;  /* 0x0000000240067211 */ /* 0x002fe200078808ff */
[----:B------:R-:W-:Y:S02]  /*39670*/  ULDC UR4, c[0x0][0x248] ;  /* 0x0000920000047ab9 */ /* 0x000fe40000000800 */
[----:B------:R-:W-:Y:S01]  /*39680*/  VIADD R139, R138, UR4 ;  /* 0x000000048a8b7c36 */ /* 0x000fe20008000000 */
[----:B------:R-:W-:Y:S01]  /*39690*/  PRMT R69, R69, 0x7632, R69 ;  /* 0x0000763245457816 */ /* 0x000fe20000000045 */
[----:B------:R-:W-:Y:S01]  /*396a0*/  ULDC UR4, c[0x0][0x248] ;  /* 0x0000920000047ab9 */ /* 0x000fe20000000800 */
[----:B------:R-:W-:Y:S01]  /*396b0*/  LEA.HI.X.SX32 R7, R64, R3, 0x1, P4 ;  /* 0x0000000340077211 */ /* 0x000fe200020f0eff */
[----:B------:R-:W-:Y:S01]  /*396c0*/  VIADD R144, R139, UR4 ;  /* 0x000000048b907c36 */ /* 0x000fe20008000000 */
[----:B------:R-:W-:Y:S01]  /*396d0*/  ISETP.LT.AND P3, PT, R66, UR5, !P0 ;  /* 0x0000000542007c0c */ /* 0x000fe2000c761270 */
[----:B------:R-:W-:Y:S01]  /*396e0*/  VIADD R66, R4, 0x58 ;  /* 0x0000005804427836 */ /* 0x000fe20000000000 */
[----:B------:R-:W-:Y:S01]  /*396f0*/  ULDC UR4, c[0x0][0x248] ;  /* 0x0000920000047ab9 */ /* 0x000fe20000000800 */
[----:B------:R-:W-:Y:S01]  /*39700*/  ULDC UR5, c[0x0][0x22c] ;  /* 0x00008b0000057ab9 */ /* 0x000fe20000000800 */
[----:B------:R0:W-:Y:S01]  /*39710*/  @P5 STG.E.U16 desc[UR6][R6.64], R69 ;  /* 0x0000004506005986 */ /* 0x0001e2000c101506 */
[----:B------:R-:W-:Y:S01]  /*39720*/  VIADD R145, R144, UR4 ;  /* 0x0000000490917c36 */ /* 0x000fe20008000000 */
[----:B------:R-:W-:Y:S01]  /*39730*/  ISETP.LT.AND P4, PT, R66, UR5, !P0 ;  /* 0x0000000542007c0c */ /* 0x000fe2000c781270 */
[----:B------:R-:W-:Y:S01]  /*39740*/  VIADD R64, R4, 0x59 ;  /* 0x0000005904407836 */ /* 0x000fe20000000000 */
[----:B------:R-:W-:Y:S01]  /*39750*/  STL.64 [R1+0x1710], R148 ;  /* 0x0017109401007387 */ /* 0x000fe20000100a00 */
[----:B------:R-:W-:Y:S01]  /*39760*/  ULDC UR5, c[0x0][0x248] ;  /* 0x0000920000057ab9 */ /* 0x000fe20000000800 */
[----:B------:R-:W-:-:S02]  /*39770*/  ULDC UR4, c[0x0][0x22c] ;  /* 0x00008b0000047ab9 */ /* 0x000fc40000000800 */
[----:B------:R-:W-:Y:S01]  /*39780*/  STL.64 [R1+0x1720], R128 ;  /* 0x0017208001007387 */ /* 0x000fe20000100a00 */
[----:B0-----:R-:W-:-:S03]  /*39790*/  LEA R6, P5, R140, R2, 0x1 ;  /* 0x000000028c067211 */ /* 0x001fc600078a08ff */
[----:B------:R0:W-:Y:S01]  /*397a0*/  STL.64 [R1+0x16d8], R138 ;  /* 0x0016d88a01007387 */ /* 0x0001e20000100a00 */
[----:B------:R-:W-:Y:S02]  /*397b0*/  LEA.HI.X.SX32 R7, R140, R3, 0x1, P5 ;  /* 0x000000038c077211 */ /* 0x000fe400028f0eff */
[----:B------:R-:W-:Y:S01]  /*397c0*/  ISETP.LT.AND P5, PT, R64, UR4, !P0 ;  /* 0x0000000440007c0c */ /* 0x000fe2000c7a1270 */
[----:B------:R-:W-:Y:S01]  /*397d0*/  ULDC UR4, c[0x0][0x248] ;  /* 0x0000920000047ab9 */ /* 0x000fe20000000800 */
[----:B0-----:R-:W-:Y:S01]  /*397e0*/  VIADD R138, R145, UR5 ;  /* 0x00000005918a7c36 */ /* 0x001fe20008000000 */
[----:B------:R0:W-:Y:S01]  /*397f0*/  @P6 STG.E.U16 desc[UR6][R6.64], R70 ;  /* 0x0000004606006986 */ /* 0x0001e2000c101506 */
[----:B------:R-:W-:Y:S01]  /*39800*/  VIADD R64, R4, 0x5a ;  /* 0x0000005a04407836 */ /* 0x000fe20000000000 */
[----:B------:R-:W-:Y:S01]  /*39810*/  ULDC UR5, c[0x0][0x248] ;  /* 0x0000920000057ab9 */ /* 0x000fe20000000800 */
[----:B------:R-:W-:Y:S01]  /*39820*/  VIADD R152, R138, UR4 ;  /* 0x000000048a987c36 */ /* 0x000fe20008000000 */
[----:B------:R-:W-:-:S03]  /*39830*/  ULDC UR4, c[0x0][0x248] ;  /* 0x0000920000047ab9 */ /* 0x000fc60000000800 */
[----:B------:R-:W-:Y:S01]  /*39840*/  VIADD R146, R152, UR4 ;  /* 0x0000000498927c36 */ /* 0x000fe20008000000 */
[----:B------:R-:W-:-:S03]  /*39850*/  ULDC UR4, c[0x0][0x248] ;  /* 0x0000920000047ab9 */ /* 0x000fc60000000800 */
[----:B------:R-:W-:Y:S01]  /*39860*/  VIADD R141, R146, UR4 ;  /* 0x00000004928d7c36 */ /* 0x000fe20008000000 */
[----:B0-----:R-:W-:Y:S01]  /*39870*/  LEA R6, P6, R57, R2, 0x1 ;  /* 0x0000000239067211 */ /* 0x001fe200078c08ff */
[----:B------:R-:W-:Y:S02]  /*39880*/  ULDC UR4, c[0x0][0x22c] ;  /* 0x00008b0000047ab9 */ /* 0x000fe40000000800 */
[----:B------:R-:W-:Y:S01]  /*39890*/  VIADD R147, R141, UR5 ;  /* 0x000000058d937c36 */ /* 0x000fe20008000000 */
[----:B------:R-:W-:Y:S01]  /*398a0*/  LEA.HI.X.SX32 R7, R57, R3, 0x1, P6 ;  /* 0x0000000339077211 */ /* 0x000fe200030f0eff */
[----:B------:R-:W-:Y:S01]  /*398b0*/  ULDC UR5, c[0x0][0x22c] ;  /* 0x00008b0000057ab9 */ /* 0x000fe20000000800 */
[----:B------:R-:W-:Y:S01]  /*398c0*/  ISETP.LT.AND P6, PT, R64, UR4, !P0 ;  /* 0x0000000440007c0c */ /* 0x000fe2000c7c1270 */
[----:B------:R-:W-:Y:S02]  /*398d0*/  ULDC UR4, c[0x0][0x248] ;  /* 0x0000920000047ab9 */ /* 0x000fe40000000800 */
[----:B------:R-:W-:Y:S01]  /*398e0*/  VIADD R140, R147, UR4 ;  /* 0x00000004938c7c36 */ /* 0x000fe20008000000 */
[----:B------:R-:W-:Y:S01]  /*398f0*/  ULDC UR4, c[0x0][0x248] ;  /* 0x0000920000047ab9 */ /* 0x000fe20000000800 */
[----:B------:R-:W-:-:S02]  /*39900*/  PRMT R70, R70, 0x7632, R70 ;  /* 0x0000763246467816 */ /* 0x000fc40000000046 */
        /* <DEDUP_REMOVED lines=10> */
[----:B------:R-:W-:-:S03]  /*399b0*/  ULDC UR4, c[0x0][0x248] ;  /* 0x0000920000047ab9 */ /* 0x000fc60000000800 */
[----:B------:R-:W-:Y:S01]  /*399c0*/  VIADD R150, R56, UR4 ;  /* 0x0000000438967c36 */ /* 0x000fe20008000000 */
[----:B------:R-:W-:Y:S01]  /*399d0*/  ULDC UR4, c[0x0][0x248] ;  /* 0x0000920000047ab9 */ /* 0x000fe20000000800 */
[----:B------:R-:W-:Y:S01]  /*399e0*/  VIADD R64, R4, 0x5b ;  /* 0x0000005b04407836 */ /* 0x000fe20000000000 */
[----:B------:R0:W-:Y:S01]  /*399f0*/  @P2 STG.E.U16 desc[UR6][R6.64], R71 ;  /* 0x0000004706002986 */ /* 0x0001e2000c101506 */
[----:B------:R-:W-:Y:S01]  /*39a00*/  VIADD R151, R150, UR4 ;  /* 0x0000000496977c36 */ /* 0x000fe20008000000 */
[----:B------:R-:W-:Y:S01]  /*39a10*/  ULDC UR4, c[0x0][0x248] ;  /* 0x0000920000047ab9 */ /* 0x000fe20000000800 */
[----:B------:R-:W-:Y:S02]  /*39a20*/  PRMT R66, R71, 0x7632, R66 ;  /* 0x0000763247427816 */ /* 0x000fe40000000042 */
        /* <DEDUP_REMOVED lines=8> */
[----:B------:R-:W-:Y:S01]  /*39ab0*/  STL.64 [R1+0x1718], R144 ;  /* 0x0017189001007387 */ /* 0x000fe20000100a00 */
[----:B------:R-:W-:Y:S01]  /*39ac0*/  ULDC UR4, c[0x0][0x248] ;  /* 0x0000920000047ab9 */ /* 0x000fe20000000800 */
[----:B------:R-:W-:Y:S02]  /*39ad0*/  ISETP.LT.AND P2, PT, R64, UR5, !P0 ;  /* 0x0000000540007c0c */ /* 0x000fe4000c741270 */
[----:B------:R0:W-:Y:S01]  /*39ae0*/  @P3 STG.E.U16 desc[UR6][R6.64], R66 ;  /* 0x0000004206003986 */ /* 0x0001e2000c101506 */
[----:B------:R-:W-:Y:S01]  /*39af0*/  VIADD R64, R4, 0x5d ;  /* 0x0000005d04407836 */ /* 0x000fe20000000000 */
[----:B------:R-:W-:Y:S02]  /*39b00*/  ULDC UR5, c[0x0][0x248] ;  /* 0x0000920000057ab9 */ /* 0x000fe40000000800 */
[----:B------:R1:W-:Y:S01]  /*39b10*/  STL.64 [R1+0x1688], R156 ;  /* 0x0016889c01007387 */ /* 0x0003e20000100a00 */
[----:B0-----:R-:W-:Y:S01]  /*39b20*/  LEA R6, P3, R153, R2, 0x1 ;  /* 0x0000000299067211 */ /* 0x001fe200078608ff */
[----:B-1----:R-:W-:-:S03]  /*39b30*/  VIADD R156, R158, UR4 ;  /* 0x000000049e9c7c36 */ /* 0x002fc60008000000 */
[----:B------:R-:W-:Y:S01]  /*39b40*/  LEA.HI.X.SX32 R7, R153, R3, 0x1, P3 ;  /* 0x0000000399077211 */ /* 0x000fe200018f0eff */
[----:B------:R-:W-:Y:S01]  /*39b50*/  ULDC UR4, c[0x0][0x22c] ;  /* 0x00008b0000047ab9 */ /* 0x000fe20000000800 */
[----:B------:R-:W-:Y:S01]  /*39b60*/  VIADD R153, R156, UR5 ;  /* 0x000000059c997c36 */ /* 0x000fe20008000000 */
[----:B------:R-:W-:Y:S01]  /*39b70*/  ISETP.LT.AND P3, PT, R64, UR4, !P0 ;  /* 0x0000000440007c0c */ /* 0x000fe2000c761270 */
[----:B------:R-:W-:Y:S01]  /*39b80*/  ULDC UR4, c[0x0][0x248] ;  /* 0x0000920000047ab9 */ /* 0x000fe20000000800 */
[----:B------:R0:W-:Y:S01]  /*39b90*/  STL.64 [R1+0x1698], R56 ;  /* 0x0016983801007387 */ /* 0x0001e20000100a00 */
[----:B------:R-:W-:Y:S01]  /*39ba0*/  VIADD R161, R153, UR4 ;  /* 0x0000000499a17c36 */ /* 0x000fe20008000000 */
[----:B------:R-:W-:Y:S01]  /*39bb0*/  ULDC UR4, c[0x0][0x248] ;  /* 0x0000920000047ab9 */ /* 0x000fe20000000800 */
[----:B------:R-:W-:Y:S02]  /*39bc0*/  ULDC UR5, c[0x0][0x248] ;  /* 0x0000920000057ab9 */ /* 0x000fe40000000800 */
[----:B------:R-:W-:Y:S01]  /*39bd0*/  VIADD R160, R161, UR4 ;  /* 0x00000004a1a07c36 */ /* 0x000fe20008000000 */
[----:B------:R-:W-:Y:S01]  /*39be0*/  ULDC UR4, c[0x0][0x248] ;  /* 0x0000920000047ab9 */ /* 0x000fe20000000800 */
[----:B------:R1:W-:Y:S01]  /*39bf0*/  @P4 STG.E.U16 desc[UR6][R6.64], R80 ;  /* 0x0000005006004986 */ /* 0x0003e2000c101506 */
[----:B------:R-:W-:-:S02]  /*39c00*/  VIADD R64, R4, 0x5e ;  /* 0x0000005e04407836 */ /* 0x000fc40000000000 */
[----:B0-----:R-:W-:Y:S01]  /*39c10*/  VIADD R56, R160, UR4 ;  /* 0x00000004a0387c36 */ /* 0x001fe20008000000 */
[----:B------:R-:W-:Y:S01]  /*39c20*/  ULDC UR4, c[0x0][0x22c] ;  /* 0x00008b0000047ab9 */ /* 0x000fe20000000800 */
[----:B-1----:R-:W-:Y:S02]  /*39c30*/  LEA R6, P4, R154, R2, 0x1 ;  /* 0x000000029a067211 */ /* 0x002fe400078808ff */
[----:B------:R-:W-:Y:S01]  /*39c40*/  VIADD R57, R56, UR5 ;  /* 0x0000000538397c36 */ /* 0x000fe20008000000 */
[----:B------:R-:W-:Y:S01]  /*39c50*/  PRMT R80, R80, 0x7632, R80 ;  /* 0x0000763250507816 */ /* 0x000fe20000000050 */
[----:B------:R-:W-:Y:S01]  /*39c60*/  ULDC UR5, c[0x0][0x22c] ;  /* 0x00008b0000057ab9 */ /* 0x000fe20000000800 */
[----:B------:R-:W-:Y:S02]  /*39c70*/  LEA.HI.X.SX32 R7, R154, R3, 0x1, P4 ;  /* 0x000000039a077211 */ /* 0x000fe400020f0eff */
[----:B------:R-:W-:Y:S01]  /*39c80*/  ISETP.LT.AND P4, PT, R64, UR4, !P0 ;  /* 0x0000000440007c0c */ /* 0x000fe2000c781270 */
[----:B------:R-:W-:-:S02]  /*39c90*/  ULDC UR4, c[0x0][0x248] ;  /* 0x0000920000047ab9 */ /* 0x000fc40000000800 */
        /* <DEDUP_REMOVED lines=13> */
[----:B------:R-:W-:Y:S02]  /*39d70*/  VIADD R64, R4, 0x5f ;  /* 0x0000005f04407836 */ /* 0x000fe40000000000 */
        /* <DEDUP_REMOVED lines=8> */
[----:B------:R-:W-:Y:S01]  /*39e00*/  ULDC UR5, c[0x0][0x248] ;  /* 0x0000920000057ab9 */ /* 0x000fe20000000800 */
[CC--:B0-----:R-:W-:Y:S02]  /*39e10*/  LEA R6, P6, R65.reuse, R2.reuse, 0x1 ;  /* 0x0000000241067211 */ /* 0x0c1fe400078c08ff */
[----:B------:R-:W-:Y:S01]  /*39e20*/  VIADD R167, R246, UR4 ;  /* 0x00000004f6a77c36 */ /* 0x000fe20008000000 */
[----:B------:R-:W-:Y:S01]  /*39e30*/  ULDC UR4, c[0x0][0x248] ;  /* 0x0000920000047ab9 */ /* 0x000fe20000000800 */
[----:B------:R-:W-:Y:S02]  /*39e40*/  LEA.HI.X.SX32 R7, R65, R3, 0x1, P6 ;  /* 0x0000000341077211 */ /* 0x000fe400030f0eff */
[----:B------:R-:W-:Y:S02]  /*39e50*/  LEA R64, P6, R166, R2, 0x1 ;  /* 0x00000002a6407211 */ /* 0x000fe400078c08ff */
[----:B------:R-:W-:-:S02]  /*39e60*/  PRMT R81, R81, 0x7632, R81 ;  /* 0x0000763251517816 */ /* 0x000fc40000000051 */
[----:B------:R-:W-:Y:S01]  /*39e70*/  LEA.HI.X.SX32 R65, R166, R3, 0x1, P6 ;  /* 0x00000003a6417211 */ /* 0x000fe200030f0eff */
[----:B------:R-:W-:Y:S01]  /*39e80*/  VIADD R166, R167, UR4 ;  /* 0x00000004a7a67c36 */ /* 0x000fe20008000000 */
[----:B------:R-:W-:Y:S01]  /*39e90*/  ULDC UR4, c[0x0][0x248] ;  /* 0x0000920000047ab9 */ /* 0x000fe20000000800 */
[----:B------:R0:W-:Y:S02]  /*39ea0*/  @P1 STG.E.U16 desc[UR6][R6.64], R81 ;  /* 0x0000005106001986 */ /* 0x0001e4000c101506 */
[----:B------:R-:W-:Y:S01]  /*39eb0*/  VIADD R213, R166, UR4 ;  /* 0x00000004a6d57c36 */ /* 0x000fe20008000000 */
[----:B------:R-:W-:Y:S01]  /*39ec0*/  ULDC UR4, c[0x0][0x248] ;  /* 0x0000920000047ab9 */ /* 0x000fe20000000800 */
[----:B------:R1:W-:Y:S02]  /*39ed0*/  @P2 STG.E.U16 desc[UR6][R64.64], R82 ;  /* 0x0000005240002986 */ /* 0x0003e4000c101506 */
[----:B------:R-:W-:Y:S01]  /*39ee0*/  VIADD R212, R213, UR4 ;  /* 0x00000004d5d47c36 */ /* 0x000fe20008000000 */
[----:B------:R-:W-:Y:S01]  /*39ef0*/  ULDC UR4, c[0x0][0x22c] ;  /* 0x00008b0000047ab9 */ /* 0x000fe20000000800 */
[----:B0-----:R-:W-:Y:S01]  /*39f00*/  LEA R6, P2, R168, R2, 0x1 ;  /* 0x00000002a8067211 */ /* 0x001fe200078408ff */
[----:B-1----:R-:W-:-:S03]  /*39f10*/  VIADD R64, R4, 0x6e ;  /* 0x0000006e04407836 */ /* 0x002fc60000000000 */
[----:B------:R-:W-:Y:S01]  /*39f20*/  LEA.HI.X.SX32 R7, R168, R3, 0x1, P2 ;  /* 0x00000003a8077211 */ /* 0x000fe200010f0eff */
[----:B------:R-:W-:Y:S01]  /*39f30*/  VIADD R169, R212, UR5 ;  /* 0x00000005d4a97c36 */ /* 0x000fe20008000000 */
[----:B------:R-:W-:Y:S01]  /*39f40*/  PRMT R82, R82, 0x7632, R82 ;  /* 0x0000763252527816 */ /* 0x000fe20000000052 */
[----:B------:R-:W-:Y:S01]  /*39f50*/  ULDC UR5, c[0x0][0x22c] ;  /* 0x00008b0000057ab9 */ /* 0x000fe20000000800 */
        /* <DEDUP_REMOVED lines=19> */
[----:B------:R0:W-:Y:S01]  /*3a090*/  @P4 STG.E.U16 desc[UR6][R6.64], R83 ;  /* 0x0000005306004986 */ /* 0x0001e2000c101506 */
[----:B------:R-:W-:Y:S02]  /*3a0a0*/  ULDC UR4, c[0x0][0x248] ;  /* 0x0000920000047ab9 */ /* 0x000fe40000000800 */
[----:B------:R-:W-:Y:S01]  /*3a0b0*/  VIADD R173, R207, UR4 ;  /* 0x00000004cfad7c36 */ /* 0x000fe20008000000 */
[----:B------:R-:W-:Y:S01]  /*3a0c0*/  ULDC UR4, c[0x0][0x248] ;  /* 0x0000920000047ab9 */ /* 0x000fe20000000800 */
[----:B------:R-:W-:Y:S01]  /*3a0d0*/  ISETP.LT.AND P3, PT, R64, UR5, !P0 ;  /* 0x0000000540007c0c */ /* 0x000fe2000c761270 */
[----:B------:R-:W-:Y:S01]  /*3a0e0*/  VIADD R64, R4, 0x62 ;  /* 0x0000006204407836 */ /* 0x000fe20000000000 */
[----:B------:R-:W-:Y:S01]  /*3a0f0*/  ULDC UR5, c[0x0][0x22c] ;  /* 0x00008b0000057ab9 */ /* 0x000fe20000000800 */
[----:B0-----:R-:W-:-:S04]  /*3a100*/  LEA R6, P4, R172, R2, 0x1 ;  /* 0x00000002ac067211 */ /* 0x001fc800078808ff */
[-C--:B------:R-:W-:Y:S01]  /*3a110*/  LEA.HI.X.SX32 R7, R172, R3.reuse, 0x1, P4 ;  /* 0x00000003ac077211 */ /* 0x080fe200020f0eff */
[----:B------:R-:W-:Y:S01]  /*3a120*/  VIADD R172, R173, UR4 ;  /* 0x00000004adac7c36 */ /* 0x000fe20008000000 */
[----:B------:R-:W-:Y:S01]  /*3a130*/  ULDC UR4, c[0x0][0x248] ;  /* 0x0000920000047ab9 */ /* 0x000fe20000000800 */
[----:B------:R-:W-:Y:S02]  /*3a140*/  PRMT R65, R83, 0x7632, R65 ;  /* 0x0000763253417816 */ /* 0x000fe40000000041 */
[----:B------:R-:W-:Y:S01]  /*3a150*/  VIADD R206, R172, UR4 ;  /* 0x00000004acce7c36 */ /* 0x000fe20008000000 */
[----:B------:R-:W-:Y:S01]  /*3a160*/  ISETP.LT.AND P4, PT, R64, UR5, !P0 ;  /* 0x0000000540007c0c */ /* 0x000fe2000c781270 */
[----:B------:R-:W-:Y:S01]  /*3a170*/  VIADD R66, R4, 0x6f ;  /* 0x0000006f04427836 */ /* 0x000fe20000000000 */
[----:B------:R-:W-:Y:S01]  /*3a180*/  ULDC UR5, c[0x0][0x248] ;  /* 0x0000920000057ab9 */ /* 0x000fe20000000800 */
[----:B------:R0:W-:Y:S01]  /*3a190*/  @P5 STG.E.U16 desc[UR6][R6.64], R65 ;  /* 0x0000004106005986 */ /* 0x0001e2000c101506 */
[----:B------:R-:W-:Y:S01]  /*3a1a0*/  VIADD R205, R206, UR5 ;  /* 0x00000005cecd7c36 */ /* 0x000fe20008000000 */
[----:B------:R-:W-:Y:S01]  /*3a1b0*/  ULDC UR4, c[0x0][0x248] ;  /* 0x0000920000047ab9 */ /* 0x000fe20000000800 */
[----:B------:R-:W-:Y:S01]  /*3a1c0*/  ISETP.LT.AND P1, PT, R66, UR9, !P0 ;  /* 0x0000000942007c0c */ /* 0x000fe2000c721270 */
[----:B------:R-:W-:Y:S01]  /*3a1d0*/  ULDC UR9, c[0x0][0x248] ;  /* 0x0000920000097ab9 */ /* 0x000fe20000000800 */
[----:B------:R-:W-:Y:S01]  /*3a1e0*/  VIADD R175, R205, UR4 ;  /* 0x00000004cdaf7c36 */ /* 0x000fe20008000000 */
[-C--:B------:R-:W-:Y:S01]  /*3a1f0*/  LEA R66, P6, R177, R2.reuse, 0x1 ;  /* 0x00000002b1427211 */ /* 0x080fe200078c08ff */
[----:B------:R-:W-:Y:S01]  /*3a200*/  ULDC UR5, c[0x0][0x248] ;  /* 0x0000920000057ab9 */ /* 0x000fe20000000800 */
[----:B------:R-:W-:Y:S01]  /*3a210*/  ULDC UR4, c[0x0][0x248] ;  /* 0x0000920000047ab9 */ /* 0x000fe20000000800 */
[C---:B0-----:R-:W-:Y:S01]  /*3a220*/  LEA R6, P5, R194.reuse, R2, 0x1 ;  /* 0x00000002c2067211 */ /* 0x041fe200078a08ff */
[----:B------:R-:W-:Y:S01]  /*3a230*/  VIADD R174, R175, UR8 ;  /* 0x00000008afae7c36 */ /* 0x000fe20008000000 */
[-C--:B------:R-:W-:Y:S01]  /*3a240*/  LEA.HI.X.SX32 R67, R177, R3.reuse, 0x1, P6 ;  /* 0x00000003b1437211 */ /* 0x080fe200030f0eff */
[----:B------:R-:W-:Y:S01]  /*3a250*/  ULDC UR8, c[0x0][0x248] ;  /* 0x0000920000087ab9 */ /* 0x000fe20000000800 */
[----:B------:R-:W-:-:S02]  /*3a260*/  LEA.HI.X.SX32 R7, R194, R3, 0x1, P5 ;  /* 0x00000003c2077211 */ /* 0x000fc400028f0eff */
[CC--:B------:R-:W-:Y:S02]  /*3a270*/  LEA R64, P5, R193.reuse, R2.reuse, 0x1 ;  /* 0x00000002c1407211 */ /* 0x0c0fe400078a08ff */
[-C--:B------:R-:W-:Y:S01]  /*3a280*/  LEA R70, P6, R176, R2.reuse, 0x1 ;  /* 0x00000002b0467211 */ /* 0x080fe200078c08ff */
[----:B------:R-:W-:Y:S01]  /*3a290*/  VIADD R203, R174, UR9 ;  /* 0x00000009aecb7c36 */ /* 0x000fe20008000000 */
[-C--:B------:R-:W-:Y:S01]  /*3a2a0*/  LEA.HI.X.SX32 R65, R193, R3.reuse, 0x1, P5 ;  /* 0x00000003c1417211 */ /* 0x080fe200028f0eff */
[----:B------:R-:W-:Y:S01]  /*3a2b0*/  VIADD R105, R4, 0x60 ;  /* 0x0000006004697836 */ /* 0x000fe20000000000 */
[-C--:B------:R-:W-:Y:S02]  /*3a2c0*/  LEA R68, P5, R192, R2.reuse, 0x1 ;  /* 0x00000002c0447211 */ /* 0x080fe400078a08ff */
[-C--:B------:R-:W-:Y:S01]  /*3a2d0*/  LEA.HI.X.SX32 R71, R176, R3.reuse, 0x1, P6 ;  /* 0x00000003b0477211 */ /* 0x080fe200030f0eff */
[----:B------:R-:W-:Y:S01]  /*3a2e0*/  ULDC UR9, c[0x0][0x248] ;  /* 0x0000920000097ab9 */ /* 0x000fe20000000800 */
[-C--:B------:R-:W-:Y:S01]  /*3a2f0*/  LEA R74, P6, R190, R2.reuse, 0x1 ;  /* 0x00000002be4a7211 */ /* 0x080fe200078c08ff */
[----:B------:R-:W-:Y:S01]  /*3a300*/  VIADD R201, R203, UR5 ;  /* 0x00000005cbc97c36 */ /* 0x000fe20008000000 */
[----:B------:R-:W-:Y:S01]  /*3a310*/  LEA.HI.X.SX32 R69, R192, R3, 0x1, P5 ;  /* 0x00000003c0457211 */ /* 0x000fe200028f0eff */
[----:B------:R-:W-:Y:S01]  /*3a320*/  ULDC UR5, c[0x0][0x248] ;  /* 0x0000920000057ab9 */ /* 0x000fe20000000800 */
[----:B------:R-:W-:-:S02]  /*3a330*/  LEA R72, P5, R191, R2, 0x1 ;  /* 0x00000002bf487211 */ /* 0x000fc400078a08ff */
[-C--:B------:R-:W-:Y:S01]  /*3a340*/  LEA.HI.X.SX32 R75, R190, R3.reuse, 0x1, P6 ;  /* 0x00000003be4b7211 */ /* 0x080fe200030f0eff */
[----:B------:R-:W-:Y:S01]  /*3a350*/  VIADD R177, R201, UR10 ;  /* 0x0000000ac9b17c36 */ /* 0x000fe20008000000 */
[CC--:B------:R-:W-:Y:S01]  /*3a360*/  LEA R78, P6, R178.reuse, R2.reuse, 0x1 ;  /* 0x00000002b24e7211 */ /* 0x0c0fe200078c08ff */
[----:B------:R-:W-:Y:S01]  /*3a370*/  STL.64 [R1+0x16a0], R150 ;  /* 0x0016a09601007387 */ /* 0x000fe20000100a00 */
[-C--:B------:R-:W-:Y:S01]  /*3a380*/  LEA.HI.X.SX32 R73, R191, R3.reuse, 0x1, P5 ;  /* 0x00000003bf497211 */ /* 0x080fe200028f0eff */
[----:B------:R-:W-:Y:S01]  /*3a390*/  ULDC UR10, c[0x0][0x248] ;  /* 0x00009200000a7ab9 */ /* 0x000fe20000000800 */
[-C--:B------:R-:W-:Y:S01]  /*3a3a0*/  LEA R76, P5, R179, R2.reuse, 0x1 ;  /* 0x00000002b34c7211 */ /* 0x080fe200078a08ff */
[----:B------:R-:W-:Y:S01]  /*3a3b0*/  VIADD R176, R177, UR11 ;  /* 0x0000000bb1b07c36 */ /* 0x000fe20008000000 */
[----:B------:R-:W-:Y:S01]  /*3a3c0*/  LEA.HI.X.SX32 R79, R178, R3, 0x1, P6 ;  /* 0x00000003b24f7211 */ /* 0x000fe200030f0eff */
[----:B------:R-:W-:Y:S01]  /*3a3d0*/  STL.64 [R1+0x1690], R158 ;  /* 0x0016909e01007387 */ /* 0x000fe20000100a00 */
[----:B------:R-:W-:-:S02]  /*3a3e0*/  LEA R82, P6, R188, R2, 0x1 ;  /* 0x00000002bc527211 */ /* 0x000fc400078c08ff */
[-C--:B------:R-:W-:Y:S01]  /*3a3f0*/  LEA.HI.X.SX32 R77, R179, R3.reuse, 0x1, P5 ;  /* 0x00000003b34d7211 */ /* 0x080fe200028f0eff */
[----:B------:R-:W-:Y:S01]  /*3a400*/  VIADD R200, R176, UR4 ;  /* 0x00000004b0c87c36 */ /* 0x000fe20008000000 */
[-C--:B------:R-:W-:Y:S01]  /*3a410*/  LEA R80, P5, R189, R2.reuse, 0x1 ;  /* 0x00000002bd507211 */ /* 0x080fe200078a08ff */
[----:B------:R-:W-:Y:S01]  /*3a420*/  STL.64 [R1+0x16a8], R152 ;  /* 0x0016a89801007387 */ /* 0x000fe20000100a00 */
[-C--:B------:R-:W-:Y:S01]  /*3a430*/  LEA.HI.X.SX32 R83, R188, R3.reuse, 0x1, P6 ;  /* 0x00000003bc537211 */ /* 0x080fe200030f0eff */
[----:B------:R-:W-:Y:S01]  /*3a440*/  ULDC UR4, c[0x0][0x248] ;  /* 0x0000920000047ab9 */ /* 0x000fe20000000800 */
[-C--:B------:R-:W-:Y:S01]  /*3a450*/  LEA R86, P6, R181, R2.reuse, 0x1 ;  /* 0x00000002b5567211 */ /* 0x080fe200078c08ff */
[----:B------:R-:W-:Y:S01]  /*3a460*/  VIADD R199, R200, UR12 ;  /* 0x0000000cc8c77c36 */ /* 0x000fe20008000000 */
[-C--:B------:R-:W-:Y:S01]  /*3a470*/  LEA.HI.X.SX32 R81, R189, R3.reuse, 0x1, P5 ;  /* 0x00000003bd517211 */ /* 0x080fe200028f0eff */
[----:B------:R-:W-:Y:S01]  /*3a480*/  STL.64 [R1+0x16b0], R160 ;  /* 0x0016b0a001007387 */ /* 0x000fe20000100a00 */
[-C--:B------:R-:W-:Y:S01]  /*3a490*/  LEA R84, P5, R187, R2.reuse, 0x1 ;  /* 0x00000002bb547211 */ /* 0x080fe200078a08ff */
[----:B------:R-:W-:Y:S01]  /*3a4a0*/  VIADD R15, R4, 0x61 ;  /* 0x00000061040f7836 */ /* 0x000fe20000000000 */
[-C--:B------:R-:W-:Y:S01]  /*3a4b0*/  LEA.HI.X.SX32 R87, R181, R3.reuse, 0x1, P6 ;  /* 0x00000003b5577211 */ /* 0x080fe200030f0eff */
[----:B------:R-:W-:Y:S01]  /*3a4c0*/  ULDC UR11, c[0x0][0x248] ;  /* 0x00009200000b7ab9 */ /* 0x000fe20000000800 */
[-C--:B------:R-:W-:Y:S01]  /*3a4d0*/  LEA R98, P6, R186, R2.reuse, 0x1 ;  /* 0x00000002ba627211 */ /* 0x080fe200078c08ff */
[----:B------:R-:W-:Y:S01]  /*3a4e0*/  VIADD R179, R199, UR8 ;  /* 0x00000008c7b37c36 */ /* 0x000fe20008000000 */
[-C--:B------:R-:W-:Y:S01]  /*3a4f0*/  LEA.HI.X.SX32 R85, R187, R3.reuse, 0x1, P5 ;  /* 0x00000003bb557211 */ /* 0x080fe200028f0eff */
[----:B------:R-:W-:Y:S01]  /*3a500*/  STL.64 [R1+0x1680], R164 ;  /* 0x001680a401007387 */ /* 0x000fe20000100a00 */
[-C--:B------:R-:W-:Y:S01]  /*3a510*/  LEA R96, P5, R180, R2.reuse, 0x1 ;  /* 0x00000002b4607211 */ /* 0x080fe200078a08ff */
[----:B------:R-:W-:Y:S01]  /*3a520*/  ULDC UR12, c[0x0][0x248] ;  /* 0x00009200000c7ab9 */ /* 0x000fe20000000800 */
[-C--:B------:R-:W-:Y:S01]  /*3a530*/  LEA.HI.X.SX32 R99, R186, R3.reuse, 0x1, P6 ;  /* 0x00000003ba637211 */ /* 0x080fe200030f0eff */
[----:B------:R-:W-:Y:S01]  /*3a540*/  VIADD R178, R179, UR9 ;  /* 0x00000009b3b27c36 */ /* 0x000fe20008000000 */
[-C--:B------:R-:W-:Y:S01]  /*3a550*/  LEA R104, P6, R183, R2.reuse, 0x1 ;  /* 0x00000002b7687211 */ /* 0x080fe200078c08ff */
[----:B------:R-:W2:Y:S01]  /*3a560*/  LDL.LU R137, [R1+0x314] ;  /* 0x0003140001897983 */ /* 0x000ea20000300800 */
[-C--:B------:R-:W-:Y:S01]  /*3a570*/  LEA.HI.X.SX32 R97, R180, R3.reuse, 0x1, P5 ;  /* 0x00000003b4617211 */ /* 0x080fe200028f0eff */
[----:B------:R-:W-:Y:S01]  /*3a580*/  ULDC UR8, c[0x0][0x248] ;  /* 0x0000920000087ab9 */ /* 0x000fe20000000800 */
[----:B------:R-:W-:Y:S01]  /*3a590*/  ISETP.LT.AND P5, PT, R105, UR13, !P0 ;  /* 0x0000000d69007c0c */ /* 0x000fe2000c7a1270 */
[----:B------:R-:W-:Y:S01]  /*3a5a0*/  VIADD R197, R178, UR5 ;  /* 0x00000005b2c57c36 */ /* 0x000fe20008000000 */
[-C--:B------:R-:W-:Y:S01]  /*3a5b0*/  LEA.HI.X.SX32 R105, R183, R3.reuse, 0x1, P6 ;  /* 0x00000003b7697211 */ /* 0x080fe200030f0eff */
[----:B------:R-:W3:Y:S01]  /*3a5c0*/  LDL.LU R136, [R1+0x30c] ;  /* 0x00030c0001887983 */ /* 0x000ee20000300800 */
[CC--:B------:R-:W-:Y:S01]  /*3a5d0*/  LEA R106, P6, R182.reuse, R2.reuse, 0x1 ;  /* 0x00000002b66a7211 */ /* 0x0c0fe200078c08ff */
[----:B------:R-:W-:Y:S01]  /*3a5e0*/  VIADD R196, R197, UR10 ;  /* 0x0000000ac5c47c36 */ /* 0x000fe20008000000 */
[----:B------:R-:W-:Y:S01]  /*3a5f0*/  ULDC UR5, c[0x0][0x248] ;  /* 0x0000920000057ab9 */ /* 0x000fe20000000800 */
[----:B------:R-:W-:Y:S01]  /*3a600*/  ULDC UR9, c[0x0][0x248] ;  /* 0x0000920000097ab9 */ /* 0x000fe20000000800 */
[-C--:B------:R-:W-:Y:S01]  /*3a610*/  LEA.HI.X.SX32 R107, R182, R3.reuse, 0x1, P6 ;  /* 0x00000003b66b7211 */ /* 0x080fe200030f0eff */
[----:B------:R-:W-:Y:S01]  /*3a620*/  ULDC UR10, c[0x0][0x248] ;  /* 0x00009200000a7ab9 */ /* 0x000fe20000000800 */
[C---:B------:R-:W-:Y:S01]  /*3a630*/  LEA R108, P6, R185.reuse, R2, 0x1 ;  /* 0x00000002b96c7211 */ /* 0x040fe200078c08ff */
[----:B------:R-:W-:Y:S01]  /*3a640*/  VIADD R181, R196, UR4 ;  /* 0x00000004c4b57c36 */ /* 0x000fe20008000000 */
[----:B------:R-:W-:Y:S01]  /*3a650*/  ULDC UR4, c[0x0][0x248] ;  /* 0x0000920000047ab9 */ /* 0x000fe20000000800 */
[----:B------:R-:W-:Y:S01]  /*3a660*/  ULDC UR13, c[0x0][0x248] ;  /* 0x00009200000d7ab9 */ /* 0x000fe20000000800 */
[----:B------:R-:W-:-:S02]  /*3a670*/  LEA.HI.X.SX32 R109, R185, R3, 0x1, P6 ;  /* 0x00000003b96d7211 */ /* 0x000fc400030f0eff */
[C---:B------:R-:W-:Y:S01]  /*3a680*/  LEA R110, P6, R184.reuse, R2, 0x1 ;  /* 0x00000002b86e7211 */ /* 0x040fe200078c08ff */
[----:B------:R-:W-:Y:S01]  /*3a690*/  VIADD R180, R181, UR8 ;  /* 0x00000008b5b47c36 */ /* 0x000fe20008000000 */
[----:B------:R-:W-:Y:S02]  /*3a6a0*/  ULDC UR8, c[0x0][0x22c] ;  /* 0x00008b0000087ab9 */ /* 0x000fe40000000800 */
[----:B------:R-:W-:Y:S02]  /*3a6b0*/  LEA.HI.X.SX32 R111, R184, R3, 0x1, P6 ;  /* 0x00000003b86f7211 */ /* 0x000fe400030f0eff */
[----:B------:R-:W-:Y:S01]  /*3a6c0*/  ISETP.LT.AND P6, PT, R15, UR8, !P0 ;  /* 0x000000080f007c0c */ /* 0x000fe2000c7c1270 */
[----:B------:R-:W-:Y:S01]  /*3a6d0*/  VIADD R195, R180, UR5 ;  /* 0x00000005b4c37c36 */ /* 0x000fe20008000000 */
[----:B------:R-:W4:Y:S01]  /*3a6e0*/  LDL.LU R15, [R1+0x308] ;  /* 0x00030800010f7983 */ /* 0x000f220000300800 */
[----:B------:R-:W-:Y:S01]  /*3a6f0*/  ULDC UR5, c[0x0][0x248] ;  /* 0x0000920000057ab9 */ /* 0x000fe20000000800 */
[----:B------:R-:W-:-:S02]  /*3a700*/  ULDC UR8, c[0x0][0x248] ;  /* 0x0000920000087ab9 */ /* 0x000fc40000000800 */
[----:B------:R-:W4:Y:S04]  /*3a710*/  LDL.LU R249, [R1+0x2e4] ;  /* 0x0002e40001f97983 */ /* 0x000f280000300800 */
[----:B------:R-:W4:Y:S01]  /*3a720*/  LDL.LU R122, [R1+0x2e0] ;  /* 0x0002e000017a7983 */ /* 0x000f220000300800 */
[----:B------:R-:W-:Y:S01]  /*3a730*/  VIADD R193, R195, UR4 ;  /* 0x00000004c3c17c36 */ /* 0x000fe20008000000 */
[----:B------:R-:W-:Y:S02]  /*3a740*/  ULDC UR4, c[0x0][0x248] ;  /* 0x0000920000047ab9 */ /* 0x000fe40000000800 */
[----:B------:R0:W-:Y:S01]  /*3a750*/  @P5 STG.E.U16 desc[UR6][R6.64], R100 ;  /* 0x0000006406005986 */ /* 0x0001e2000c101506 */
[----:B------:R-:W-:Y:S01]  /*3a760*/  VIADD R183, R193, UR4 ;  /* 0x00000004c1b77c36 */ /* 0x000fe20008000000 */
[----:B------:R-:W-:-:S02]  /*3a770*/  ULDC UR4, c[0x0][0x248] ;  /* 0x0000920000047ab9 */ /* 0x000fc40000000800 */
[----:B------:R-:W4:Y:S01]  /*3a780*/  LDL.LU R123, [R1+0x2c8] ;  /* 0x0002c800017b7983 */ /* 0x000f220000300800 */
[----:B------:R-:W-:Y:S01]  /*3a790*/  VIADD R182, R183, UR4 ;  /* 0x00000004b7b67c36 */ /* 0x000fe20008000000 */
[----:B------:R-:W-:Y:S02]  /*3a7a0*/  ULDC UR4, c[0x0][0x248] ;  /* 0x0000920000047ab9 */ /* 0x000fe40000000800 */
[----:B------:R-:W4:Y:S01]  /*3a7b0*/  LDL.LU R135, [R1+0x2c4] ;  /* 0x0002c40001877983 */ /* 0x000f220000300800 */
[----:B------:R-:W-:Y:S01]  /*3a7c0*/  VIADD R192, R182, UR5 ;  /* 0x00000005b6c07c36 */ /* 0x000fe20008000000 */
[----:B------:R-:W-:Y:S01]  /*3a7d0*/  ULDC UR5, c[0x0][0x22c] ;  /* 0x00008b0000057ab9 */ /* 0x000fe20000000800 */
[----:B0-----:R-:W-:Y:S02]  /*3a7e0*/  PRMT R7, R100, 0x7632, R7 ;  /* 0x0000763264077816 */ /* 0x001fe40000000007 */
[----:B------:R-:W-:Y:S01]  /*3a7f0*/  VIADD R185, R192, UR4 ;  /* 0x00000004c0b97c36 */ /* 0x000fe20008000000 */
[----:B------:R-:W-:Y:S01]  /*3a800*/  ULDC UR4, c[0x0][0x248] ;  /* 0x0000920000047ab9 */ /* 0x000fe20000000800 */
[----:B------:R-:W-:Y:S01]  /*3a810*/  VIADD R6, R4, 0x6a ;  /* 0x0000006a04067836 */ /* 0x000fe20000000000 */
[----:B------:R-:W4:Y:S01]  /*3a820*/  LDL.LU R120, [R1+0x2bc] ;  /* 0x0002bc0001787983 */ /* 0x000f220000300800 */
[----:B------:R-:W-:Y:S01]  /*3a830*/  VIADD R184, R185, UR4 ;  /* 0x00000004b9b87c36 */ /* 0x000fe20008000000 */
[----:B------:R-:W-:-:S02]  /*3a840*/  ULDC UR4, c[0x0][0x248] ;  /* 0x0000920000047ab9 */ /* 0x000fc40000000800 */
[----:B------:R-:W-:Y:S01]  /*3a850*/  ISETP.LT.AND P5, PT, R6, UR5, !P0 ;  /* 0x0000000506007c0c */ /* 0x000fe2000c7a1270 */
[----:B------:R-:W-:Y:S01]  /*3a860*/  VIADD R100, R184, UR4 ;  /* 0x00000004b8647c36 */ /* 0x000fe20008000000 */
[----:B------:R-:W-:Y:S01]  /*3a870*/  ULDC UR4, c[0x0][0x248] ;  /* 0x0000920000047ab9 */ /* 0x000fe20000000800 */
[----:B------:R-:W-:Y:S01]  /*3a880*/  VIADD R6, R4, 0x63 ;  /* 0x0000006304067836 */ /* 0x000fe20000000000 */
[----:B------:R-:W-:Y:S01]  /*3a890*/  ULDC UR5, c[0x0][0x22c] ;  /* 0x00008b0000057ab9 */ /* 0x000fe20000000800 */
[----:B------:R-:W-:Y:S01]  /*3a8a0*/  VIADD R191, R100, UR4 ;  /* 0x0000000464bf7c36 */ /* 0x000fe20008000000 */
[----:B------:R-:W-:Y:S01]  /*3a8b0*/  ULDC UR4, c[0x0][0x248] ;  /* 0x0000920000047ab9 */ /* 0x000fe20000000800 */
[----:B------:R0:W-:Y:S02]  /*3a8c0*/  @P6 STG.E.U16 desc[UR6][R64.64], R7 ;  /* 0x0000000740006986 */ /* 0x0001e4000c101506 */
[----:B------:R-:W-:Y:S01]  /*3a8d0*/  VIADD R189, R191, UR4 ;  /* 0x00000004bfbd7c36 */ /* 0x000fe20008000000 */
[----:B------:R-:W-:Y:S01]  /*3a8e0*/  ULDC UR4, c[0x0][0x248] ;  /* 0x0000920000047ab9 */ /* 0x000fe20000000800 */
[----:B------:R-:W4:Y:S02]  /*3a8f0*/  LDL.LU R121, [R1+0x2b8] ;  /* 0x0002b80001797983 */ /* 0x000f240000300800 */
[----:B------:R-:W-:Y:S01]  /*3a900*/  VIADD R187, R189, UR4 ;  /* 0x00000004bdbb7c36 */ /* 0x000fe20008000000 */
[----:B------:R-:W-:Y:S01]  /*3a910*/  ULDC UR4, c[0x0][0x248] ;  /* 0x0000920000047ab9 */ /* 0x000fe20000000800 */
[----:B------:R-:W-:Y:S01]  /*3a920*/  ISETP.LT.AND P6, PT, R6, UR5, !P0 ;  /* 0x0000000506007c0c */ /* 0x000fe2000c7c1270 */
[----:B------:R1:W-:Y:S01]  /*3a930*/  @P4 STG.E.U16 desc[UR6][R66.64], R101 ;  /* 0x0000006542004986 */ /* 0x0003e2000c101506 */
[----:B------:R-:W-:Y:S01]  /*3a940*/  VIADD R186, R187, UR4 ;  /* 0x00000004bbba7c36 */ /* 0x000fe20008000000 */
[----:B------:R-:W-:Y:S01]  /*3a950*/  ULDC UR4, c[0x0][0x248] ;  /* 0x0000920000047ab9 */ /* 0x000fe20000000800 */
[----:B------:R-:W-:Y:S01]  /*3a960*/  VIADD R6, R4, 0x64 ;  /* 0x0000006404067836 */ /* 0x000fe20000000000 */
[----:B0-----:R-:W-:Y:S01]  /*3a970*/  PRMT R7, R101, 0x7632, R7 ;  /* 0x0000763265077816 */ /* 0x001fe20000000007 */
[----:B------:R-:W-:Y:S01]  /*3a980*/  VIADD R188, R186, UR4 ;  /* 0x00000004babc7c36 */ /* 0x000fe20008000000 */
[----:B------:R-:W-:Y:S01]  /*3a990*/  ULDC UR4, c[0x0][0x248] ;  /* 0x0000920000047ab9 */ /* 0x000fe20000000800 */
[----:B------:R-:W-:Y:S01]  /*3a9a0*/  ULDC UR5, c[0x0][0x22c] ;  /* 0x00008b0000057ab9 */ /* 0x000fe20000000800 */
[----:B------:R-:W4:Y:S01]  /*3a9b0*/  LDL.LU R248, [R1+0x2b0] ;  /* 0x0002b00001f87983 */ /* 0x000f220000300800 */
[----:B------:R-:W-:Y:S01]  /*3a9c0*/  ISETP.LT.AND P4, PT, R6, UR5, !P0 ;  /* 0x0000000506007c0c */ /* 0x000fe2000c781270 */
[----:B-1----:R-:W-:Y:S01]  /*3a9d0*/  VIADD R101, R188, UR4 ;  /* 0x00000004bc657c36 */ /* 0x002fe20008000000 */
[----:B------:R-:W-:Y:S01]  /*3a9e0*/  ULDC UR4, c[0x0][0x248] ;  /* 0x0000920000047ab9 */ /* 0x000fe20000000800 */
[----:B------:R-:W-:Y:S01]  /*3a9f0*/  VIADD R6, R4, 0x65 ;  /* 0x0000006504067836 */ /* 0x000fe20000000000 */
[----:B------:R-:W-:Y:S01]  /*3aa00*/  ULDC UR5, c[0x0][0x22c] ;  /* 0x00008b0000057ab9 */ /* 0x000fe20000000800 */
[----:B------:R-:W-:Y:S01]  /*3aa10*/  VIADD R67, R101, UR4 ;  /* 0x0000000465437c36 */ /* 0x000fe20008000000 */
[----:B------:R-:W-:-:S03]  /*3aa20*/  ULDC UR4, c[0x0][0x248] ;  /* 0x0000920000047ab9 */ /* 0x000fc60000000800 */
[----:B------:R-:W-:Y:S01]  /*3aa30*/  VIADD R66, R67, UR4 ;  /* 0x0000000443427c36 */ /* 0x000fe20008000000 */
[----:B------:R-:W-:Y:S01]  /*3aa40*/  ULDC UR4, c[0x0][0x248] ;  /* 0x0000920000047ab9 */ /* 0x000fe20000000800 */
[----:B------:R-:W-:Y:S02]  /*3aa50*/  @P6 STG.E.U16 desc[UR6][R68.64], R7 ;  /* 0x0000000744006986 */ /* 0x000fe4000c101506 */
[----:B------:R-:W-:Y:S01]  /*3aa60*/  VIADD R190, R66, UR4 ;  /* 0x0000000442be7c36 */ /* 0x000fe20008000000 */
[----:B------:R-:W-:Y:S01]  /*3aa70*/  ISETP.LT.AND P6, PT, R6, UR5, !P0 ;  /* 0x0000000506007c0c */ /* 0x000fe2000c7c1270 */
[----:B------:R-:W-:Y:S01]  /*3aa80*/  ULDC UR4, c[0x0][0x248] ;  /* 0x0000920000047ab9 */ /* 0x000fe20000000800 */
[----:B------:R0:W-:Y:S01]  /*3aa90*/  @P4 STG.E.U16 desc[UR6][R70.64], R102 ;  /* 0x0000006646004986 */ /* 0x0001e2000c101506 */
[----:B------:R-:W-:Y:S01]  /*3aaa0*/  VIADD R6, R4, 0x66 ;  /* 0x0000006604067836 */ /* 0x000fe20000000000 */
[----:B------:R-:W-:Y:S01]  /*3aab0*/  ULDC UR5, c[0x0][0x22c] ;  /* 0x00008b0000057ab9 */ /* 0x000fe20000000800 */
[----:B0-----:R-:W-:Y:S01]  /*3aac0*/  VIADD R70, R190, UR4 ;  /* 0x00000004be467c36 */ /* 0x001fe20008000000 */
[----:B------:R-:W-:Y:S01]  /*3aad0*/  ULDC UR4, c[0x0][0x248] ;  /* 0x0000920000047ab9 */ /* 0x000fe20000000800 */
[----:B------:R-:W-:-:S02]  /*3aae0*/  PRMT R102, R102, 0x7632, R102 ;  /* 0x0000763266667816 */ /* 0x000fc40000000066 */
[----:B------:R-:W-:Y:S01]  /*3aaf0*/  VIADD R69, R70, UR4 ;  /* 0x0000000446457c36 */ /* 0x000fe20008000000 */
[----:B------:R-:W-:-:S03]  /*3ab00*/  ULDC UR4, c[0x0][0x248] ;  /* 0x0000920000047ab9 */ /* 0x000fc60000000800 */
[----:B------:R-:W-:Y:S01]  /*3ab10*/  VIADD R68, R69, UR4 ;  /* 0x0000000445447c36 */ /* 0x000fe20008000000 */
[----:B------:R-:W-:Y:S01]  /*3ab20*/  ULDC UR4, c[0x0][0x248] ;  /* 0x0000920000047ab9 */ /* 0x000fe20000000800 */
[----:B------:R0:W-:Y:S01]  /*3ab30*/  @P6 STG.E.U16 desc[UR6][R72.64], R102 ;  /* 0x0000006648006986 */ /* 0x0001e2000c101506 */
[----:B------:R-:W-:Y:S01]  /*3ab40*/  ISETP.LT.AND P4, PT, R6, UR5, !P0 ;  /* 0x0000000506007c0c */ /* 0x000fe2000c781270 */
[----:B------:R-:W-:Y:S01]  /*3ab50*/  VIADD R6, R4, 0x67 ;  /* 0x0000006704067836 */ /* 0x000fe20000000000 */
[----:B------:R-:W-:Y:S01]  /*3ab60*/  ULDC UR5, c[0x0][0x22c] ;  /* 0x00008b0000057ab9 */ /* 0x000fe20000000800 */
[----:B0-----:R-:W-:Y:S01]  /*3ab70*/  VIADD R102, R68, UR4 ;  /* 0x0000000444667c36 */ /* 0x001fe20008000000 */
[----:B------:R-:W-:-:S03]  /*3ab80*/  ULDC UR4, c[0x0][0x248] ;  /* 0x0000920000047ab9 */ /* 0x000fc60000000800 */
[----:B------:R-:W-:Y:S01]  /*3ab90*/  VIADD R73, R102, UR4 ;  /* 0x0000000466497c36 */ /* 0x000fe20008000000 */
[----:B------:R-:W-:Y:S01]  /*3aba0*/  ULDC UR4, c[0x0][0x248] ;  /* 0x0000920000047ab9 */ /* 0x000fe20000000800 */
[----:B------:R-:W-:Y:S01]  /*3abb0*/  ISETP.LT.AND P6, PT, R6, UR5, !P0 ;  /* 0x0000000506007c0c */ /* 0x000fe2000c7c1270 */
[----:B------:R-:W-:Y:S01]  /*3abc0*/  ULDC UR5, c[0x0][0x248] ;  /* 0x0000920000057ab9 */ /* 0x000fe20000000800 */
[----:B------:R-:W-:Y:S01]  /*3abd0*/  VIADD R72, R73, UR4 ;  /* 0x0000000449487c36 */ /* 0x000fe20008000000 */
[----:B------:R-:W-:Y:S01]  /*3abe0*/  ULDC UR4, c[0x0][0x248] ;  /* 0x0000920000047ab9 */ /* 0x000fe20000000800 */
[----:B------:R-:W-:Y:S02]  /*3abf0*/  VIADD R6, R4, 0x68 ;  /* 0x0000006804067836 */ /* 0x000fe40000000000 */
[----:B------:R-:W-:Y:S01]  /*3ac00*/  VIADD R71, R72, UR5 ;  /* 0x0000000548477c36 */ /* 0x000fe20008000000 */
[----:B------:R-:W-:Y:S01]  /*3ac10*/  ULDC UR5, c[0x0][0x22c] ;  /* 0x00008b0000057ab9 */ /* 0x000fe20000000800 */
[----:B------:R0:W-:Y:S02]  /*3ac20*/  @P4 STG.E.U16 desc[UR6][R74.64], R103 ;  /* 0x000000674a004986 */ /* 0x0001e4000c101506 */
[----:B------:R-:W-:Y:S01]  /*3ac30*/  VIADD R194, R71, UR4 ;  /* 0x0000000447c27c36 */ /* 0x000fe20008000000 */
[----:B------:R-:W-:Y:S01]  /*3ac40*/  ISETP.LT.AND P4, PT, R6, UR5, !P0 ;  /* 0x0000000506007c0c */ /* 0x000fe2000c781270 */
[----:B------:R-:W-:Y:S01]  /*3ac50*/  ULDC UR4, c[0x0][0x248] ;  /* 0x0000920000047ab9 */ /* 0x000fe20000000800 */
[----:B------:R-:W-:Y:S01]  /*3ac60*/  PRMT R7, R103, 0x7632, R7 ;  /* 0x0000763267077816 */ /* 0x000fe20000000007 */
[----:B------:R-:W-:Y:S01]  /*3ac70*/  VIADD R6, R4, 0x69 ;  /* 0x0000006904067836 */ /* 0x000fe20000000000 */
[----:B------:R-:W-:Y:S01]  /*3ac80*/  ULDC UR5, c[0x0][0x22c] ;  /* 0x00008b0000057ab9 */ /* 0x000fe20000000800 */
[----:B0-----:R-:W-:Y:S01]  /*3ac90*/  VIADD R103, R194, UR4 ;  /* 0x00000004c2677c36 */ /* 0x001fe20008000000 */
[----:B------:R-:W-:-:S03]  /*3aca0*/  ULDC UR4, c[0x0][0x248] ;  /* 0x0000920000047ab9 */ /* 0x000fc60000000800 */
[----:B------:R-:W-:Y:S01]  /*3acb0*/  VIADD R75, R103, UR4 ;  /* 0x00000004674b7c36 */ /* 0x000fe20008000000 */
[----:B------:R-:W-:Y:S01]  /*3acc0*/  ULDC UR4, c[0x0][0x248] ;  /* 0x0000920000047ab9 */ /* 0x000fe20000000800 */
[----:B------:R-:W-:Y:S02]  /*3acd0*/  @P6 STG.E.U16 desc[UR6][R76.64], R7 ;  /* 0x000000074c006986 */ /* 0x000fe4000c101506 */
[----:B------:R-:W-:Y:S01]  /*3ace0*/  VIADD R74, R75, UR4 ;  /* 0x000000044b4a7c36 */ /* 0x000fe20008000000 */
[----:B------:R-:W-:Y:S01]  /*3acf0*/  ULDC UR4, c[0x0][0x248] ;  /* 0x0000920000047ab9 */ /* 0x000fe20000000800 */
[----:B------:R0:W-:Y:S01]  /*3ad00*/  @P4 STG.E.U16 desc[UR6][R78.64], R92 ;  /* 0x0000005c4e004986 */ /* 0x0001e2000c101506 */
[----:B------:R-:W-:Y:S01]  /*3ad10*/  ISETP.LT.AND P6, PT, R6, UR5, !P0 ;  /* 0x0000000506007c0c */ /* 0x000fe2000c7c1270 */
[----:B0-----:R-:W-:Y:S01]  /*3ad20*/  VIADD R79, R74, UR4 ;  /* 0x000000044a4f7c36 */ /* 0x001fe20008000000 */
[----:B------:R-:W-:Y:S01]  /*3ad30*/  ULDC UR4, c[0x0][0x248] ;  /* 0x0000920000047ab9 */ /* 0x000fe20000000800 */
[----:B------:R-:W-:Y:S01]  /*3ad40*/  VIADD R6, R4, 0x6c ;  /* 0x0000006c04067836 */ /* 0x000fe20000000000 */
[----:B------:R-:W-:Y:S01]  /*3ad50*/  PRMT R92, R92, 0x7632, R92 ;  /* 0x000076325c5c7816 */ /* 0x000fe2000000005c */
[----:B------:R-:W-:Y:S01]  /*3ad60*/  VIADD R78, R79, UR4 ;  /* 0x000000044f4e7c36 */ /* 0x000fe20008000000 */
[----:B------:R-:W-:Y:S01]  /*3ad70*/  ULDC UR4, c[0x0][0x248] ;  /* 0x0000920000047ab9 */ /* 0x000fe20000000800 */
[----:B------:R-:W-:-:S02]  /*3ad80*/  ULDC UR5, c[0x0][0x22c] ;  /* 0x00008b0000057ab9 */ /* 0x000fc40000000800 */
[----:B------:R-:W-:Y:S01]  /*3ad90*/  VIADD R77, R78, UR4 ;  /* 0x000000044e4d7c36 */ /* 0x000fe20008000000 */
[----:B------:R-:W-:-:S03]  /*3ada0*/  ULDC UR4, c[0x0][0x248] ;  /* 0x0000920000047ab9 */ /* 0x000fc60000000800 */
        /* <DEDUP_REMOVED lines=8> */
[----:B------:R-:W-:Y:S01]  /*3ae30*/  ISETP.LT.AND P6, PT, R6, UR5, !P0 ;  /* 0x0000000506007c0c */ /* 0x000fe2000c7c1270 */
[----:B0-----:R-:W-:Y:S01]  /*3ae40*/  VIADD R92, R198, UR4 ;  /* 0x00000004c65c7c36 */ /* 0x001fe20008000000 */
[----:B------:R-:W-:Y:S01]  /*3ae50*/  ULDC UR4, c[0x0][0x248] ;  /* 0x0000920000047ab9 */ /* 0x000fe20000000800 */
[----:B------:R-:W-:Y:S01]  /*3ae60*/  PRMT R7, R93, 0x7632, R7 ;  /* 0x000076325d077816 */ /* 0x000fe20000000007 */
[----:B------:R0:W-:Y:S01]  /*3ae70*/  @P5 STG.E.U16 desc[UR6][R82.64], R93 ;  /* 0x0000005d52005986 */ /* 0x0001e2000c101506 */
[----:B------:R-:W-:Y:S01]  /*3ae80*/  VIADD R81, R92, UR4 ;  /* 0x000000045c517c36 */ /* 0x000fe20008000000 */
[----:B------:R-:W-:Y:S01]  /*3ae90*/  ULDC UR4, c[0x0][0x248] ;  /* 0x0000920000047ab9 */ /* 0x000fe20000000800 */
[----:B------:R-:W-:Y:S01]  /*3aea0*/  VIADD R6, R4, 0x70 ;  /* 0x0000007004067836 */ /* 0x000fe20000000000 */
[----:B------:R-:W-:Y:S01]  /*3aeb0*/  ULDC UR5, c[0x0][0x22c] ;  /* 0x00008b0000057ab9 */ /* 0x000fe20000000800 */
[----:B------:R-:W-:Y:S01]  /*3aec0*/  VIADD R80, R81, UR4 ;  /* 0x0000000451507c36 */ /* 0x000fe20008000000 */
[----:B------:R-:W-:-:S03]  /*3aed0*/  ULDC UR4, c[0x0][0x248] ;  /* 0x0000920000047ab9 */ /* 0x000fc60000000800 */
[----:B------:R1:W-:Y:S01]  /*3aee0*/  @P6 STG.E.U16 desc[UR6][R84.64], R7 ;  /* 0x0000000754006986 */ /* 0x0003e2000c101506 */
[----:B0-----:R-:W-:Y:S01]  /*3aef0*/  VIADD R93, R80, UR4 ;  /* 0x00000004505d7c36 */ /* 0x001fe20008000000 */
[----:B------:R-:W-:-:S03]  /*3af00*/  ULDC UR4, c[0x0][0x248] ;  /* 0x0000920000047ab9 */ /* 0x000fc60000000800 */
[----:B-1----:R-:W-:Y:S01]  /*3af10*/  VIADD R84, R93, UR4 ;  /* 0x000000045d547c36 */ /* 0x002fe20008000000 */
[----:B------:R-:W-:-:S03]  /*3af20*/  ULDC UR4, c[0x0][0x248] ;  /* 0x0000920000047ab9 */ /* 0x000fc60000000800 */
[----:B------:R-:W-:Y:S01]  /*3af30*/  VIADD R83, R84, UR4 ;  /* 0x0000000454537c36 */ /* 0x000fe20008000000 */
[----:B------:R-:W-:-:S03]  /*3af40*/  ULDC UR4, c[0x0][0x248] ;  /* 0x0000920000047ab9 */ /* 0x000fc60000000800 */
        /* <DEDUP_REMOVED lines=15> */
[----:B------:R-:W-:Y:S02]  /*3b040*/  PRMT R94, R94, 0x7632, R94 ;  /* 0x000076325e5e7816 */ /* 0x000fe4000000005e */
        /* <DEDUP_REMOVED lines=9> */
[----:B------:R-:W-:Y:S01]  /*3b0e0*/  VIADD R6, R4, 0x74 ;  /* 0x0000007404067836 */ /* 0x000fe20000000000 */
[----:B------:R-:W-:Y:S01]  /*3b0f0*/  @P2 STG.E.U16 desc[UR6][R98.64], R95 ;  /* 0x0000005f62002986 */ /* 0x000fe2000c101506 */
[----:B------:R-:W-:Y:S01]  /*3b100*/  PRMT R7, R95, 0x7632, R7 ;  /* 0x000076325f077816 */ /* 0x000fe20000000007 */
[----:B------:R-:W-:Y:S01]  /*3b110*/  ULDC UR4, c[0x0][0x248] ;  /* 0x0000920000047ab9 */ /* 0x000fe20000000800 */
[----:B0-----:R-:W-:Y:S01]  /*3b120*/  VIADD R96, R204, UR5 ;  /* 0x00000005cc607c36 */ /* 0x001fe20008000000 */
[----:B------:R-:W-:-:S02]  /*3b130*/  ULDC UR5, c[0x0][0x22c] ;  /* 0x00008b0000057ab9 */ /* 0x000fc40000000800 */
[----:B------:R-:W-:Y:S01]  /*3b140*/  ISETP.LT.AND P2, PT, R6, UR5, !P0 ;  /* 0x0000000506007c0c */ /* 0x000fe2000c741270 */
[----:B------:R-:W-:Y:S01]  /*3b150*/  VIADD R6, R4, 0x75 ;  /* 0x0000007504067836 */ /* 0x000fe20000000000 */
[----:B------:R-:W-:Y:S01]  /*3b160*/  ULDC UR5, c[0x0][0x22c] ;  /* 0x00008b0000057ab9 */ /* 0x000fe20000000800 */
[----:B------:R0:W-:Y:S03]  /*3b170*/  @P1 STG.E.U16 desc[UR6][R104.64], R7 ;  /* 0x0000000768001986 */ /* 0x0001e6000c101506 */
[----:B------:R-:W-:Y:S01]  /*3b180*/  ISETP.LT.AND P1, PT, R6, UR5, !P0 ;  /* 0x0000000506007c0c */ /* 0x000fe2000c721270 */
[----:B------:R-:W-:Y:S01]  /*3b190*/  VIADD R6, R4, 0x76 ;  /* 0x0000007604067836 */ /* 0x000fe20000000000 */
[----:B------:R-:W-:Y:S01]  /*3b1a0*/  @P5 STG.E.U16 desc[UR6][R106.64], R88 ;  /* 0x000000586a005986 */ /* 0x000fe2000c101506 */
[----:B------:R-:W-:Y:S01]  /*3b1b0*/  ULDC UR5, c[0x0][0x22c] ;  /* 0x00008b0000057ab9 */ /* 0x000fe20000000800 */
[----:B0-----:R-:W-:-:S02]  /*3b1c0*/  PRMT R7, R88, 0x7632, R7 ;  /* 0x0000763258077816 */ /* 0x001fc40000000007 */
[----:B------:R-:W-:Y:S01]  /*3b1d0*/  ISETP.LT.AND P5, PT, R6, UR5, !P0 ;  /* 0x0000000506007c0c */ /* 0x000fe2000c7a1270 */
[----:B------:R-:W-:Y:S01]  /*3b1e0*/  VIADD R95, R96, UR4 ;  /* 0x00000004605f7c36 */ /* 0x000fe20008000000 */
[----:B------:R-:W-:Y:S01]  /*3b1f0*/  ULDC UR4, c[0x0][0x248] ;  /* 0x0000920000047ab9 */ /* 0x000fe20000000800 */
[----:B------:R0:W-:Y:S01]  /*3b200*/  @P6 STG.E.U16 desc[UR6][R108.64], R7 ;  /* 0x000000076c006986 */ /* 0x0001e2000c101506 */
[----:B------:R-:W-:-:S03]  /*3b210*/  ULDC UR5, c[0x0][0x248] ;  /* 0x0000920000057ab9 */ /* 0x000fc60000000800 */
[----:B------:R1:W-:Y:S01]  /*3b220*/  @P4 STG.E.U16 desc[UR6][R110.64], R89 ;  /* 0x000000596e004986 */ /* 0x0003e2000c101506 */
[----:B------:R-:W-:-:S04]  /*3b230*/  LEA R6, P4, R216, R2, 0x1 ;  /* 0x00000002d8067211 */ /* 0x000fc800078808ff */
[-C--:B0-----:R-:W-:Y:S02]  /*3b240*/  LEA.HI.X.SX32 R7, R216, R3.reuse, 0x1, P4 ;  /* 0x00000003d8077211 */ /* 0x081fe400020f0eff */
[----:B------:R-:W-:Y:S02]  /*3b250*/  LEA R64, P4, R215, R2, 0x1 ;  /* 0x00000002d7407211 */ /* 0x000fe400078808ff */
[----:B-1----:R-:W-:Y:S02]  /*3b260*/  PRMT R89, R89, 0x7632, R89 ;  /* 0x0000763259597816 */ /* 0x002fe40000000059 */
[----:B------:R-:W-:-:S03]  /*3b270*/  LEA.HI.X.SX32 R65, R215, R3, 0x1, P4 ;  /* 0x00000003d7417211 */ /* 0x000fc600020f0eff */
[----:B------:R0:W-:Y:S04]  /*3b280*/  @P3 STG.E.U16 desc[UR6][R6.64], R89 ;  /* 0x0000005906003986 */ /* 0x0001e8000c101506 */
[----:B------:R1:W-:Y:S01]  /*3b290*/  @P2 STG.E.U16 desc[UR6][R64.64], R90 ;  /* 0x0000005a40002986 */ /* 0x0003e2000c101506 */
[----:B------:R-:W-:Y:S02]  /*3b2a0*/  PRMT R111, R90, 0x7632, R111 ;  /* 0x000076325a6f7816 */ /* 0x000fe4000000006f */
[----:B0-----:R-:W-:-:S04]  /*3b2b0*/  LEA R6, P2, R214, R2, 0x1 ;  /* 0x00000002d6067211 */ /* 0x001fc800078408ff */
[----:B------:R-:W-:-:S05]  /*3b2c0*/  LEA.HI.X.SX32 R7, R214, R3, 0x1, P2 ;  /* 0x00000003d6077211 */ /* 0x000fca00010f0eff */
[----:B------:R-:W-:Y:S01]  /*3b2d0*/  @P1 STG.E.U16 desc[UR6][R6.64], R111 ;  /* 0x0000006f06001986 */ /* 0x000fe2000c101506 */
[----:B------:R-:W-:-:S04]  /*3b2e0*/  LEA R238, P1, R58, R2, 0x1 ;  /* 0x000000023aee7211 */ /* 0x000fc800078208ff */
[-C--:B------:R-:W-:Y:S02]  /*3b2f0*/  LEA.HI.X.SX32 R239, R58, R3.reuse, 0x1, P1 ;  /* 0x000000033aef7211 */ /* 0x080fe400008f0eff */
[-C--:B--2---:R-:W-:Y:S02]  /*3b300*/  LEA R240, P1, R137, R2.reuse, 0x1 ;  /* 0x0000000289f07211 */ /* 0x084fe400078208ff */
[-C--:B-1----:R-:W-:Y:S02]  /*3b310*/  LEA R64, P2, R59, R2.reuse, 0x1 ;  /* 0x000000023b407211 */ /* 0x082fe400078408ff */
[-C--:B------:R-:W-:Y:S02]  /*3b320*/  LEA.HI.X.SX32 R241, R137, R3.reuse, 0x1, P1 ;  /* 0x0000000389f17211 */ /* 0x080fe400008f0eff */
[----:B------:R-:W2:Y:S01]  /*3b330*/  LDL.LU R137, [R1+0x2b4] ;  /* 0x0002b40001897983 */ /* 0x000ea20000300800 */
[----:B------:R-:W-:Y:S02]  /*3b340*/  LEA.HI.X.SX32 R65, R59, R3, 0x1, P2 ;  /* 0x000000033b417211 */ /* 0x000fe400010f0eff */
[----:B---3--:R-:W-:-:S02]  /*3b350*/  LEA R242, P2, R136, R2, 0x1 ;  /* 0x0000000288f27211 */ /* 0x008fc400078408ff */
[-C--:B----4-:R-:W-:Y:S02]  /*3b360*/  LEA R112, P3, R15, R2.reuse, 0x1 ;  /* 0x000000020f707211 */ /* 0x090fe400078608ff */
[-C--:B------:R-:W-:Y:S02]  /*3b370*/  LEA R58, P4, R63, R2.reuse, 0x1 ;  /* 0x000000023f3a7211 */ /* 0x080fe400078808ff */
[-C--:B------:R-:W-:Y:S02]  /*3b380*/  LEA R130, P1, R249, R2.reuse, 0x1 ;  /* 0x00000002f9827211 */ /* 0x080fe400078208ff */
[-C--:B------:R-:W-:Y:S02]  /*3b390*/  LEA.HI.X.SX32 R243, R136, R3.reuse, 0x1, P2 ;  /* 0x0000000388f37211 */ /* 0x080fe400010f0eff */
[----:B------:R-:W-:Y:S02]  /*3b3a0*/  LEA.HI.X.SX32 R113, R15, R3, 0x1, P3 ;  /* 0x000000030f717211 */ /* 0x000fe400018f0eff */
[----:B------:R-:W-:-:S02]  /*3b3b0*/  LEA R128, P2, R122, R2, 0x1 ;  /* 0x000000027a807211 */ /* 0x000fc400078408ff */
[-C--:B------:R-:W-:Y:S02]  /*3b3c0*/  LEA.HI.X.SX32 R59, R63, R3.reuse, 0x1, P4 ;  /* 0x000000033f3b7211 */ /* 0x080fe400020f0eff */
[-C--:B------:R-:W-:Y:S01]  /*3b3d0*/  LEA.HI.X.SX32 R131, R249, R3.reuse, 0x1, P1 ;  /* 0x00000003f9837211 */ /* 0x080fe200008f0eff */
[----:B------:R0:W-:Y:S01]  /*3b3e0*/  STL.64 [R1+0xb80], R112 ;  /* 0x000b807001007387 */ /* 0x0001e20000100a00 */
[----:B------:R-:W-:-:S03]  /*3b3f0*/  LEA.HI.X.SX32 R129, R122, R3, 0x1, P2 ;  /* 0x000000037a817211 */ /* 0x000fc600010f0eff */
[----:B------:R-:W-:Y:S04]  /*3b400*/  STL.64 [R1+0x1670], R58 ;  /* 0x0016703a01007387 */ /* 0x000fe80000100a00 */
[----:B------:R-:W-:Y:S04]  /*3b410*/  STL.64 [R1+0xb70], R130 ;  /* 0x000b708201007387 */ /* 0x000fe80000100a00 */
[----:B------:R-:W3:Y:S04]  /*3b420*/  LDL.LU R249, [R1+0x294] ;  /* 0x0002940001f97983 */ /* 0x000ee80000300800 */
[----:B------:R1:W-:Y:S04]  /*3b430*/  STL.64 [R1+0xb68], R128 ;  /* 0x000b688001007387 */ /* 0x0003e80000100a00 */
[----:B------:R-:W4:Y:S01]  /*3b440*/  LDL.LU R122, [R1+0x290] ;  /* 0x00029000017a7983 */ /* 0x000f220000300800 */
[----:B0-----:R-:W-:Y:S01]  /*3b450*/  IMAD.MOV.U32 R113, RZ, RZ, R62 ;  /* 0x000000ffff717224 */ /* 0x001fe200078e003e */
[CC--:B------:R-:W-:Y:S01]  /*3b460*/  LEA R62, P3, R53.reuse, R2.reuse, 0x1 ;  /* 0x00000002353e7211 */ /* 0x0c0fe200078608ff */
[----:B------:R-:W-:Y:S01]  /*3b470*/  IMAD.MOV.U32 R112, RZ, RZ, R60 ;  /* 0x000000ffff707224 */ /* 0x000fe200078e003c */
[----:B------:R-:W-:Y:S01]  /*3b480*/  LEA R60, P4, R52, R2, 0x1 ;  /* 0x00000002343c7211 */ /* 0x000fe200078808ff */
[----:B------:R-:W-:Y:S01]  /*3b490*/  IMAD.MOV.U32 R15, RZ, RZ, R61 ;  /* 0x000000ffff0f7224 */ /* 0x000fe200078e003d */
[----:B------:R-:W-:-:S02]  /*3b4a0*/  LEA.HI.X.SX32 R63, R53, R3, 0x1, P3 ;  /* 0x00000003353f7211 */ /* 0x000fc400018f0eff */
[-C--:B-1----:R-:W-:Y:S02]  /*3b4b0*/  LEA R128, P1, R123, R2.reuse, 0x1 ;  /* 0x000000027b807211 */ /* 0x082fe400078208ff */
[-C--:B------:R-:W-:Y:S02]  /*3b4c0*/  LEA R58, P2, R135, R2.reuse, 0x1 ;  /* 0x00000002873a7211 */ /* 0x080fe400078408ff */
[-C--:B------:R-:W-:Y:S02]  /*3b4d0*/  LEA.HI.X.SX32 R61, R52, R3.reuse, 0x1, P4 ;  /* 0x00000003343d7211 */ /* 0x080fe400020f0eff */
[-C--:B------:R-:W-:Y:S02]  /*3b4e0*/  LEA.HI.X.SX32 R129, R123, R3.reuse, 0x1, P1 ;  /* 0x000000037b817211 */ /* 0x080fe400008f0eff */
[----:B------:R-:W-:Y:S01]  /*3b4f0*/  LEA R52, P4, R121, R2, 0x1 ;  /* 0x0000000279347211 */ /* 0x000fe200078808ff */
[----:B------:R0:W-:Y:S01]  /*3b500*/  STL.64 [R1+0xb60], R62 ;  /* 0x000b603e01007387 */ /* 0x0001e20000100a00 */
[----:B------:R-:W-:-:S02]  /*3b510*/  LEA.HI.X.SX32 R59, R135, R3, 0x1, P2 ;  /* 0x00000003873b7211 */ /* 0x000fc400010f0eff */
[----:B------:R-:W-:Y:S01]  /*3b520*/  LEA.HI.X.SX32 R53, R121, R3, 0x1, P4 ;  /* 0x0000000379357211 */ /* 0x000fe200020f0eff */
[----:B------:R1:W-:Y:S04]  /*3b530*/  STL.64 [R1+0x1660], R60 ;  /* 0x0016603c01007387 */ /* 0x0003e80000100a00 */
[----:B------:R-:W-:Y:S01]  /*3b540*/  STL.64 [R1+0xb50], R128 ;  /* 0x000b508001007387 */ /* 0x000fe20000100a00 */
[----:B0-----:R-:W-:-:S03]  /*3b550*/  LEA R62, P3, R120, R2, 0x1 ;  /* 0x00000002783e7211 */ /* 0x001fc600078608ff */
[----:B------:R-:W4:Y:S01]  /*3b560*/  LDL.LU R123, [R1+0x284] ;  /* 0x00028400017b7983 */ /* 0x000f220000300800 */
[----:B------:R-:W-:-:S03]  /*3b570*/  LEA.HI.X.SX32 R63, R120, R3, 0x1, P3 ;  /* 0x00000003783f7211 */ /* 0x000fc600018f0eff */
[----:B------:R0:W-:Y:S01]  /*3b580*/  STL.64 [R1+0xb48], R58 ;  /* 0x000b483a01007387 */ /* 0x0001e20000100a00 */
[----:B-1----:R-:W-:-:S03]  /*3b590*/  LEA R60, P2, R248, R2, 0x1 ;  /* 0x00000002f83c7211 */ /* 0x002fc600078408ff */
[----:B------:R-:W4:Y:S04]  /*3b5a0*/  LDL.LU R135, [R1+0x280] ;  /* 0x0002800001877983 */ /* 0x000f280000300800 */
[----:B------:R-:W4:Y:S04]  /*3b5b0*/  LDL.LU R120, [R1+0x27c] ;  /* 0x00027c0001787983 */ /* 0x000f280000300800 */
[----:B------:R1:W-:Y:S01]  /*3b5c0*/  STL.64 [R1+0xb38], R52 ;  /* 0x000b383401007387 */ /* 0x0003e20000100a00 */
[----:B0-----:R-:W-:-:S03]  /*3b5d0*/  LEA R58, P3, R55, R2, 0x1 ;  /* 0x00000002373a7211 */ /* 0x001fc600078608ff */
[----:B------:R-:W4:Y:S01]  /*3b5e0*/  LDL.LU R121, [R1+0x26c] ;  /* 0x00026c0001797983 */ /* 0x000f220000300800 */
[-C--:B------:R-:W-:Y:S02]  /*3b5f0*/  LEA.HI.X.SX32 R61, R248, R3.reuse, 0x1, P2 ;  /* 0x00000003f83d7211 */ /* 0x080fe400010f0eff */
[----:B------:R-:W-:Y:S02]  /*3b600*/  LEA.HI.X.SX32 R59, R55, R3, 0x1, P3 ;  /* 0x00000003373b7211 */ /* 0x000fe400018f0eff */
[----:B-1----:R-:W-:-:S04]  /*3b610*/  LEA R52, P4, R54, R2, 0x1 ;  /* 0x0000000236347211 */ /* 0x002fc800078808ff */
[----:B------:R-:W-:Y:S02]  /*3b620*/  LEA.HI.X.SX32 R53, R54, R3, 0x1, P4 ;  /* 0x0000000336357211 */ /* 0x000fe400020f0eff */
[----:B--2---:R-:W-:-:S04]  /*3b630*/  LEA R128, P1, R137, R2, 0x1 ;  /* 0x0000000289807211 */ /* 0x004fc800078208ff */
[----:B------:R-:W-:-:S05]  /*3b640*/  LEA.HI.X.SX32 R129, R137, R3, 0x1, P1 ;  /* 0x0000000389817211 */ /* 0x000fca00008f0eff */
[----:B------:R3:W-:Y:S04]  /*3b650*/  STL.64 [R1+0xb28], R128 ;  /* 0x000b288001007387 */ /* 0x0007e80000100a00 */
[----:B------:R-:W2:Y:S04]  /*3b660*/  LDL.LU R133, [R1+0x268] ;  /* 0x0002680001857983 */ /* 0x000ea80000300800 */
[----:B------:R-:W-:Y:S04]  /*3b670*/  STL.64 [R1+0xb20], R60 ;  /* 0x000b203c01007387 */ /* 0x000fe80000100a00 */
[----:B------:R-:W2:Y:S04]  /*3b680*/  LDL.LU R130, [R1+0x264] ;  /* 0x0002640001827983 */ /* 0x000ea80000300800 */
[----:B------:R0:W-:Y:S04]  /*3b690*/  STL.64 [R1+0xb18], R58 ;  /* 0x000b183a01007387 */ /* 0x0001e80000100a00 */
[----:B------:R-:W2:Y:S04]  /*3b6a0*/  LDL.LU R131, [R1+0x260] ;  /* 0x0002600001837983 */ /* 0x000ea80000300800 */
[----:B------:R-:W2:Y:S01]  /*3b6b0*/  LDL.LU R136, [R1+0x250] ;  /* 0x0002500001887983 */ /* 0x000ea20000300800 */
[----:B---3--:R-:W-:-:S02]  /*3b6c0*/  LEA R128, P1, R249, R2, 0x1 ;  /* 0x00000002f9807211 */ /* 0x008fc400078208ff */
[-C--:B0-----:R-:W-:Y:S02]  /*3b6d0*/  LEA R58, P3, R49, R2.reuse, 0x1 ;  /* 0x00000002313a7211 */ /* 0x081fe400078608ff */
[C---:B----4-:R-:W-:Y:S02]  /*3b6e0*/  LEA R60, P2, R122.reuse, R2, 0x1 ;  /* 0x000000027a3c7211 */ /* 0x050fe400078408ff */
[-C--:B------:R-:W-:Y:S02]  /*3b6f0*/  LEA.HI.X.SX32 R129, R249, R3.reuse, 0x1, P1 ;  /* 0x00000003f9817211 */ /* 0x080fe400008f0eff */
[-C--:B------:R-:W-:Y:S01]  /*3b700*/  LEA.HI.X.SX32 R61, R122, R3.reuse, 0x1, P2 ;  /* 0x000000037a3d7211 */ /* 0x080fe200010f0eff */
[----:B------:R-:W-:Y:S01]  /*3b710*/  STL.64 [R1+0x1648], R52 ;  /* 0x0016483401007387 */ /* 0x000fe20000100a00 */
[----:B------:R-:W-:-:S03]  /*3b720*/  LEA.HI.X.SX32 R59, R49, R3, 0x1, P3 ;  /* 0x00000003313b7211 */ /* 0x000fc600018f0eff */
[----:B------:R-:W-:Y:S04]  /*3b730*/  STL.64 [R1+0xb08], R128 ;  /* 0x000b088001007387 */ /* 0x000fe80000100a00 */
[----:B------:R-:W3:Y:S04]  /*3b740*/  LDL.LU R137, [R1+0x24c] ;  /* 0x00024c0001897983 */ /* 0x000ee80000300800 */
[----:B------:R0:W-:Y:S04]  /*3b750*/  STL.64 [R1+0xb00], R60 ;  /* 0x000b003c01007387 */ /* 0x0001e80000100a00 */
[----:B------:R-:W4:Y:S04]  /*3b760*/  LDL.LU R248, [R1+0x248] ;  /* 0x0002480001f87983 */ /* 0x000f280000300800 */
[----:B------:R1:W-:Y:S04]  /*3b770*/  STL.64 [R1+0xaf8], R58 ;  /* 0x000af83a01007387 */ /* 0x0003e80000100a00 */
[----:B------:R-:W4:Y:S04]  /*3b780*/  LDL.LU R249, [R1+0x23c] ;  /* 0x00023c0001f97983 */ /* 0x000f280000300800 */
[----:B------:R-:W4:Y:S01]  /*3b790*/  LDL.LU R122, [R1+0x234] ;  /* 0x00023400017a7983 */ /* 0x000f220000300800 */
[----:B------:R-:W-:-:S02]  /*3b7a0*/  LEA R54, P4, R48, R2, 0x1 ;  /* 0x0000000230367211 */ /* 0x000fc400078808ff */
[-C--:B0-----:R-:W-:Y:S02]  /*3b7b0*/  LEA R60, P1, R123, R2.reuse, 0x1 ;  /* 0x000000027b3c7211 */ /* 0x081fe400078208ff */
[-C--:B-1----:R-:W-:Y:S02]  /*3b7c0*/  LEA R58, P2, R135, R2.reuse, 0x1 ;  /* 0x00000002873a7211 */ /* 0x082fe400078408ff */
[-C--:B------:R-:W-:Y:S02]  /*3b7d0*/  LEA.HI.X.SX32 R55, R48, R3.reuse, 0x1, P4 ;  /* 0x0000000330377211 */ /* 0x080fe400020f0eff */
[-C--:B------:R-:W-:Y:S02]  /*3b7e0*/  LEA.HI.X.SX32 R61, R123, R3.reuse, 0x1, P1 ;  /* 0x000000037b3d7211 */ /* 0x080fe400008f0eff */
[-C--:B------:R-:W-:Y:S02]  /*3b7f0*/  LEA.HI.X.SX32 R59, R135, R3.reuse, 0x1, P2 ;  /* 0x00000003873b7211 */ /* 0x080fe400010f0eff */
[CC--:B------:R-:W-:Y:S01]  /*3b800*/  LEA R52, P4, R121.reuse, R2.reuse, 0x1 ;  /* 0x0000000279347211 */ /* 0x0c0fe200078808ff */
[----:B------:R-:W-:Y:S03]  /*3b810*/  STL.64 [R1+0xae8], R60 ;  /* 0x000ae83c01007387 */ /* 0x000fe60000100a00 */
[----:B------:R-:W-:Y:S01]  /*3b820*/  LEA.HI.X.SX32 R53, R121, R3, 0x1, P4 ;  /* 0x0000000379357211 */ /* 0x000fe200020f0eff */
[----:B------:R2:W-:Y:S01]  /*3b830*/  STL.64 [R1+0xae0], R58 ;  /* 0x000ae03a01007387 */ /* 0x0005e20000100a00 */
[----:B------:R-:W-:Y:S01]  /*3b840*/  LEA R48, P3, R120, R2, 0x1 ;  /* 0x0000000278307211 */ /* 0x000fe200078608ff */
[----:B------:R-:W-:-:S02]  /*3b850*/  IMAD.MOV.U32 R123, RZ, RZ, R112 ;  /* 0x000000ffff7b7224 */ /* 0x000fc400078e0070 */
[----:B------:R0:W-:Y:S01]  /*3b860*/  STL.64 [R1+0xad0], R52 ;  /* 0x000ad03401007387 */ /* 0x0001e20000100a00 */
[----:B------:R-:W-:Y:S01]  /*3b870*/  IMAD.MOV.U32 R112, RZ, RZ, R44 ;  /* 0x000000ffff707224 */ /* 0x000fe200078e002c */
[----:B------:R-:W-:Y:S01]  /*3b880*/  LEA.HI.X.SX32 R49, R120, R3, 0x1, P3 ;  /* 0x0000000378317211 */ /* 0x000fe200018f0eff */
[----:B------:R-:W-:Y:S02]  /*3b890*/  IMAD.MOV.U32 R120, RZ, RZ, R45 ;  /* 0x000000ffff787224 */ /* 0x000fe400078e002d */
[----:B------:R-:W-:Y:S02]  /*3b8a0*/  IMAD.MOV.U32 R135, RZ, RZ, R15 ;  /* 0x000000ffff877224 */ /* 0x000fe400078e000f */
[----:B------:R-:W-:Y:S02]  /*3b8b0*/  IMAD.MOV.U32 R15, RZ, RZ, R113 ;  /* 0x000000ffff0f7224 */ /* 0x000fe400078e0071 */
[----:B------:R-:W-:Y:S02]  /*3b8c0*/  IMAD.MOV.U32 R113, RZ, RZ, R50 ;  /* 0x000000ffff717224 */ /* 0x000fe400078e0032 */
[----:B------:R-:W-:Y:S01]  /*3b8d0*/  IMAD.MOV.U32 R121, RZ, RZ, R51 ;  /* 0x000000ffff797224 */ /* 0x000fe200078e0033 */
[----:B--2---:R-:W-:-:S04]  /*3b8e0*/  LEA R58, P1, R133, R2, 0x1 ;  /* 0x00000002853a7211 */ /* 0x004fc800078208ff */
[----:B------:R-:W-:Y:S02]  /*3b8f0*/  LEA.HI.X.SX32 R59, R133, R3, 0x1, P1 ;  /* 0x00000003853b7211 */ /* 0x000fe400008f0eff */
[----:B0-----:R-:W-:-:S03]  /*3b900*/  LEA R52, P2, R130, R2, 0x1 ;  /* 0x0000000282347211 */ /* 0x001fc600078408ff */
[----:B------:R4:W-:Y:S01]  /*3b910*/  STL.64 [R1+0xac0], R58 ;  /* 0x000ac03a01007387 */ /* 0x0009e20000100a00 */
[----:B------:R-:W-:-:S03]  /*3b920*/  LEA.HI.X.SX32 R53, R130, R3, 0x1, P2 ;  /* 0x0000000382357211 */ /* 0x000fc600010f0eff */
[----:B------:R-:W2:Y:S01]  /*3b930*/  LDL.LU R128, [R1+0x230] ;  /* 0x0002300001807983 */ /* 0x000ea20000300800 */
[----:B------:R-:W-:-:S03]  /*3b940*/  LEA R44, P4, R136, R2, 0x1 ;  /* 0x00000002882c7211 */ /* 0x000fc600078808ff */
[----:B------:R0:W-:Y:S01]  /*3b950*/  STL.64 [R1+0xab8], R52 ;  /* 0x000ab83401007387 */ /* 0x0001e20000100a00 */
[----:B------:R-:W-:-:S03]  /*3b960*/  LEA.HI.X.SX32 R45, R136, R3, 0x1, P4 ;  /* 0x00000003882d7211 */ /* 0x000fc600020f0eff */
[----:B------:R-:W2:Y:S04]  /*3b970*/  LDL.LU R129, [R1+0x22c] ;  /* 0x00022c0001817983 */ /* 0x000ea80000300800 */
[----:B------:R-:W2:Y:S04]  /*3b980*/  LDL.LU R148, [R1+0x220] ;  /* 0x0002200001947983 */ /* 0x000ea80000300800 */
[----:B------:R1:W-:Y:S01]  /*3b990*/  STL.64 [R1+0xaa8], R44 ;  /* 0x000aa82c01007387 */ /* 0x0003e20000100a00 */
[----:B------:R-:W-:-:S03]  /*3b9a0*/  LEA R50, P3, R131, R2, 0x1 ;  /* 0x0000000283327211 */ /* 0x000fc600078608ff */
[----:B------:R-:W2:Y:S01]  /*3b9b0*/  LDL.LU R250, [R1+0x21c] ;  /* 0x00021c0001fa7983 */ /* 0x000ea20000300800 */
[----:B------:R-:W-:Y:S02]  /*3b9c0*/  LEA.HI.X.SX32 R51, R131, R3, 0x1, P3 ;  /* 0x0000000383337211 */ /* 0x000fe400018f0eff */
[-C--:B---3--:R-:W-:Y:S01]  /*3b9d0*/  LEA R60, P1, R137, R2.reuse, 0x1 ;  /* 0x00000002893c7211 */ /* 0x088fe200078208ff */
[----:B------:R-:W3:Y:S04]  /*3b9e0*/  LDL.LU R133, [R1+0x214] ;  /* 0x0002140001857983 */ /* 0x000ee80000300800 */
[----:B------:R-:W3:Y:S01]  /*3b9f0*/  LDL.LU R130, [R1+0x210] ;  /* 0x0002100001827983 */ /* 0x000ee20000300800 */
[----:B----4-:R-:W-:-:S03]  /*3ba00*/  LEA R58, P2, R248, R2, 0x1 ;  /* 0x00000002f83a7211 */ /* 0x010fc600078408ff */
[----:B------:R-:W4:Y:S01]  /*3ba10*/  LDL.LU R131, [R1+0x204] ;  /* 0x0002040001837983 */ /* 0x000f220000300800 */
[-C--:B------:R-:W-:Y:S02]  /*3ba20*/  LEA.HI.X.SX32 R61, R137, R3.reuse, 0x1, P1 ;  /* 0x00000003893d7211 */ /* 0x080fe400008f0eff */
[----:B------:R-:W-:Y:S01]  /*3ba30*/  LEA.HI.X.SX32 R59, R248, R3, 0x1, P2 ;  /* 0x00000003f83b7211 */ /* 0x000fe200010f0eff */
[----:B------:R-:W4:Y:S01]  /*3ba40*/  LDL.LU R136, [R1+0x200] ;  /* 0x0002000001887983 */ /* 0x000f220000300800 */
[----:B0-----:R-:W-:-:S03]  /*3ba50*/  LEA R52, P4, R122, R2, 0x1 ;  /* 0x000000027a347211 */ /* 0x001fc600078808ff */
[----:B------:R-:W-:Y:S01]  /*3ba60*/  STL.64 [R1+0xaa0], R60 ;  /* 0x000aa03c01007387 */ /* 0x000fe20000100a00 */
[----:B------:R-:W-:-:S03]  /*3ba70*/  LEA.HI.X.SX32 R53, R122, R3, 0x1, P4 ;  /* 0x000000037a357211 */ /* 0x000fc600020f0eff */
[----:B------:R2:W-:Y:S04]  /*3ba80*/  STL.64 [R1+0xa98], R58 ;  /* 0x000a983a01007387 */ /* 0x0005e80000100a00 */
[----:B------:R0:W-:Y:S04]  /*3ba90*/  STL.64 [R1+0xa88], R52 ;  /* 0x000a883401007387 */ /* 0x0001e80000100a00 */
[----:B------:R-:W4:Y:S04]  /*3baa0*/  LDL.LU R251, [R1+0x1f8] ;  /* 0x0001f80001fb7983 */ /* 0x000f280000300800 */
[----:B------:R-:W4:Y:S01]  /*3bab0*/  LDL.LU R132, [R1+0x1f4] ;  /* 0x0001f40001847983 */ /* 0x000f220000300800 */
[----:B-1----:R-:W-:Y:S01]  /*3bac0*/  LEA R44, P3, R249, R2, 0x1 ;  /* 0x00000002f92c7211 */ /* 0x002fe200078608ff */
[----:B------:R-:W-:-:S02]  /*3bad0*/  IMAD.MOV.U32 R122, RZ, RZ, R123 ;  /* 0x000000ffff7a7224 */ /* 0x000fc400078e007b */
[----:B------:R-:W-:Y:S01]  /*3bae0*/  IMAD.MOV.U32 R123, RZ, RZ, R40 ;  /* 0x000000ffff7b7224 */ /* 0x000fe200078e0028 */
[----:B------:R-:W-:Y:S01]  /*3baf0*/  LEA.HI.X.SX32 R45, R249, R3, 0x1, P3 ;  /* 0x00000003f92d7211 */ /* 0x000fe200018f0eff */
[----:B------:R-:W-:Y:S01]  /*3bb00*/  IMAD.MOV.U32 R137, RZ, RZ, R120 ;  /* 0x000000ffff897224 */ /* 0x000fe200078e0078 */
[----:B------:R-:W4:Y:S01]  /*3bb10*/  LDL.LU R149, [R1+0x1d4] ;  /* 0x0001d40001957983 */ /* 0x000f220000300800 */
[----:B------:R-:W-:-:S03]  /*3bb20*/  IMAD.MOV.U32 R120, RZ, RZ, R41 ;  /* 0x000000ffff787224 */ /* 0x000fc600078e0029 */
[----:B------:R-:W4:Y:S01]  /*3bb30*/  LDL.LU R143, [R1+0x1d0] ;  /* 0x0001d000018f7983 */ /* 0x000f220000300800 */
[----:B------:R-:W-:Y:S02]  /*3bb40*/  IMAD.MOV.U32 R249, RZ, RZ, R46 ;  /* 0x000000fffff97224 */ /* 0x000fe400078e002e */
[----:B------:R-:W-:Y:S01]  /*3bb50*/  IMAD.MOV.U32 R248, RZ, RZ, R47 ;  /* 0x000000fffff87224 */ /* 0x000fe200078e002f */
[----:B--2---:R-:W-:-:S04]  /*3bb60*/  LEA R58, P1, R128, R2, 0x1 ;  /* 0x00000002803a7211 */ /* 0x004fc800078208ff */
[----:B------:R-:W-:-:S05]  /*3bb70*/  LEA.HI.X.SX32 R59, R128, R3, 0x1, P1 ;  /* 0x00000003803b7211 */ /* 0x000fca00008f0eff */
[----:B------:R4:W-:Y:S01]  /*3bb80*/  STL.64 [R1+0xa78], R58 ;  /* 0x000a783a01007387 */ /* 0x0009e20000100a00 */
[-C--:B0-----:R-:W-:Y:S02]  /*3bb90*/  LEA R52, P3, R148, R2.reuse, 0x1 ;  /* 0x0000000294347211 */ /* 0x081fe400078608ff */
[-C--:B------:R-:W-:Y:S02]  /*3bba0*/  LEA R40, P4, R250, R2.reuse, 0x1 ;  /* 0x00000002fa287211 */ /* 0x080fe400078808ff */
[-C--:B------:R-:W-:Y:S02]  /*3bbb0*/  LEA.HI.X.SX32 R53, R148, R3.reuse, 0x1, P3 ;  /* 0x0000000394357211 */ /* 0x080fe400018f0eff */
[----:B------:R-:W-:Y:S02]  /*3bbc0*/  LEA.HI.X.SX32 R41, R250, R3, 0x1, P4 ;  /* 0x00000003fa297211 */ /* 0x000fe400020f0eff */
[----:B---3--:R-:W-:-:S03]  /*3bbd0*/  LEA R60, P1, R133, R2, 0x1 ;  /* 0x00000002853c7211 */ /* 0x008fc600078208ff */
[----:B------:R-:W-:Y:S01]  /*3bbe0*/  STL.64 [R1+0xa60], R40 ;  /* 0x000a602801007387 */ /* 0x000fe20000100a00 */
[----:B----4-:R-:W-:-:S03]  /*3bbf0*/  LEA R58, P3, R131, R2, 0x1 ;  /* 0x00000002833a7211 */ /* 0x010fc600078608ff */
[----:B------:R0:W-:Y:S01]  /*3bc00*/  STL.64 [R1+0xa68], R52 ;  /* 0x000a683401007387 */ /* 0x0001e20000100a00 */
[-C--:B------:R-:W-:Y:S02]  /*3bc10*/  LEA.HI.X.SX32 R61, R133, R3.reuse, 0x1, P1 ;  /* 0x00000003853d7211 */ /* 0x080fe400008f0eff */
[----:B------:R-:W-:Y:S01]  /*3bc20*/  LEA.HI.X.SX32 R59, R131, R3, 0x1, P3 ;  /* 0x00000003833b7211 */ /* 0x000fe200018f0eff */
[----:B------:R-:W2:Y:S01]  /*3bc30*/  LDL.LU R128, [R1+0x1e0] ;  /* 0x0001e00001807983 */ /* 0x000ea20000300800 */
[----:B------:R-:W-:-:S03]  /*3bc40*/  LEA R46, P2, R129, R2, 0x1 ;  /* 0x00000002812e7211 */ /* 0x000fc600078408ff */
[----:B------:R-:W3:Y:S01]  /*3bc50*/  LDL.LU R148, [R1+0x1dc] ;  /* 0x0001dc0001947983 */ /* 0x000ee20000300800 */
[----:B0-----:R-:W-:-:S03]  /*3bc60*/  LEA R52, P4, R136, R2, 0x1 ;  /* 0x0000000288347211 */ /* 0x001fc600078808ff */
[----:B------:R-:W-:Y:S01]  /*3bc70*/  STL.64 [R1+0xa58], R60 ;  /* 0x000a583c01007387 */ /* 0x000fe20000100a00 */
[----:B------:R-:W-:-:S03]  /*3bc80*/  LEA.HI.X.SX32 R53, R136, R3, 0x1, P4 ;  /* 0x0000000388357211 */ /* 0x000fc600020f0eff */
[----:B------:R0:W-:Y:S01]  /*3bc90*/  STL.64 [R1+0xa48], R58 ;  /* 0x000a483a01007387 */ /* 0x0001e20000100a00 */
[----:B------:R-:W-:Y:S02]  /*3bca0*/  LEA.HI.X.SX32 R47, R129, R3, 0x1, P2 ;  /* 0x00000003812f7211 */ /* 0x000fe400010f0eff */
[----:B------:R-:W-:Y:S01]  /*3bcb0*/  LEA R40, P2, R130, R2, 0x1 ;  /* 0x0000000282287211 */ /* 0x000fe200078408ff */
[----:B------:R1:W-:Y:S01]  /*3bcc0*/  STL.64 [R1+0xa40], R52 ;  /* 0x000a403401007387 */ /* 0x0003e20000100a00 */
[----:B------:R-:W-:-:S03]  /*3bcd0*/  IMAD.MOV.U32 R131, RZ, RZ, R42 ;  /* 0x000000ffff837224 */ /* 0x000fc600078e002a */
[----:B------:R-:W4:Y:S01]  /*3bce0*/  LDL.LU R250, [R1+0x1cc] ;  /* 0x0001cc0001fa7983 */ /* 0x000f220000300800 */
[CC--:B0-----:R-:W-:Y:S01]  /*3bcf0*/  LEA R58, P1, R251.reuse, R2.reuse, 0x1 ;  /* 0x00000002fb3a7211 */ /* 0x0c1fe200078208ff */
[----:B------:R-:W-:Y:S01]  /*3bd00*/  IMAD.MOV.U32 R133, RZ, RZ, R248 ;  /* 0x000000ffff857224 */ /* 0x000fe200078e00f8 */
[-C--:B------:R-:W-:Y:S01]  /*3bd10*/  LEA.HI.X.SX32 R41, R130, R3.reuse, 0x1, P2 ;  /* 0x0000000382297211 */ /* 0x080fe200010f0eff */
[----:B------:R-:W4:Y:S01]  /*3bd20*/  LDL.LU R129, [R1+0x1c8] ;  /* 0x0001c80001817983 */ /* 0x000f220000300800 */
[-C--:B------:R-:W-:Y:S02]  /*3bd30*/  LEA.HI.X.SX32 R59, R251, R3.reuse, 0x1, P1 ;  /* 0x00000003fb3b7211 */ /* 0x080fe400008f0eff */
[C---:B------:R-:W-:Y:S01]  /*3bd40*/  LEA R42, P2, R132.reuse, R2, 0x1 ;  /* 0x00000002842a7211 */ /* 0x040fe200078408ff */
[----:B------:R-:W-:Y:S02]  /*3bd50*/  IMAD.MOV.U32 R248, RZ, RZ, R43 ;  /* 0x000000fffff87224 */ /* 0x000fe400078e002b */
[----:B------:R-:W-:Y:S01]  /*3bd60*/  STL.64 [R1+0xa38], R58 ;  /* 0x000a383a01007387 */ /* 0x000fe20000100a00 */
[----:B------:R-:W-:-:S03]  /*3bd70*/  LEA.HI.X.SX32 R43, R132, R3, 0x1, P2 ;  /* 0x00000003842b7211 */ /* 0x000fc600010f0eff */
[----:B------:R-:W4:Y:S04]  /*3bd80*/  LDL.LU R251, [R1+0x1c4] ;  /* 0x0001c40001fb7983 */ /* 0x000f280000300800 */
[----:B------:R-:W4:Y:S01]  /*3bd90*/  LDL.LU R132, [R1+0x1bc] ;  /* 0x0001bc0001847983 */ /* 0x000f220000300800 */
[----:B------:R-:W-:Y:S02]  /*3bda0*/  IMAD.MOV.U32 R130, RZ, RZ, R249 ;  /* 0x000000ffff827224 */ /* 0x000fe400078e00f9 */
[----:B------:R-:W-:Y:S02]  /*3bdb0*/  IMAD.MOV.U32 R249, RZ, RZ, R122 ;  /* 0x000000fffff97224 */ /* 0x000fe400078e007a */
[----:B------:R-:W-:Y:S02]  /*3bdc0*/  IMAD.MOV.U32 R122, RZ, RZ, R135 ;  /* 0x000000ffff7a7224 */ /* 0x000fe400078e0087 */
[----:B------:R-:W-:Y:S01]  /*3bdd0*/  IMAD.MOV.U32 R135, RZ, RZ, R36 ;  /* 0x000000ffff877224 */ /* 0x000fe200078e0024 */
[----:B------:R-:W-:-:S02]  /*3bde0*/  LEA R36, P4, R38, R2, 0x1 ;  /* 0x0000000226247211 */ /* 0x000fc400078808ff */
[C---:B-1----:R-:W-:Y:S01]  /*3bdf0*/  LEA R52, P3, R39.reuse, R2, 0x1 ;  /* 0x0000000227347211 */ /* 0x042fe200078608ff */
[----:B------:R-:W-:Y:S01]  /*3be00*/  IMAD.MOV.U32 R136, RZ, RZ, R37 ;  /* 0x000000ffff887224 */ /* 0x000fe200078e0025 */
[-C--:B------:R-:W-:Y:S02]  /*3be10*/  LEA.HI.X.SX32 R37, R38, R3.reuse, 0x1, P4 ;  /* 0x0000000326257211 */ /* 0x080fe400020f0eff */
[----:B------:R-:W-:-:S03]  /*3be20*/  LEA.HI.X.SX32 R53, R39, R3, 0x1, P3 ;  /* 0x0000000327357211 */ /* 0x000fc600018f0eff */
[----:B------:R-:W-:Y:S01]  /*3be30*/  STL.64 [R1+0xa20], R36 ;  /* 0x000a202401007387 */ /* 0x000fe20000100a00 */
[----:B------:R-:W-:-:S03]  /*3be40*/  LEA R38, P4, R143, R2, 0x1 ;  /* 0x000000028f267211 */ /* 0x000fc600078808ff */
[----:B------:R0:W-:Y:S01]  /*3be50*/  STL.64 [R1+0xa28], R52 ;  /* 0x000a283401007387 */ /* 0x0001e20000100a00 */
[----:B------:R-:W-:Y:S02]  /*3be60*/  LEA.HI.X.SX32 R39, R143, R3, 0x1, P4 ;  /* 0x000000038f277211 */ /* 0x000fe400020f0eff */
[----:B0-----:R-:W-:-:S04]  /*3be70*/  LEA R52, P3, R149, R2, 0x1 ;  /* 0x0000000295347211 */ /* 0x001fc800078608ff */
[----:B------:R-:W-:Y:S02]  /*3be80*/  LEA.HI.X.SX32 R53, R149, R3, 0x1, P3 ;  /* 0x0000000395357211 */ /* 0x000fe400018f0eff */
[----:B--2---:R-:W-:-:S04]  /*3be90*/  LEA R58, P1, R128, R2, 0x1 ;  /* 0x00000002803a7211 */ /* 0x004fc800078208ff */
[----:B------:R-:W-:Y:S02]  /*3bea0*/  LEA.HI.X.SX32 R59, R128, R3, 0x1, P1 ;  /* 0x00000003803b7211 */ /* 0x000fe400008f0eff */
[----:B---3--:R-:W-:-:S03]  /*3beb0*/  LEA R36, P2, R148, R2, 0x1 ;  /* 0x0000000294247211 */ /* 0x008fc600078408ff */
[----:B------:R0:W-:Y:S01]  /*3bec0*/  STL.64 [R1+0xa18], R58 ;  /* 0x000a183a01007387 */ /* 0x0001e20000100a00 */
[----:B------:R-:W-:-:S03]  /*3bed0*/  LEA.HI.X.SX32 R37, R148, R3, 0x1, P2 ;  /* 0x0000000394257211 */ /* 0x000fc600010f0eff */
[----:B------:R-:W2:Y:S04]  /*3bee0*/  LDL.LU R159, [R1+0x18c] ;  /* 0x00018c00019f7983 */ /* 0x000ea80000300800 */
[----:B------:R1:W-:Y:S01]  /*3bef0*/  STL.64 [R1+0xa08], R52 ;  /* 0x000a083401007387 */ /* 0x0003e20000100a00 */
[----:B----4-:R-:W-:-:S03]  /*3bf00*/  LEA R60, P1, R250, R2, 0x1 ;  /* 0x00000002fa3c7211 */ /* 0x010fc600078208ff */
[----:B------:R-:W3:Y:S01]  /*3bf10*/  LDL.LU R150, [R1+0x188] ;  /* 0x0001880001967983 */ /* 0x000ee20000300800 */
[----:B------:R-:W-:-:S03]  /*3bf20*/  LEA.HI.X.SX32 R61, R250, R3, 0x1, P1 ;  /* 0x00000003fa3d7211 */ /* 0x000fc600008f0eff */
[----:B------:R4:W-:Y:S04]  /*3bf30*/  STL.64 [R1+0xa00], R38 ;  /* 0x000a002601007387 */ /* 0x0009e80000100a00 */
[----:B------:R-:W2:Y:S04]  /*3bf40*/  LDL.LU R148, [R1+0x1b8] ;  /* 0x0001b80001947983 */ /* 0x000ea80000300800 */
[----:B------:R-:W3:Y:S01]  /*3bf50*/  LDL.LU R149, [R1+0x1b4] ;  /* 0x0001b40001957983 */ /* 0x000ee20000300800 */
[----:B0-----:R-:W-:-:S03]  /*3bf60*/  LEA R58, P3, R251, R2, 0x1 ;  /* 0x00000002fb3a7211 */ /* 0x001fc600078608ff */
[----:B------:R-:W3:Y:S01]  /*3bf70*/  LDL.LU R143, [R1+0x1b0] ;  /* 0x0001b000018f7983 */ /* 0x000ee20000300800 */
[----:B-1----:R-:W-:-:S03]  /*3bf80*/  LEA R52, P4, R132, R2, 0x1 ;  /* 0x0000000284347211 */ /* 0x002fc600078808ff */
[----:B------:R2:W-:Y:S01]  /*3bf90*/  STL.64 [R1+0x9f8], R60 ;  /* 0x0009f83c01007387 */ /* 0x0005e20000100a00 */
[----:B------:R-:W-:-:S03]  /*3bfa0*/  LEA.HI.X.SX32 R59, R251, R3, 0x1, P3 ;  /* 0x00000003fb3b7211 */ /* 0x000fc600018f0eff */
[----:B------:R-:W3:Y:S01]  /*3bfb0*/  LDL.LU R250, [R1+0x1ac] ;  /* 0x0001ac0001fa7983 */ /* 0x000ee20000300800 */
[-C--:B------:R-:W-:Y:S02]  /*3bfc0*/  LEA.HI.X.SX32 R53, R132, R3.reuse, 0x1, P4 ;  /* 0x0000000384357211 */ /* 0x080fe400020f0eff */
[C---:B----4-:R-:W-:Y:S01]  /*3bfd0*/  LEA R38, P2, R129.reuse, R2, 0x1 ;  /* 0x0000000281267211 */ /* 0x050fe200078408ff */
[----:B------:R3:W-:Y:S04]  /*3bfe0*/  STL.64 [R1+0x9e8], R58 ;  /* 0x0009e83a01007387 */ /* 0x0007e80000100a00 */
[----:B------:R0:W-:Y:S01]  /*3bff0*/  STL.64 [R1+0x9e0], R52 ;  /* 0x0009e03401007387 */ /* 0x0001e20000100a00 */
[----:B------:R-:W-:-:S03]  /*3c000*/  LEA.HI.X.SX32 R39, R129, R3, 0x1, P2 ;  /* 0x0000000381277211 */ /* 0x000fc600010f0eff */
[----:B------:R-:W4:Y:S04]  /*3c010*/  LDL.LU R158, [R1+0x1a8] ;  /* 0x0001a800019e7983 */ /* 0x000f280000300800 */
[----:B------:R-:W4:Y:S04]  /*3c020*/  LDL.LU R151, [R1+0x1a4] ;  /* 0x0001a40001977983 */ /* 0x000f280000300800 */
[----:B------:R-:W4:Y:S01]  /*3c030*/  LDL.LU R129, [R1+0x1a0] ;  /* 0x0001a00001817983 */ /* 0x000f220000300800 */
[----:B------:R-:W-:-:S03]  /*3c040*/  IMAD.MOV.U32 R132, RZ, RZ, R130 ;  /* 0x000000ffff847224 */ /* 0x000fc600078e0082 */
[----:B------:R-:W4:Y:S01]  /*3c050*/  LDL.LU R145, [R1+0x180] ;  /* 0x0001800001917983 */ /* 0x000f220000300800 */
[----:B------:R-:W-:-:S03]  /*3c060*/  IMAD.MOV.U32 R251, RZ, RZ, R131 ;  /* 0x000000fffffb7224 */ /* 0x000fc600078e0083 */
[----:B------:R-:W4:Y:S01]  /*3c070*/  LDL.LU R139, [R1+0x178] ;  /* 0x00017800018b7983 */ /* 0x000f220000300800 */
[----:B------:R-:W-:Y:S02]  /*3c080*/  IMAD.MOV.U32 R130, RZ, RZ, R136 ;  /* 0x000000ffff827224 */ /* 0x000fe400078e0088 */
[----:B------:R-:W-:Y:S01]  /*3c090*/  IMAD.MOV.U32 R131, RZ, RZ, R121 ;  /* 0x000000ffff837224 */ /* 0x000fe200078e0079 */
[----:B------:R-:W4:Y:S01]  /*3c0a0*/  LDL.LU R128, [R1+0x174] ;  /* 0x0001740001807983 */ /* 0x000f220000300800 */
[----:B------:R-:W-:Y:S02]  /*3c0b0*/  IMAD.MOV.U32 R136, RZ, RZ, R14 ;  /* 0x000000ffff887224 */ /* 0x000fe400078e000e */
[----:B------:R-:W-:Y:S02]  /*3c0c0*/  IMAD.MOV.U32 R121, RZ, RZ, R15 ;  /* 0x000000ffff797224 */ /* 0x000fe400078e000f */
[----:B------:R-:W-:Y:S02]  /*3c0d0*/  IMAD.MOV.U32 R14, RZ, RZ, R33 ;  /* 0x000000ffff0e7224 */ /* 0x000fe400078e0021 */
[----:B------:R-:W-:Y:S01]  /*3c0e0*/  IMAD.MOV.U32 R15, RZ, RZ, R32 ;  /* 0x000000ffff0f7224 */ /* 0x000fe200078e0020 */
[----:B--2---:R-:W-:-:S04]  /*3c0f0*/  LEA R60, P1, R148, R2, 0x1 ;  /* 0x00000002943c7211 */ /* 0x004fc800078208ff */
[----:B------:R-:W-:Y:S02]  /*3c100*/  LEA.HI.X.SX32 R61, R148, R3, 0x1, P1 ;  /* 0x00000003943d7211 */ /* 0x000fe400008f0eff */
[----:B---3--:R-:W-:-:S04]  /*3c110*/  LEA R58, P3, R143, R2, 0x1 ;  /* 0x000000028f3a7211 */ /* 0x008fc800078608ff */
[-C--:B------:R-:W-:Y:S02]  /*3c120*/  LEA.HI.X.SX32 R59, R143, R3.reuse, 0x1, P3 ;  /* 0x000000038f3b7211 */ /* 0x080fe400018f0eff */
[CC--:B0-----:R-:W-:Y:S01]  /*3c130*/  LEA R52, P4, R250.reuse, R2.reuse, 0x1 ;  /* 0x00000002fa347211 */ /* 0x0c1fe200078808ff */
[----:B------:R-:W-:Y:S03]  /*3c140*/  STL.64 [R1+0x9d8], R60 ;  /* 0x0009d83c01007387 */ /* 0x000fe60000100a00 */
[----:B------:R-:W-:Y:S01]  /*3c150*/  LEA.HI.X.SX32 R53, R250, R3, 0x1, P4 ;  /* 0x00000003fa357211 */ /* 0x000fe200020f0eff */
[----:B------:R4:W-:Y:S01]  /*3c160*/  STL.64 [R1+0x9c8], R58 ;  /* 0x0009c83a01007387 */ /* 0x0009e20000100a00 */
[----:B------:R-:W-:-:S03]  /*3c170*/  LEA R32, P2, R149, R2, 0x1 ;  /* 0x0000000295207211 */ /* 0x000fc600078408ff */
[----:B------:R0:W-:Y:S01]  /*3c180*/  STL.64 [R1+0x9c0], R52 ;  /* 0x0009c03401007387 */ /* 0x0001e20000100a00 */
[----:B------:R-:W-:Y:S01]  /*3c190*/  IMAD.MOV.U32 R250, RZ, RZ, R14 ;  /* 0x000000fffffa7224 */ /* 0x000fe200078e000e */
[-C--:B------:R-:W-:Y:S01]  /*3c1a0*/  LEA.HI.X.SX32 R33, R149, R3.reuse, 0x1, P2 ;  /* 0x0000000395217211 */ /* 0x080fe200010f0eff */
[----:B------:R-:W-:Y:S01]  /*3c1b0*/  IMAD.MOV.U32 R14, RZ, RZ, R34 ;  /* 0x000000ffff0e7224 */ /* 0x000fe200078e0022 */
[----:B------:R-:W2:Y:S01]  /*3c1c0*/  LDL.LU R157, [R1+0x194] ;  /* 0x00019400019d7983 */ /* 0x000ea20000300800 */
[CC--:B----4-:R-:W-:Y:S02]  /*3c1d0*/  LEA R58, P1, R158.reuse, R2.reuse, 0x1 ;  /* 0x000000029e3a7211 */ /* 0x0d0fe400078208ff */
[CC--:B0-----:R-:W-:Y:S01]  /*3c1e0*/  LEA R52, P3, R129.reuse, R2.reuse, 0x1 ;  /* 0x0000000281347211 */ /* 0x0c1fe200078608ff */
[----:B------:R-:W-:Y:S01]  /*3c1f0*/  IMAD.MOV.U32 R149, RZ, RZ, R130 ;  /* 0x000000ffff957224 */ /* 0x000fe200078e0082 */
[-C--:B------:R-:W-:Y:S01]  /*3c200*/  LEA.HI.X.SX32 R59, R158, R3.reuse, 0x1, P1 ;  /* 0x000000039e3b7211 */ /* 0x080fe200008f0eff */
[----:B------:R-:W3:Y:S01]  /*3c210*/  LDL.LU R144, [R1+0x190] ;  /* 0x0001900001907983 */ /* 0x000ee20000300800 */
[-C--:B------:R-:W-:Y:S01]  /*3c220*/  LEA.HI.X.SX32 R53, R129, R3.reuse, 0x1, P3 ;  /* 0x0000000381357211 */ /* 0x080fe200018f0eff */
[----:B------:R-:W-:Y:S01]  /*3c230*/  IMAD.MOV.U32 R130, RZ, RZ, R121 ;  /* 0x000000ffff827224 */ /* 0x000fe200078e0079 */
[C---:B------:R-:W-:Y:S01]  /*3c240*/  LEA R34, P2, R151.reuse, R2, 0x1 ;  /* 0x0000000297227211 */ /* 0x040fe200078408ff */
[----:B------:R-:W-:Y:S01]  /*3c250*/  IMAD.MOV.U32 R121, RZ, RZ, R15 ;  /* 0x000000ffff797224 */ /* 0x000fe200078e000f */
[----:B------:R-:W-:Y:S01]  /*3c260*/  STL.64 [R1+0x9b0], R58 ;  /* 0x0009b03a01007387 */ /* 0x000fe20000100a00 */
[----:B------:R-:W-:Y:S01]  /*3c270*/  IMAD.MOV.U32 R15, RZ, RZ, R35 ;  /* 0x000000ffff0f7224 */ /* 0x000fe200078e0023 */
[----:B------:R-:W-:-:S02]  /*3c280*/  LEA.HI.X.SX32 R35, R151, R3, 0x1, P2 ;  /* 0x0000000397237211 */ /* 0x000fc400010f0eff */
[----:B------:R0:W-:Y:S04]  /*3c290*/  STL.64 [R1+0x9a0], R52 ;  /* 0x0009a03401007387 */ /* 0x0001e80000100a00 */
[----:B------:R-:W4:Y:S01]  /*3c2a0*/  LDL.LU R151, [R1+0x184] ;  /* 0x0001840001977983 */ /* 0x000f220000300800 */
[----:B------:R-:W-:Y:S02]  /*3c2b0*/  IMAD.MOV.U32 R148, RZ, RZ, R251 ;  /* 0x000000ffff947224 */ /* 0x000fe400078e00fb */
[----:B------:R-:W-:Y:S02]  /*3c2c0*/  IMAD.MOV.U32 R251, RZ, RZ, R113 ;  /* 0x000000fffffb7224 */ /* 0x000fe400078e0071 */
[----:B------:R-:W-:Y:S01]  /*3c2d0*/  IMAD.MOV.U32 R113, RZ, RZ, R28 ;  /* 0x000000ffff717224 */ /* 0x000fe200078e001c */
[----:B------:R-:W-:Y:S01]  /*3c2e0*/  LEA R28, P4, R30, R2, 0x1 ;  /* 0x000000021e1c7211 */ /* 0x000fe200078808ff */
[----:B------:R-:W-:-:S02]  /*3c2f0*/  IMAD.MOV.U32 R143, RZ, RZ, R131 ;  /* 0x000000ffff8f7224 */ /* 0x000fc400078e0083 */
[----:B------:R-:W-:Y:S02]  /*3c300*/  IMAD.MOV.U32 R131, RZ, RZ, R136 ;  /* 0x000000ffff837224 */ /* 0x000fe400078e0088 */
[----:B------:R-:W-:Y:S01]  /*3c310*/  IMAD.MOV.U32 R136, RZ, RZ, R29 ;  /* 0x000000ffff887224 */ /* 0x000fe200078e001d */
[----:B------:R-:W-:Y:S01]  /*3c320*/  LEA.HI.X.SX32 R29, R30, R3, 0x1, P4 ;  /* 0x000000031e1d7211 */ /* 0x000fe200020f0eff */
[----:B------:R-:W-:Y:S02]  /*3c330*/  IMAD.MOV.U32 R129, RZ, RZ, R148 ;  /* 0x000000ffff817224 */ /* 0x000fe400078e0094 */
[----:B------:R-:W-:Y:S01]  /*3c340*/  IMAD.MOV.U32 R148, RZ, RZ, R149 ;  /* 0x000000ffff947224 */ /* 0x000fe200078e0095 */
[-C--:B------:R-:W-:Y:S01]  /*3c350*/  LEA R30, P4, R150, R2.reuse, 0x1 ;  /* 0x00000002961e7211 */ /* 0x080fe200078808ff */
[----:B------:R-:W-:Y:S01]  /*3c360*/  IMAD.MOV.U32 R149, RZ, RZ, R143 ;  /* 0x000000ffff957224 */ /* 0x000fe200078e008f */
[----:B0-----:R-:W-:Y:S01]  /*3c370*/  LEA R52, P3, R159, R2, 0x1 ;  /* 0x000000029f347211 */ /* 0x001fe200078608ff */
[----:B------:R-:W-:Y:S01]  /*3c380*/  IMAD.MOV.U32 R143, RZ, RZ, R250 ;  /* 0x000000ffff8f7224 */ /* 0x000fe200078e00fa */
[----:B------:R3:W-:Y:S01]  /*3c390*/  STL.64 [R1+0x998], R28 ;  /* 0x0009981c01007387 */ /* 0x0007e20000100a00 */
[----:B------:R-:W-:-:S02]  /*3c3a0*/  IMAD.MOV.U32 R250, RZ, RZ, R251 ;  /* 0x000000fffffa7224 */ /* 0x000fc400078e00fb */
[----:B------:R-:W-:Y:S02]  /*3c3b0*/  IMAD.MOV.U32 R251, RZ, RZ, R113 ;  /* 0x000000fffffb7224 */ /* 0x000fe400078e0071 */
[----:B------:R-:W-:Y:S01]  /*3c3c0*/  IMAD.MOV.U32 R113, RZ, RZ, R31 ;  /* 0x000000ffff717224 */ /* 0x000fe200078e001f */
[-C--:B------:R-:W-:Y:S02]  /*3c3d0*/  LEA.HI.X.SX32 R31, R150, R3.reuse, 0x1, P4 ;  /* 0x00000003961f7211 */ /* 0x080fe400020f0eff */
[----:B------:R-:W-:Y:S02]  /*3c3e0*/  LEA.HI.X.SX32 R53, R159, R3, 0x1, P3 ;  /* 0x000000039f357211 */ /* 0x000fe400018f0eff */
[----:B--2---:R-:W-:-:S04]  /*3c3f0*/  LEA R58, P1, R157, R2, 0x1 ;  /* 0x000000029d3a7211 */ /* 0x004fc800078208ff */
[----:B------:R-:W-:-:S05]  /*3c400*/  LEA.HI.X.SX32 R59, R157, R3, 0x1, P1 ;  /* 0x000000039d3b7211 */ /* 0x000fca00008f0eff */
[----:B------:R0:W-:Y:S01]  /*3c410*/  STL.64 [R1+0x990], R58 ;  /* 0x0009903a01007387 */ /* 0x0001e20000100a00 */
[----:B---3--:R-:W-:-:S03]  /*3c420*/  LEA R28, P2, R144, R2, 0x1 ;  /* 0x00000002901c7211 */ /* 0x008fc600078408ff */
[----:B------:R-:W2:Y:S01]  /*3c430*/  LDL.LU R158, [R1+0x158] ;  /* 0x00015800019e7983 */ /* 0x000ea20000300800 */
[----:B------:R-:W-:-:S03]  /*3c440*/  LEA.HI.X.SX32 R29, R144, R3, 0x1, P2 ;  /* 0x00000003901d7211 */ /* 0x000fc600010f0eff */
[----:B------:R-:W3:Y:S04]  /*3c450*/  LDL.LU R157, [R1+0x154] ;  /* 0x00015400019d7983 */ /* 0x000ee80000300800 */
[----:B------:R-:W2:Y:S01]  /*3c460*/  LDL.LU R144, [R1+0x150] ;  /* 0x0001500001907983 */ /* 0x000ea20000300800 */
[----:B----4-:R-:W-:-:S03]  /*3c470*/  LEA R60, P1, R151, R2, 0x1 ;  /* 0x00000002973c7211 */ /* 0x010fc600078208ff */
[----:B------:R-:W-:Y:S01]  /*3c480*/  STL.64 [R1+0x978], R30 ;  /* 0x0009781e01007387 */ /* 0x000fe20000100a00 */
[----:B------:R-:W-:-:S03]  /*3c490*/  LEA.HI.X.SX32 R61, R151, R3, 0x1, P1 ;  /* 0x00000003973d7211 */ /* 0x000fc600008f0eff */
[----:B------:R1:W-:Y:S01]  /*3c4a0*/  STL.64 [R1+0x980], R52 ;  /* 0x0009803401007387 */ /* 0x0003e20000100a00 */
[----:B0-----:R-:W-:-:S03]  /*3c4b0*/  LEA R58, P3, R139, R2, 0x1 ;  /* 0x000000028b3a7211 */ /* 0x001fc600078608ff */
[----:B------:R0:W-:Y:S01]  /*3c4c0*/  STL.64 [R1+0x970], R60 ;  /* 0x0009703c01007387 */ /* 0x0001e20000100a00 */
[----:B------:R-:W-:-:S03]  /*3c4d0*/  LEA.HI.X.SX32 R59, R139, R3, 0x1, P3 ;  /* 0x000000038b3b7211 */ /* 0x000fc600018f0eff */
[----:B------:R-:W4:Y:S01]  /*3c4e0*/  LDL.LU R152, [R1+0x148] ;  /* 0x0001480001987983 */ /* 0x000f220000300800 */
[----:B-1----:R-:W-:-:S03]  /*3c4f0*/  LEA R52, P4, R128, R2, 0x1 ;  /* 0x0000000280347211 */ /* 0x002fc600078808ff */
[----:B------:R-:W4:Y:S01]  /*3c500*/  LDL.LU R150, [R1+0x140] ;  /* 0x0001400001967983 */ /* 0x000f220000300800 */
[----:B------:R-:W-:-:S03]  /*3c510*/  LEA R30, P2, R145, R2, 0x1 ;  /* 0x00000002911e7211 */ /* 0x000fc600078408ff */
[----:B------:R-:W4:Y:S01]  /*3c520*/  LDL.LU R151, [R1+0x13c] ;  /* 0x00013c0001977983 */ /* 0x000f220000300800 */
[----:B------:R-:W-:-:S03]  /*3c530*/  LEA.HI.X.SX32 R53, R128, R3, 0x1, P4 ;  /* 0x0000000380357211 */ /* 0x000fc600020f0eff */
[----:B------:R-:W0:Y:S01]  /*3c540*/  LDL.LU R165, [R1+0x170] ;  /* 0x0001700001a57983 */ /* 0x000e220000300800 */
[----:B------:R-:W-:-:S03]  /*3c550*/  LEA.HI.X.SX32 R31, R145, R3, 0x1, P2 ;  /* 0x00000003911f7211 */ /* 0x000fc600010f0eff */
[----:B------:R-:W3:Y:S04]  /*3c560*/  LDL.LU R160, [R1+0x16c] ;  /* 0x00016c0001a07983 */ /* 0x000ee80000300800 */
[----:B------:R1:W-:Y:S04]  /*3c570*/  STL.64 [R1+0x960], R58 ;  /* 0x0009603a01007387 */ /* 0x0003e80000100a00 */
[----:B------:R-:W1:Y:S04]  /*3c580*/  LDL.LU R161, [R1+0x168] ;  /* 0x0001680001a17983 */ /* 0x000e680000300800 */
[----:B------:R1:W-:Y:S04]  /*3c590*/  STL.64 [R1+0x958], R52 ;  /* 0x0009583401007387 */ /* 0x0003e80000100a00 */
[----:B------:R-:W2:Y:S04]  /*3c5a0*/  LDL.LU R145, [R1+0x164] ;  /* 0x0001640001917983 */ /* 0x000ea80000300800 */
[----:B------:R-:W4:Y:S04]  /*3c5b0*/  LDL.LU R153, [R1+0x130] ;  /* 0x0001300001997983 */ /* 0x000f280000300800 */
[----:B------:R-:W4:Y:S04]  /*3c5c0*/  LDL.LU R159, [R1+0x12c] ;  /* 0x00012c00019f7983 */ /* 0x000f280000300800 */
[----:B------:R-:W4:Y:S01]  /*3c5d0*/  LDL.LU R164, [R1+0x15c] ;  /* 0x00015c0001a47983 */ /* 0x000f220000300800 */
        /* <DEDUP_REMOVED lines=10> */
[----:B0-----:R-:W-:-:S04]  /*3c680*/  LEA R60, P1, R165, R2, 0x1 ;  /* 0x00000002a53c7211 */ /* 0x001fc800078208ff */
[----:B------:R-:W-:Y:S02]  /*3c690*/  LEA.HI.X.SX32 R61, R165, R3, 0x1, P1 ;  /* 0x00000003a53d7211 */ /* 0x000fe400008f0eff */
[----:B---3--:R-:W-:-:S03]  /*3c6a0*/  LEA R24, P2, R160, R2, 0x1 ;  /* 0x00000002a0187211 */ /* 0x008fc600078408ff */
[----:B------:R4:W-:Y:S01]  /*3c6b0*/  STL.64 [R1+0x950], R60 ;  /* 0x0009503c01007387 */ /* 0x0009e20000100a00 */
[----:B-1----:R-:W-:-:S04]  /*3c6c0*/  LEA R58, P3, R161, R2, 0x1 ;  /* 0x00000002a13a7211 */ /* 0x002fc800078608ff */
[----:B------:R-:W-:Y:S02]  /*3c6d0*/  LEA.HI.X.SX32 R59, R161, R3, 0x1, P3 ;  /* 0x00000003a13b7211 */ /* 0x000fe400018f0eff */
[----:B--2---:R-:W-:-:S04]  /*3c6e0*/  LEA R52, P4, R145, R2, 0x1 ;  /* 0x0000000291347211 */ /* 0x004fc800078808ff */
[-C--:B------:R-:W-:Y:S01]  /*3c6f0*/  LEA.HI.X.SX32 R53, R145, R3.reuse, 0x1, P4 ;  /* 0x0000000391357211 */ /* 0x080fe200020f0eff */
[----:B------:R0:W-:Y:S01]  /*3c700*/  STL.64 [R1+0x940], R58 ;  /* 0x0009403a01007387 */ /* 0x0001e20000100a00 */
[-C--:B------:R-:W-:Y:S02]  /*3c710*/  LEA.HI.X.SX32 R25, R160, R3.reuse, 0x1, P2 ;  /* 0x00000003a0197211 */ /* 0x080fe400010f0eff */
[C---:B----4-:R-:W-:Y:S01]  /*3c720*/  LEA R60, P1, R164.reuse, R2, 0x1 ;  /* 0x00000002a43c7211 */ /* 0x050fe200078208ff */
[----:B------:R1:W-:Y:S03]  /*3c730*/  STL.64 [R1+0x938], R52 ;  /* 0x0009383401007387 */ /* 0x0003e60000100a00 */
[----:B------:R-:W-:Y:S01]  /*3c740*/  LEA.HI.X.SX32 R61, R164, R3, 0x1, P1 ;  /* 0x00000003a43d7211 */ /* 0x000fe200008f0eff */
[----:B------:R-:W2:Y:S04]  /*3c750*/  LDL.LU R160, [R1+0x120] ;  /* 0x0001200001a07983 */ /* 0x000ea80000300800 */
[----:B------:R-:W3:Y:S04]  /*3c760*/  LDL.LU R161, [R1+0x11c] ;  /* 0x00011c0001a17983 */ /* 0x000ee80000300800 */
[----:B------:R4:W-:Y:S04]  /*3c770*/  STL.64 [R1+0x928], R60 ;  /* 0x0009283c01007387 */ /* 0x0009e80000100a00 */
[----:B------:R-:W4:Y:S01]  /*3c780*/  LDL.LU R164, [R1+0x14c] ;  /* 0x00014c0001a47983 */ /* 0x000f220000300800 */
[----:B------:R-:W-:-:S02]  /*3c790*/  IMAD.MOV.U32 R165, RZ, RZ, R139 ;  /* 0x000000ffffa57224 */ /* 0x000fc400078e008b */
[----:B------:R-:W-:Y:S01]  /*3c7a0*/  IMAD.MOV.U32 R139, RZ, RZ, R129 ;  /* 0x000000ffff8b7224 */ /* 0x000fe200078e0081 */
[CC--:B0-----:R-:W-:Y:S01]  /*3c7b0*/  LEA R58, P3, R157.reuse, R2.reuse, 0x1 ;  /* 0x000000029d3a7211 */ /* 0x0c1fe200078608ff */
[----:B------:R-:W-:Y:S02]  /*3c7c0*/  IMAD.MOV.U32 R129, RZ, RZ, R149 ;  /* 0x000000ffff817224 */ /* 0x000fe400078e0095 */
[----:B------:R-:W-:Y:S01]  /*3c7d0*/  IMAD.MOV.U32 R149, RZ, RZ, R250 ;  /* 0x000000ffff957224 */ /* 0x000fe200078e00fa */
[----:B-1----:R-:W-:Y:S01]  /*3c7e0*/  LEA R52, P4, R144, R2, 0x1 ;  /* 0x0000000290347211 */ /* 0x002fe200078808ff */
[----:B------:R-:W-:Y:S02]  /*3c7f0*/  IMAD.MOV.U32 R250, RZ, RZ, R132 ;  /* 0x000000fffffa7224 */ /* 0x000fe400078e0084 */
[----:B------:R-:W-:Y:S02]  /*3c800*/  IMAD.MOV.U32 R145, RZ, RZ, R128 ;  /* 0x000000ffff917224 */ /* 0x000fe400078e0080 */
[----:B------:R-:W-:Y:S01]  /*3c810*/  IMAD.MOV.U32 R132, RZ, RZ, R248 ;  /* 0x000000ffff847224 */ /* 0x000fe200078e00f8 */
[----:B------:R-:W-:Y:S01]  /*3c820*/  LEA.HI.X.SX32 R59, R157, R3, 0x1, P3 ;  /* 0x000000039d3b7211 */ /* 0x000fe200018f0eff */
[----:B------:R-:W-:-:S02]  /*3c830*/  IMAD.MOV.U32 R128, RZ, RZ, R148 ;  /* 0x000000ffff807224 */ /* 0x000fc400078e0094 */
[----:B------:R-:W-:Y:S02]  /*3c840*/  IMAD.MOV.U32 R248, RZ, RZ, R120 ;  /* 0x000000fffff87224 */ /* 0x000fe400078e0078 */
[----:B------:R-:W-:Y:S02]  /*3c850*/  IMAD.MOV.U32 R148, RZ, RZ, R143 ;  /* 0x000000ffff947224 */ /* 0x000fe400078e008f */
[----:B------:R-:W-:Y:S01]  /*3c860*/  IMAD.MOV.U32 R120, RZ, RZ, R26 ;  /* 0x000000ffff787224 */ /* 0x000fe200078e001a */
[----:B------:R-:W-:Y:S01]  /*3c870*/  LEA R26, P2, R158, R2, 0x1 ;  /* 0x000000029e1a7211 */ /* 0x000fe200078408ff */
[----:B------:R-:W-:Y:S01]  /*3c880*/  IMAD.MOV.U32 R143, RZ, RZ, R251 ;  /* 0x000000ffff8f7224 */ /* 0x000fe200078e00fb */
[-C--:B------:R-:W-:Y:S01]  /*3c890*/  LEA.HI.X.SX32 R53, R144, R3.reuse, 0x1, P4 ;  /* 0x0000000390357211 */ /* 0x080fe200020f0eff */
[----:B------:R-:W-:Y:S02]  /*3c8a0*/  IMAD.MOV.U32 R251, RZ, RZ, R133 ;  /* 0x000000fffffb7224 */ /* 0x000fe400078e0085 */
[----:B------:R-:W-:Y:S01]  /*3c8b0*/  IMAD.MOV.U32 R133, RZ, RZ, R123 ;  /* 0x000000ffff857224 */ /* 0x000fe200078e007b */
[----:B------:R0:W-:Y:S01]  /*3c8c0*/  STL.64 [R1+0x918], R58 ;  /* 0x0009183a01007387 */ /* 0x0001e20000100a00 */
[----:B------:R-:W-:Y:S01]  /*3c8d0*/  IMAD.MOV.U32 R123, RZ, RZ, R27 ;  /* 0x000000ffff7b7224 */ /* 0x000fe200078e001b */
[----:B------:R-:W-:-:S02]  /*3c8e0*/  LEA.HI.X.SX32 R27, R158, R3, 0x1, P2 ;  /* 0x000000039e1b7211 */ /* 0x000fc400010f0eff */
[----:B------:R-:W2:Y:S04]  /*3c8f0*/  LDL.LU R158, [R1+0x114] ;  /* 0x00011400019e7983 */ /* 0x000ea80000300800 */
[----:B------:R1:W-:Y:S01]  /*3c900*/  STL.64 [R1+0x910], R52 ;  /* 0x0009103401007387 */ /* 0x0003e20000100a00 */
[----:B----4-:R-:W-:-:S04]  /*3c910*/  LEA R60, P1, R164, R2, 0x1 ;  /* 0x00000002a43c7211 */ /* 0x010fc800078208ff */
[----:B------:R-:W-:-:S05]  /*3c920*/  LEA.HI.X.SX32 R61, R164, R3, 0x1, P1 ;  /* 0x00000003a43d7211 */ /* 0x000fca00008f0eff */
[----:B------:R4:W-:Y:S04]  /*3c930*/  STL.64 [R1+0x900], R60 ;  /* 0x0009003c01007387 */ /* 0x0009e80000100a00 */
[----:B------:R-:W4:Y:S01]  /*3c940*/  LDL.LU R164, [R1+0x138] ;  /* 0x0001380001a47983 */ /* 0x000f220000300800 */
[----:B------:R-:W-:Y:S02]  /*3c950*/  IMAD.MOV.U32 R144, RZ, RZ, R145 ;  /* 0x000000ffff907224 */ /* 0x000fe400078e0091 */
[----:B------:R-:W-:Y:S02]  /*3c960*/  IMAD.MOV.U32 R145, RZ, RZ, R128 ;  /* 0x000000ffff917224 */ /* 0x000fe400078e0080 */
[----:B------:R-:W-:Y:S01]  /*3c970*/  IMAD.MOV.U32 R128, RZ, RZ, R148 ;  /* 0x000000ffff807224 */ /* 0x000fe200078e0094 */
[----:B0-----:R-:W-:Y:S01]  /*3c980*/  LEA R58, P3, R150, R2, 0x1 ;  /* 0x00000002963a7211 */ /* 0x001fe200078608ff */
[----:B------:R-:W-:-:S02]  /*3c990*/  IMAD.MOV.U32 R157, RZ, RZ, R139 ;  /* 0x000000ffff9d7224 */ /* 0x000fc400078e008b */
[----:B------:R-:W-:Y:S01]  /*3c9a0*/  IMAD.MOV.U32 R148, RZ, RZ, R143 ;  /* 0x000000ffff947224 */ /* 0x000fe200078e008f */
[----:B-1----:R-:W-:Y:S01]  /*3c9b0*/  LEA R52, P4, R151, R2, 0x1 ;  /* 0x0000000297347211 */ /* 0x002fe200078808ff */
[----:B------:R-:W-:Y:S02]  /*3c9c0*/  IMAD.MOV.U32 R139, RZ, RZ, R129 ;  /* 0x000000ffff8b7224 */ /* 0x000fe400078e0081 */
[----:B------:R-:W-:Y:S02]  /*3c9d0*/  IMAD.MOV.U32 R143, RZ, RZ, R251 ;  /* 0x000000ffff8f7224 */ /* 0x000fe400078e00fb */
[----:B------:R-:W-:Y:S02]  /*3c9e0*/  IMAD.MOV.U32 R129, RZ, RZ, R149 ;  /* 0x000000ffff817224 */ /* 0x000fe400078e0095 */
[----:B------:R-:W-:Y:S02]  /*3c9f0*/  IMAD.MOV.U32 R251, RZ, RZ, R133 ;  /* 0x000000fffffb7224 */ /* 0x000fe400078e0085 */
[----:B------:R-:W-:-:S02]  /*3ca00*/  IMAD.MOV.U32 R149, RZ, RZ, R250 ;  /* 0x000000ffff957224 */ /* 0x000fc400078e00fa */
[----:B------:R-:W-:Y:S01]  /*3ca10*/  IMAD.MOV.U32 R133, RZ, RZ, R20 ;  /* 0x000000ffff857224 */ /* 0x000fe200078e0014 */
[-C--:B------:R-:W-:Y:S01]  /*3ca20*/  LEA R20, P2, R152, R2.reuse, 0x1 ;  /* 0x0000000298147211 */ /* 0x080fe200078408ff */
[----:B------:R-:W-:Y:S01]  /*3ca30*/  IMAD.MOV.U32 R250, RZ, RZ, R132 ;  /* 0x000000fffffa7224 */ /* 0x000fe200078e0084 */
[-C--:B------:R-:W-:Y:S01]  /*3ca40*/  LEA.HI.X.SX32 R59, R150, R3.reuse, 0x1, P3 ;  /* 0x00000003963b7211 */ /* 0x080fe200018f0eff */
[----:B------:R-:W-:Y:S01]  /*3ca50*/  IMAD.MOV.U32 R132, RZ, RZ, R248 ;  /* 0x000000ffff847224 */ /* 0x000fe200078e00f8 */
[-C--:B------:R-:W-:Y:S01]  /*3ca60*/  LEA.HI.X.SX32 R53, R151, R3.reuse, 0x1, P4 ;  /* 0x0000000397357211 */ /* 0x080fe200020f0eff */
[----:B------:R-:W-:Y:S02]  /*3ca70*/  IMAD.MOV.U32 R248, RZ, RZ, R123 ;  /* 0x000000fffff87224 */ /* 0x000fe400078e007b */
[----:B------:R-:W-:Y:S01]  /*3ca80*/  IMAD.MOV.U32 R123, RZ, RZ, R21 ;  /* 0x000000ffff7b7224 */ /* 0x000fe200078e0015 */
[----:B------:R-:W-:Y:S02]  /*3ca90*/  LEA.HI.X.SX32 R21, R152, R3, 0x1, P2 ;  /* 0x0000000398157211 */ /* 0x000fe400010f0eff */
[----:B------:R-:W2:Y:S04]  /*3caa0*/  LDL.LU R152, [R1+0x134] ;  /* 0x0001340001987983 */ /* 0x000ea80000300800 */
[----:B------:R0:W-:Y:S04]  /*3cab0*/  STL.64 [R1+0x8f0], R58 ;  /* 0x0008f03a01007387 */ /* 0x0001e80000100a00 */
[----:B------:R1:W-:Y:S01]  /*3cac0*/  STL.64 [R1+0x8e8], R52 ;  /* 0x0008e83401007387 */ /* 0x0003e20000100a00 */
[----:B----4-:R-:W-:-:S04]  /*3cad0*/  LEA R60, P1, R164, R2, 0x1 ;  /* 0x00000002a43c7211 */ /* 0x010fc800078208ff */
[----:B------:R-:W-:-:S05]  /*3cae0*/  LEA.HI.X.SX32 R61, R164, R3, 0x1, P1 ;  /* 0x00000003a43d7211 */ /* 0x000fca00008f0eff */
[----:B------:R-:W-:Y:S04]  /*3caf0*/  STL.64 [R1+0x8e0], R60 ;  /* 0x0008e03c01007387 */ /* 0x000fe80000100a00 */
[----:B------:R-:W4:Y:S01]  /*3cb00*/  LDL.LU R164, [R1+0x128] ;  /* 0x0001280001a47983 */ /* 0x000f220000300800 */
[-C--:B0-----:R-:W-:Y:S02]  /*3cb10*/  LEA R58, P3, R153, R2.reuse, 0x1 ;  /* 0x00000002993a7211 */ /* 0x081fe400078608ff */
[----:B-1----:R-:W-:Y:S01]  /*3cb20*/  LEA R52, P4, R159, R2, 0x1 ;  /* 0x000000029f347211 */ /* 0x002fe200078808ff */
[----:B------:R-:W-:Y:S01]  /*3cb30*/  IMAD.MOV.U32 R150, RZ, RZ, R145 ;  /* 0x000000ffff967224 */ /* 0x000fe200078e0091 */
[-C--:B------:R-:W-:Y:S01]  /*3cb40*/  LEA.HI.X.SX32 R59, R153, R3.reuse, 0x1, P3 ;  /* 0x00000003993b7211 */ /* 0x080fe200018f0eff */
[----:B------:R-:W-:Y:S01]  /*3cb50*/  IMAD.MOV.U32 R151, RZ, RZ, R139 ;  /* 0x000000ffff977224 */ /* 0x000fe200078e008b */
[----:B------:R-:W-:Y:S01]  /*3cb60*/  LEA.HI.X.SX32 R53, R159, R3, 0x1, P4 ;  /* 0x000000039f357211 */ /* 0x000fe200020f0eff */
[----:B------:R-:W-:-:S02]  /*3cb70*/  IMAD.MOV.U32 R145, RZ, RZ, R128 ;  /* 0x000000ffff917224 */ /* 0x000fc400078e0080 */
[----:B------:R-:W-:Y:S02]  /*3cb80*/  IMAD.MOV.U32 R139, RZ, RZ, R129 ;  /* 0x000000ffff8b7224 */ /* 0x000fe400078e0081 */
[----:B------:R-:W-:Y:S02]  /*3cb90*/  IMAD.MOV.U32 R128, RZ, RZ, R148 ;  /* 0x000000ffff807224 */ /* 0x000fe400078e0094 */
[----:B------:R-:W-:Y:S02]  /*3cba0*/  IMAD.MOV.U32 R129, RZ, RZ, R149 ;  /* 0x000000ffff817224 */ /* 0x000fe400078e0095 */
[----:B------:R-:W-:Y:S01]  /*3cbb0*/  IMAD.MOV.U32 R148, RZ, RZ, R143 ;  /* 0x000000ffff947224 */ /* 0x000fe200078e008f */
[----:B------:R-:W-:Y:S01]  /*3cbc0*/  STL.64 [R1+0x8d0], R58 ;  /* 0x0008d03a01007387 */ /* 0x000fe20000100a00 */
[----:B------:R-:W-:Y:S02]  /*3cbd0*/  IMAD.MOV.U32 R149, RZ, RZ, R250 ;  /* 0x000000ffff957224 */ /* 0x000fe400078e00fa */
[----:B------:R-:W-:-:S02]  /*3cbe0*/  IMAD.MOV.U32 R143, RZ, RZ, R251 ;  /* 0x000000ffff8f7224 */ /* 0x000fc400078e00fb */
[----:B------:R-:W-:Y:S01]  /*3cbf0*/  IMAD.MOV.U32 R153, RZ, RZ, R150 ;  /* 0x000000ffff997224 */ /* 0x000fe200078e0096 */
[----:B------:R3:W-:Y:S01]  /*3cc00*/  STL.64 [R1+0x8c8], R52 ;  /* 0x0008c83401007387 */ /* 0x0007e20000100a00 */
[----:B------:R-:W-:Y:S02]  /*3cc10*/  IMAD.MOV.U32 R250, RZ, RZ, R132 ;  /* 0x000000fffffa7224 */ /* 0x000fe400078e0084 */
[----:B------:R-:W-:Y:S02]  /*3cc20*/  IMAD.MOV.U32 R251, RZ, RZ, R23 ;  /* 0x000000fffffb7224 */ /* 0x000fe400078e0017 */
[----:B------:R-:W-:Y:S02]  /*3cc30*/  IMAD.MOV.U32 R159, RZ, RZ, R151 ;  /* 0x000000ffff9f7224 */ /* 0x000fe400078e0097 */
[----:B------:R-:W-:Y:S02]  /*3cc40*/  IMAD.MOV.U32 R150, RZ, RZ, R145 ;  /* 0x000000ffff967224 */ /* 0x000fe400078e0091 */
[----:B------:R-:W-:-:S02]  /*3cc50*/  IMAD.MOV.U32 R132, RZ, RZ, R22 ;  /* 0x000000ffff847224 */ /* 0x000fc400078e0016 */
[----:B------:R-:W-:Y:S01]  /*3cc60*/  IMAD.MOV.U32 R151, RZ, RZ, R139 ;  /* 0x000000ffff977224 */ /* 0x000fe200078e008b */
[-C--:B---3--:R-:W-:Y:S01]  /*3cc70*/  LEA R52, P4, R161, R2.reuse, 0x1 ;  /* 0x00000002a1347211 */ /* 0x088fe200078808ff */
[----:B------:R-:W-:Y:S01]  /*3cc80*/  IMAD.MOV.U32 R145, RZ, RZ, R128 ;  /* 0x000000ffff917224 */ /* 0x000fe200078e0080 */
[----:B--2---:R-:W-:Y:S01]  /*3cc90*/  LEA R22, P2, R152, R2, 0x1 ;  /* 0x0000000298167211 */ /* 0x004fe200078408ff */
[----:B------:R-:W-:Y:S02]  /*3cca0*/  IMAD.MOV.U32 R139, RZ, RZ, R129 ;  /* 0x000000ffff8b7224 */ /* 0x000fe400078e0081 */
[----:B------:R-:W-:Y:S02]  /*3ccb0*/  IMAD.MOV.U32 R128, RZ, RZ, R148 ;  /* 0x000000ffff807224 */ /* 0x000fe400078e0094 */
[----:B------:R-:W-:Y:S02]  /*3ccc0*/  IMAD.MOV.U32 R129, RZ, RZ, R149 ;  /* 0x000000ffff817224 */ /* 0x000fe400078e0095 */
[----:B------:R-:W-:-:S02]  /*3ccd0*/  IMAD.MOV.U32 R148, RZ, RZ, R143 ;  /* 0x000000ffff947224 */ /* 0x000fc400078e008f */
[----:B------:R-:W-:Y:S02]  /*3cce0*/  IMAD.MOV.U32 R149, RZ, RZ, R250 ;  /* 0x000000ffff957224 */ /* 0x000fe400078e00fa */
[----:B------:R-:W-:Y:S01]  /*3ccf0*/  IMAD.MOV.U32 R143, RZ, RZ, R251 ;  /* 0x000000ffff8f7224 */ /* 0x000fe200078e00fb */
[-C--:B------:R-:W-:Y:S01]  /*3cd00*/  LEA.HI.X.SX32 R53, R161, R3.reuse, 0x1, P4 ;  /* 0x00000003a1357211 */ /* 0x080fe200020f0eff */
[----:B------:R-:W-:Y:S01]  /*3cd10*/  IMAD.MOV.U32 R250, RZ, RZ, R132 ;  /* 0x000000fffffa7224 */ /* 0x000fe200078e0084 */
[----:B------:R-:W-:Y:S01]  /*3cd20*/  LEA.HI.X.SX32 R23, R152, R3, 0x1, P2 ;  /* 0x0000000398177211 */ /* 0x000fe200010f0eff */
[----:B------:R-:W-:Y:S01]  /*3cd30*/  IMAD.MOV.U32 R132, RZ, RZ, R131 ;  /* 0x000000ffff847224 */ /* 0x000fe200078e0083 */
[-C--:B------:R-:W-:Y:S01]  /*3cd40*/  LEA R58, P3, R160, R2.reuse, 0x1 ;  /* 0x00000002a03a7211 */ /* 0x080fe200078608ff */
[----:B------:R-:W-:Y:S01]  /*3cd50*/  IMAD.MOV.U32 R251, RZ, RZ, R130 ;  /* 0x000000fffffb7224 */ /* 0x000fe200078e0082 */
[----:B------:R-:W2:Y:S01]  /*3cd60*/  LDL.LU R152, [R1+0xf0] ;  /* 0x0000f00001987983 */ /* 0x000ea20000300800 */
[----:B------:R-:W-:Y:S01]  /*3cd70*/  IMAD.MOV.U32 R131, RZ, RZ, R16 ;  /* 0x000000ffff837224 */ /* 0x000fe200078e0010 */
[----:B------:R-:W-:Y:S01]  /*3cd80*/  LEA R16, P2, R165, R2, 0x1 ;  /* 0x00000002a5107211 */ /* 0x000fe200078408ff */
[----:B------:R-:W-:-:S02]  /*3cd90*/  IMAD.MOV.U32 R161, RZ, RZ, R128 ;  /* 0x000000ffffa17224 */ /* 0x000fc400078e0080 */
[----:B------:R-:W-:Y:S02]  /*3cda0*/  IMAD.MOV.U32 R130, RZ, RZ, R17 ;  /* 0x000000ffff827224 */ /* 0x000fe400078e0011 */
[----:B------:R-:W-:Y:S02]  /*3cdb0*/  IMAD.MOV.U32 R128, RZ, RZ, R143 ;  /* 0x000000ffff807224 */ /* 0x000fe400078e008f */
[----:B------:R-:W-:Y:S01]  /*3cdc0*/  IMAD.MOV.U32 R143, RZ, RZ, R14 ;  /* 0x000000ffff8f7224 */ /* 0x000fe200078e000e */
[-C--:B------:R-:W-:Y:S02]  /*3cdd0*/  LEA.HI.X.SX32 R59, R160, R3.reuse, 0x1, P3 ;  /* 0x00000003a03b7211 */ /* 0x080fe400018f0eff */
[----:B------:R-:W-:Y:S01]  /*3cde0*/  LEA.HI.X.SX32 R17, R165, R3, 0x1, P2 ;  /* 0x00000003a5117211 */ /* 0x000fe200010f0eff */
[----:B------:R-:W-:Y:S02]  /*3cdf0*/  IMAD.MOV.U32 R165, RZ, RZ, R139 ;  /* 0x000000ffffa57224 */ /* 0x000fe400078e008b */
[----:B------:R-:W-:-:S02]  /*3ce00*/  IMAD.MOV.U32 R139, RZ, RZ, R149 ;  /* 0x000000ffff8b7224 */ /* 0x000fc400078e0095 */
[----:B------:R-:W-:Y:S02]  /*3ce10*/  IMAD.MOV.U32 R160, RZ, RZ, R150 ;  /* 0x000000ffffa07224 */ /* 0x000fe400078e0096 */
[----:B------:R-:W-:Y:S02]  /*3ce20*/  IMAD.MOV.U32 R149, RZ, RZ, R136 ;  /* 0x000000ffff957224 */ /* 0x000fe400078e0088 */
[----:B------:R-:W-:Y:S02]  /*3ce30*/  IMAD.MOV.U32 R150, RZ, RZ, R145 ;  /* 0x000000ffff967224 */ /* 0x000fe400078e0091 */
[----:B------:R-:W-:Y:S01]  /*3ce40*/  IMAD.MOV.U32 R136, RZ, RZ, R18 ;  /* 0x000000ffff887224 */ /* 0x000fe200078e0012 */
[----:B------:R-:W-:Y:S01]  /*3ce50*/  LEA R18, P2, R158, R2, 0x1 ;  /* 0x000000029e127211 */ /* 0x000fe200078408ff */
[----:B------:R-:W-:Y:S02]  /*3ce60*/  IMAD.MOV.U32 R145, RZ, RZ, R148 ;  /* 0x000000ffff917224 */ /* 0x000fe400078e0094 */
[----:B------:R-:W-:-:S02]  /*3ce70*/  IMAD.MOV.U32 R148, RZ, RZ, R132 ;  /* 0x000000ffff947224 */ /* 0x000fc400078e0084 */
[----:B------:R-:W-:Y:S02]  /*3ce80*/  IMAD.MOV.U32 R132, RZ, RZ, R131 ;  /* 0x000000ffff847224 */ /* 0x000fe400078e0083 */
[----:B------:R-:W-:Y:S02]  /*3ce90*/  IMAD.MOV.U32 R7, RZ, RZ, R165 ;  /* 0x000000ffff077224 */ /* 0x000fe400078e00a5 */
[----:B------:R-:W-:Y:S01]  /*3cea0*/  IMAD.MOV.U32 R131, RZ, RZ, R19 ;  /* 0x000000ffff837224 */ /* 0x000fe200078e0013 */
[----:B------:R-:W-:Y:S02]  /*3ceb0*/  LEA.HI.X.SX32 R19, R158, R3, 0x1, P2 ;  /* 0x000000039e137211 */ /* 0x000fe400010f0eff */
[----:B----4-:R-:W-:-:S04]  /*3cec0*/  LEA R60, P1, R164, R2, 0x1 ;  /* 0x00000002a43c7211 */ /* 0x010fc800078208ff */
[-C--:B------:R-:W-:Y:S01]  /*3ced0*/  LEA.HI.X.SX32 R61, R164, R3.reuse, 0x1, P1 ;  /* 0x00000003a43d7211 */ /* 0x080fe200008f0eff */
[----:B------:R-:W-:Y:S02]  /*3cee0*/  IMAD.MOV.U32 R164, RZ, RZ, R159 ;  /* 0x000000ffffa47224 */ /* 0x000fe400078e009f */
[----:B------:R-:W-:Y:S02]  /*3cef0*/  IMAD.MOV.U32 R159, RZ, RZ, R151 ;  /* 0x000000ffff9f7224 */ /* 0x000fe400078e0097 */
[----:B------:R-:W-:Y:S01]  /*3cf00*/  IMAD.MOV.U32 R151, RZ, RZ, R129 ;  /* 0x000000ffff977224 */ /* 0x000fe200078e0081 */
[C---:B------:R-:W-:Y:S01]  /*3cf10*/  LEA R14, P1, R164.reuse, R2, 0x1 ;  /* 0x00000002a40e7211 */ /* 0x040fe200078208ff */
[----:B------:R-:W-:Y:S02]  /*3cf20*/  IMAD.MOV.U32 R129, RZ, RZ, R251 ;  /* 0x000000ffff817224 */ /* 0x000fe400078e00fb */
[----:B------:R-:W-:Y:S02]  /*3cf30*/  IMAD.MOV.U32 R251, RZ, RZ, R130 ;  /* 0x000000fffffb7224 */ /* 0x000fe400078e0082 */
[----:B------:R-:W-:Y:S01]  /*3cf40*/  IMAD.MOV.U32 R130, RZ, RZ, R15 ;  /* 0x000000ffff827224 */ /* 0x000fe200078e000f */
[----:B------:R-:W-:Y:S01]  /*3cf50*/  LEA.HI.X.SX32 R15, R164, R3, 0x1, P1 ;  /* 0x00000003a40f7211 */ /* 0x000fe200008f0eff */
[----:B------:R0:W-:Y:S04]  /*3cf60*/  STL.64 [R1+0x8c0], R60 ;  /* 0x0008c03c01007387 */ /* 0x0001e80000100a00 */
[----:B------:R-:W-:Y:S01]  /*3cf70*/  STL.64 [R1+0x8b0], R58 ;  /* 0x0008b03a01007387 */ /* 0x000fe20000100a00 */
[----:B------:R-:W-:-:S03]  /*3cf80*/  IMAD.MOV.U32 R165, RZ, RZ, R151 ;  /* 0x000000ffffa57224 */ /* 0x000fc600078e0097 */
[----:B0-----:R-:W3:Y:S04]  /*3cf90*/  LDL.LU R61, [R1+0xe0] ;  /* 0x0000e000013d7983 */ /* 0x001ee80000300800 */
[----:B------:R-:W-:Y:S04]  /*3cfa0*/  STL.64 [R1+0x8a8], R52 ;  /* 0x0008a83401007387 */ /* 0x000fe80000100a00 */
[----:B------:R0:W-:Y:S04]  /*3cfb0*/  STL.64 [R1+0x8a0], R14 ;  /* 0x0008a00e01007387 */ /* 0x0001e80000100a00 */
[----:B0-----:R-:W4:Y:S04]  /*3cfc0*/  LDL.LU.64 R14, [R1+0x1748] ;  /* 0x00174800010e7983 */ /* 0x001f280000300a00 */
[----:B------:R-:W2:Y:S04]  /*3cfd0*/  LDL.LU R151, [R1+0xfc] ;  /* 0x0000fc0001977983 */ /* 0x000ea80000300800 */
[----:B------:R-:W3:Y:S01]  /*3cfe0*/  LDL.LU R158, [R1+0x100] ;  /* 0x00010000019e7983 */ /* 0x000ee20000300800 */
[CC--:B------:R-:W-:Y:S01]  /*3cff0*/  LEA R52, P4, R144.reuse, R2.reuse, 0x1 ;  /* 0x0000000290347211 */ /* 0x0c0fe200078808ff */
[----:B------:R-:W-:Y:S01]  /*3d000*/  IMAD.MOV.U32 R164, RZ, RZ, R161 ;  /* 0x000000ffffa47224 */ /* 0x000fe200078e00a1 */
[----:B------:R-:W-:Y:S01]  /*3d010*/  LEA R58, P3, R157, R2, 0x1 ;  /* 0x000000029d3a7211 */ /* 0x000fe200078608ff */
[----:B------:R-:W-:Y:S01]  /*3d020*/  IMAD.MOV.U32 R60, RZ, RZ, R159 ;  /* 0x000000ffff3c7224 */ /* 0x000fe200078e009f */
[----:B------:R-:W-:Y:S01]  /*3d030*/  LEA.HI.X.SX32 R53, R144, R3, 0x1, P4 ;  /* 0x0000000390357211 */ /* 0x000fe200020f0eff */
[----:B------:R-:W-:-:S02]  /*3d040*/  IMAD.MOV.U32 R161, RZ, RZ, R150 ;  /* 0x000000ffffa17224 */ /* 0x000fc400078e0096 */
[----:B------:R-:W-:Y:S02]  /*3d050*/  IMAD.MOV.U32 R159, RZ, RZ, R145 ;  /* 0x000000ffff9f7224 */ /* 0x000fe400078e0091 */
[----:B------:R-:W-:Y:S02]  /*3d060*/  IMAD.MOV.U32 R144, RZ, RZ, R143 ;  /* 0x000000ffff907224 */ /* 0x000fe400078e008f */
[----:B------:R-:W-:Y:S02]  /*3d070*/  IMAD.MOV.U32 R145, RZ, RZ, R130 ;  /* 0x000000ffff917224 */ /* 0x000fe400078e0082 */
[----:B------:R-:W-:Y:S01]  /*3d080*/  IMAD.MOV.U32 R143, RZ, RZ, R137 ;  /* 0x000000ffff8f7224 */ /* 0x000fe200078e0089 */
[----:B------:R-:W-:Y:S01]  /*3d090*/  LEA.HI.X.SX32 R59, R157, R3, 0x1, P3 ;  /* 0x000000039d3b7211 */ /* 0x000fe200018f0eff */
[----:B------:R-:W-:Y:S02]  /*3d0a0*/  IMAD.MOV.U32 R150, RZ, RZ, R139 ;  /* 0x000000ffff967224 */ /* 0x000fe400078e008b */
[----:B------:R-:W-:Y:S01]  /*3d0b0*/  IMAD.MOV.U32 R130, RZ, RZ, R112 ;  /* 0x000000ffff827224 */ /* 0x000fe200078e0070 */
[-C--:B------:R-:W-:Y:S01]  /*3d0c0*/  LEA R112, P1, R60, R2.reuse, 0x1 ;  /* 0x000000023c707211 */ /* 0x080fe200078208ff */
[----:B------:R-:W-:Y:S01]  /*3d0d0*/  IMAD.MOV.U32 R137, RZ, RZ, R12 ;  /* 0x000000ffff897224 */ /* 0x000fe200078e000c */
[----:B------:R-:W-:Y:S01]  /*3d0e0*/  LEA R12, P2, R161, R2, 0x1 ;  /* 0x00000002a10c7211 */ /* 0x000fe200078408ff */
[----:B------:R-:W-:-:S02]  /*3d0f0*/  IMAD.MOV.U32 R139, RZ, RZ, R128 ;  /* 0x000000ffff8b7224 */ /* 0x000fc400078e0080 */
[----:B------:R-:W-:Y:S02]  /*3d100*/  IMAD.MOV.U32 R128, RZ, RZ, R148 ;  /* 0x000000ffff807224 */ /* 0x000fe400078e0094 */
[----:B------:R-:W-:Y:S02]  /*3d110*/  IMAD.MOV.U32 R157, RZ, RZ, R149 ;  /* 0x000000ffff9d7224 */ /* 0x000fe400078e0095 */
[----:B------:R-:W-:Y:S02]  /*3d120*/  IMAD.MOV.U32 R148, RZ, RZ, R131 ;  /* 0x000000ffff947224 */ /* 0x000fe400078e0083 */
[----:B------:R-:W-:Y:S02]  /*3d130*/  IMAD.MOV.U32 R149, RZ, RZ, R136 ;  /* 0x000000ffff957224 */ /* 0x000fe400078e0088 */
[----:B------:R-:W-:Y:S01]  /*3d140*/  IMAD.MOV.U32 R131, RZ, RZ, R113 ;  /* 0x000000ffff837224 */ /* 0x000fe200078e0071 */
[-C--:B------:R-:W-:Y:S01]  /*3d150*/  LEA.HI.X.SX32 R113, R60, R3.reuse, 0x1, P1 ;  /* 0x000000033c717211 */ /* 0x080fe200008f0eff */
[----:B------:R-:W-:Y:S01]  /*3d160*/  IMAD.MOV.U32 R136, RZ, RZ, R13 ;  /* 0x000000ffff887224 */ /* 0x000fe200078e000d */
[----:B------:R-:W-:Y:S01]  /*3d170*/  LEA.HI.X.SX32 R13, R161, R3, 0x1, P2 ;  /* 0x00000003a10d7211 */ /* 0x000fe200010f0eff */
[----:B------:R-:W-:-:S02]  /*3d180*/  IMAD.MOV.U32 R60, RZ, RZ, R159 ;  /* 0x000000ffff3c7224 */ /* 0x000fc400078e009f */
[----:B------:R-:W-:Y:S01]  /*3d190*/  IMAD.MOV.U32 R161, RZ, RZ, R150 ;  /* 0x000000ffffa17224 */ /* 0x000fe200078e0096 */
[----:B------:R-:W-:Y:S01]  /*3d1a0*/  STL.64 [R1+0x890], R58 ;  /* 0x0008903a01007387 */ /* 0x000fe20000100a00 */
[----:B------:R-:W-:Y:S02]  /*3d1b0*/  IMAD.MOV.U32 R150, RZ, RZ, R145 ;  /* 0x000000ffff967224 */ /* 0x000fe400078e0091 */
[----:B------:R-:W-:Y:S01]  /*3d1c0*/  IMAD.MOV.U32 R145, RZ, RZ, R130 ;  /* 0x000000ffff917224 */ /* 0x000fe200078e0082 */
[----:B------:R-:W-:Y:S01]  /*3d1d0*/  STL.64 [R1+0x888], R52 ;  /* 0x0008883401007387 */ /* 0x000fe20000100a00 */
[----:B------:R-:W-:Y:S02]  /*3d1e0*/  IMAD.MOV.U32 R130, RZ, RZ, R248 ;  /* 0x000000ffff827224 */ /* 0x000fe400078e00f8 */
[----:B------:R-:W-:Y:S01]  /*3d1f0*/  IMAD.MOV.U32 R248, RZ, RZ, R118 ;  /* 0x000000fffff87224 */ /* 0x000fe200078e0076 */
[----:B------:R-:W-:Y:S01]  /*3d200*/  LEA R118, P1, R60, R2, 0x1 ;  /* 0x000000023c767211 */ /* 0x000fe200078208ff */
[----:B------:R-:W-:-:S02]  /*3d210*/  IMAD.MOV.U32 R159, RZ, RZ, R144 ;  /* 0x000000ffff9f7224 */ /* 0x000fc400078e0090 */
[----:B------:R-:W-:Y:S02]  /*3d220*/  IMAD.MOV.U32 R144, RZ, RZ, R143 ;  /* 0x000000ffff907224 */ /* 0x000fe400078e008f */
[----:B------:R-:W-:Y:S02]  /*3d230*/  IMAD.MOV.U32 R143, RZ, RZ, R137 ;  /* 0x000000ffff8f7224 */ /* 0x000fe400078e0089 */
[----:B------:R-:W-:Y:S01]  /*3d240*/  IMAD.MOV.U32 R137, RZ, RZ, R119 ;  /* 0x000000ffff897224 */ /* 0x000fe200078e0077 */
[----:B------:R-:W-:Y:S01]  /*3d250*/  LEA.HI.X.SX32 R119, R60, R3, 0x1, P1 ;  /* 0x000000033c777211 */ /* 0x000fe200008f0eff */
[----:B------:R0:W-:Y:S04]  /*3d260*/  STL.64 [R1+0x880], R112 ;  /* 0x0008807001007387 */ /* 0x0001e80000100a00 */
[----:B0-----:R-:W4:Y:S01]  /*3d270*/  LDL.LU.64 R112, [R1+0x1740] ;  /* 0x0017400001707983 */ /* 0x001f220000300a00 */
[----:B--2---:R-:W-:-:S02]  /*3d280*/  LEA R52, P4, R151, R2, 0x1 ;  /* 0x0000000297347211 */ /* 0x004fc400078808ff */
[C---:B---3--:R-:W-:Y:S02]  /*3d290*/  LEA R58, P3, R158.reuse, R2, 0x1 ;  /* 0x000000029e3a7211 */ /* 0x048fe400078608ff */
[-C--:B------:R-:W-:Y:S02]  /*3d2a0*/  LEA.HI.X.SX32 R53, R151, R3.reuse, 0x1, P4 ;  /* 0x0000000397357211 */ /* 0x080fe400020f0eff */
[----:B------:R-:W-:-:S05]  /*3d2b0*/  LEA.HI.X.SX32 R59, R158, R3, 0x1, P3 ;  /* 0x000000039e3b7211 */ /* 0x000fca00018f0eff */
[----:B------:R-:W-:Y:S04]  /*3d2c0*/  STL.64 [R1+0x870], R58 ;  /* 0x0008703a01007387 */ /* 0x000fe80000100a00 */
[----:B------:R-:W-:Y:S04]  /*3d2d0*/  STL.64 [R1+0x868], R52 ;  /* 0x0008683401007387 */ /* 0x000fe80000100a00 */
[----:B------:R0:W-:Y:S04]  /*3d2e0*/  STL.64 [R1+0x860], R118 ;  /* 0x0008607601007387 */ /* 0x0001e80000100a00 */
[----:B0-----:R-:W2:Y:S04]  /*3d2f0*/  LDL.LU.64 R118, [R1+0x1738] ;  /* 0x0017380001767983 */ /* 0x001ea80000300a00 */
[----:B------:R-:W3:Y:S01]  /*3d300*/  LDL.LU R60, [R1+0xe4] ;  /* 0x0000e400013c7983 */ /* 0x000ee20000300800 */
[----:B------:R-:W-:-:S02]  /*3d310*/  IMAD.MOV.U32 R151, RZ, RZ, R148 ;  /* 0x000000ffff977224 */ /* 0x000fc400078e0094 */
[----:B------:R-:W-:Y:S02]  /*3d320*/  IMAD.MOV.U32 R148, RZ, RZ, R136 ;  /* 0x000000ffff947224 */ /* 0x000fe400078e0088 */
[----:B------:R-:W-:Y:S02]  /*3d330*/  IMAD.MOV.U32 R136, RZ, RZ, R122 ;  /* 0x000000ffff887224 */ /* 0x000fe400078e007a */
[----:B------:R-:W-:Y:S02]  /*3d340*/  IMAD.MOV.U32 R158, RZ, RZ, R157 ;  /* 0x000000ffff9e7224 */ /* 0x000fe400078e009d */
[----:B----4-:R-:W-:Y:S01]  /*3d350*/  IMAD.MOV.U32 R122, RZ, RZ, R14 ;  /* 0x000000ffff7a7224 */ /* 0x010fe200078e000e */
[-C--:B------:R-:W-:Y:S01]  /*3d360*/  LEA R14, P2, R161, R2.reuse, 0x1 ;  /* 0x00000002a10e7211 */ /* 0x080fe200078408ff */
[----:B------:R-:W-:Y:S01]  /*3d370*/  IMAD.MOV.U32 R157, RZ, RZ, R149 ;  /* 0x000000ffff9d7224 */ /* 0x000fe200078e0095 */
[----:B------:R-:W-:Y:S01]  /*3d380*/  LEA R58, P3, R152, R2, 0x1 ;  /* 0x00000002983a7211 */ /* 0x000fe200078608ff */
[----:B------:R-:W-:-:S02]  /*3d390*/  IMAD.MOV.U32 R149, RZ, RZ, R131 ;  /* 0x000000ffff957224 */ /* 0x000fc400078e0083 */
[----:B------:R-:W-:Y:S02]  /*3d3a0*/  IMAD.MOV.U32 R131, RZ, RZ, R249 ;  /* 0x000000ffff837224 */ /* 0x000fe400078e00f9 */
[----:B------:R-:W-:Y:S01]  /*3d3b0*/  IMAD.MOV.U32 R249, RZ, RZ, R15 ;  /* 0x000000fffff97224 */ /* 0x000fe200078e000f */
[-C--:B------:R-:W-:Y:S01]  /*3d3c0*/  LEA.HI.X.SX32 R15, R161, R3.reuse, 0x1, P2 ;  /* 0x00000003a10f7211 */ /* 0x080fe200010f0eff */
[----:B------:R-:W-:Y:S01]  /*3d3d0*/  IMAD.MOV.U32 R161, RZ, RZ, R158 ;  /* 0x000000ffffa17224 */ /* 0x000fe200078e009e */
[----:B------:R-:W-:Y:S01]  /*3d3e0*/  LEA.HI.X.SX32 R59, R152, R3, 0x1, P3 ;  /* 0x00000003983b7211 */ /* 0x000fe200018f0eff */
[----:B------:R-:W-:Y:S02]  /*3d3f0*/  IMAD.MOV.U32 R158, RZ, RZ, R159 ;  /* 0x000000ffff9e7224 */ /* 0x000fe400078e009f */
[----:B------:R-:W-:Y:S02]  /*3d400*/  IMAD.MOV.U32 R152, RZ, RZ, R150 ;  /* 0x000000ffff987224 */ /* 0x000fe400078e0096 */
[----:B------:R-:W-:Y:S01]  /*3d410*/  IMAD.MOV.U32 R159, RZ, RZ, R157 ;  /* 0x000000ffff9f7224 */ /* 0x000fe200078e009d */
[----:B------:R-:W-:Y:S01]  /*3d420*/  LEA R52, P4, R153, R2, 0x1 ;  /* 0x0000000299347211 */ /* 0x000fe200078808ff */
[----:B------:R-:W-:-:S02]  /*3d430*/  IMAD.MOV.U32 R150, RZ, RZ, R144 ;  /* 0x000000ffff967224 */ /* 0x000fc400078e0090 */
[----:B------:R-:W-:Y:S02]  /*3d440*/  IMAD.MOV.U32 R157, RZ, RZ, R143 ;  /* 0x000000ffff9d7224 */ /* 0x000fe400078e008f */
[----:B------:R-:W-:Y:S02]  /*3d450*/  IMAD.MOV.U32 R144, RZ, RZ, R130 ;  /* 0x000000ffff907224 */ /* 0x000fe400078e0082 */
[----:B------:R-:W-:Y:S02]  /*3d460*/  IMAD.MOV.U32 R143, RZ, RZ, R136 ;  /* 0x000000ffff8f7224 */ /* 0x000fe400078e0088 */
[----:B------:R-:W-:Y:S02]  /*3d470*/  IMAD.MOV.U32 R130, RZ, RZ, R137 ;  /* 0x000000ffff827224 */ /* 0x000fe400078e0089 */
[----:B------:R-:W-:Y:S02]  /*3d480*/  IMAD.MOV.U32 R136, RZ, RZ, R123 ;  /* 0x000000ffff887224 */ /* 0x000fe400078e007b */
[----:B------:R-:W-:Y:S01]  /*3d490*/  IMAD.MOV.U32 R137, RZ, RZ, R122 ;  /* 0x000000ffff897224 */ /* 0x000fe200078e007a */
[----:B------:R-:W-:Y:S01]  /*3d4a0*/  LEA R122, P1, R8, R2, 0x1 ;  /* 0x00000002087a7211 */ /* 0x000fe200078208ff */
[----:B------:R-:W-:Y:S01]  /*3d4b0*/  IMAD.MOV.U32 R123, RZ, RZ, R8 ;  /* 0x000000ffff7b7224 */ /* 0x000fe200078e0008 */
[----:B------:R-:W-:Y:S01]  /*3d4c0*/  LEA.HI.X.SX32 R53, R153, R3, 0x1, P4 ;  /* 0x0000000399357211 */ /* 0x000fe200020f0eff */
[----:B------:R0:W-:Y:S01]  /*3d4d0*/  STL.64 [R1+0x850], R58 ;  /* 0x0008503a01007387 */ /* 0x0001e20000100a00 */
[----:B------:R-:W-:-:S02]  /*3d4e0*/  IMAD.MOV.U32 R153, RZ, RZ, R151 ;  /* 0x000000ffff997224 */ /* 0x000fc400078e0097 */
[----:B------:R-:W-:Y:S01]  /*3d4f0*/  LEA.HI.X.SX32 R123, R123, R3, 0x1, P1 ;  /* 0x000000037b7b7211 */ /* 0x000fe200008f0eff */
[----:B------:R-:W-:Y:S01]  /*3d500*/  IMAD.MOV.U32 R151, RZ, RZ, R145 ;  /* 0x000000ffff977224 */ /* 0x000fe200078e0091 */
[----:B------:R1:W-:Y:S01]  /*3d510*/  STL.64 [R1+0x848], R52 ;  /* 0x0008483401007387 */ /* 0x0003e20000100a00 */
[----:B------:R-:W-:Y:S01]  /*3d520*/  IMAD.MOV.U32 R145, RZ, RZ, R131 ;  /* 0x000000ffff917224 */ /* 0x000fe200078e0083 */
[----:B0-----:R-:W-:Y:S01]  /*3d530*/  LEA R58, P3, R61, R2, 0x1 ;  /* 0x000000023d3a7211 */ /* 0x001fe200078608ff */
[----:B------:R-:W-:-:S03]  /*3d540*/  IMAD.MOV.U32 R131, RZ, RZ, R135 ;  /* 0x000000ffff837224 */ /* 0x000fc600078e0087 */
[-C--:B------:R-:W-:Y:S01]  /*3d550*/  LEA.HI.X.SX32 R59, R61, R3.reuse, 0x1, P3 ;  /* 0x000000033d3b7211 */ /* 0x080fe200018f0eff */
[----:B------:R-:W-:Y:S01]  /*3d560*/  IMAD.MOV.U32 R135, RZ, RZ, R120 ;  /* 0x000000ffff877224 */ /* 0x000fe200078e0078 */
[C---:B-1----:R-:W-:Y:S01]  /*3d570*/  LEA R52, P4, R160.reuse, R2, 0x1 ;  /* 0x00000002a0347211 */ /* 0x042fe200078808ff */
[----:B------:R-:W-:Y:S01]  /*3d580*/  IMAD.MOV.U32 R120, RZ, RZ, R9 ;  /* 0x000000ffff787224 */ /* 0x000fe200078e0009 */
[----:B------:R0:W-:Y:S01]  /*3d590*/  STL.64 [R1+0x840], R122 ;  /* 0x0008407a01007387 */ /* 0x0001e20000100a00 */
[----:B------:R-:W-:Y:S01]  /*3d5a0*/  IMAD.MOV.U32 R61, RZ, RZ, R10 ;  /* 0x000000ffff3d7224 */ /* 0x000fe200078e000a */
[----:B------:R-:W-:Y:S01]  /*3d5b0*/  LEA.HI.X.SX32 R53, R160, R3, 0x1, P4 ;  /* 0x00000003a0357211 */ /* 0x000fe200020f0eff */
[----:B------:R-:W-:Y:S02]  /*3d5c0*/  IMAD.MOV.U32 R160, RZ, RZ, R161 ;  /* 0x000000ffffa07224 */ /* 0x000fe400078e00a1 */
[----:B------:R-:W-:Y:S01]  /*3d5d0*/  IMAD.MOV.U32 R161, RZ, RZ, R152 ;  /* 0x000000ffffa17224 */ /* 0x000fe200078e0098 */
[----:B0-----:R-:W4:Y:S04]  /*3d5e0*/  LDL.LU.64 R122, [R1+0x1730] ;  /* 0x00173000017a7983 */ /* 0x001f280000300a00 */
[----:B------:R0:W-:Y:S01]  /*3d5f0*/  STL.64 [R1+0x830], R58 ;  /* 0x0008303a01007387 */ /* 0x0001e20000100a00 */
[----:B------:R-:W-:-:S02]  /*3d600*/  IMAD.MOV.U32 R152, RZ, RZ, R153 ;  /* 0x000000ffff987224 */ /* 0x000fc400078e0099 */
[----:B------:R-:W-:Y:S01]  /*3d610*/  IMAD.MOV.U32 R153, RZ, RZ, R159 ;  /* 0x000000ffff997224 */ /* 0x000fe200078e009f */
[----:B------:R1:W-:Y:S01]  /*3d620*/  STL.64 [R1+0x828], R52 ;  /* 0x0008283401007387 */ /* 0x0003e20000100a00 */
[----:B------:R-:W-:Y:S01]  /*3d630*/  IMAD.MOV.U32 R159, RZ, RZ, R150 ;  /* 0x000000ffff9f7224 */ /* 0x000fe200078e0096 */
[----:B0-----:R-:W-:Y:S01]  /*3d640*/  LEA R58, P3, R164, R2, 0x1 ;  /* 0x00000002a43a7211 */ /* 0x001fe200078608ff */
[----:B------:R-:W-:-:S03]  /*3d650*/  IMAD.MOV.U32 R150, RZ, RZ, R151 ;  /* 0x000000ffff967224 */ /* 0x000fc600078e0097 */
[-C--:B------:R-:W-:Y:S02]  /*3d660*/  LEA.HI.X.SX32 R59, R164, R3.reuse, 0x1, P3 ;  /* 0x00000003a43b7211 */ /* 0x080fe400018f0eff */
[C---:B-1----:R-:W-:Y:S01]  /*3d670*/  LEA R52, P4, R165.reuse, R2, 0x1 ;  /* 0x00000002a5347211 */ /* 0x042fe200078808ff */
[----:B------:R-:W-:Y:S02]  /*3d680*/  IMAD.MOV.U32 R151, RZ, RZ, R157 ;  /* 0x000000ffff977224 */ /* 0x000fe400078e009d */
[----:B------:R-:W-:Y:S01]  /*3d690*/  IMAD.MOV.U32 R157, RZ, RZ, R144 ;  /* 0x000000ffff9d7224 */ /* 0x000fe200078e0090 */
[----:B------:R-:W-:Y:S01]  /*3d6a0*/  LEA.HI.X.SX32 R53, R165, R3, 0x1, P4 ;  /* 0x00000003a5357211 */ /* 0x000fe200020f0eff */
        /* <DEDUP_REMOVED lines=12> */
[----:B---3--:R-:W-:-:S04]  /*3d770*/  LEA R8, P2, R60, R2, 0x1 ;  /* 0x000000023c087211 */ /* 0x008fc800078408ff */
[----:B------:R-:W-:Y:S02]  /*3d780*/  LEA.HI.X.SX32 R9, R60, R3, 0x1, P2 ;  /* 0x000000033c097211 */ /* 0x000fe400010f0eff */
[----:B------:R-:W-:-:S04]  /*3d790*/  LEA R60, P1, R10, R2, 0x1 ;  /* 0x000000020a3c7211 */ /* 0x000fc800078208ff */
[----:B------:R-:W-:-:S05]  /*3d7a0*/  LEA.HI.X.SX32 R61, R61, R3, 0x1, P1 ;  /* 0x000000033d3d7211 */ /* 0x000fca00008f0eff */
[----:B------:R-:W-:Y:S01]  /*3d7b0*/  STL.64 [R1+0x820], R60 ;  /* 0x0008203c01007387 */ /* 0x000fe20000100a00 */
[----:B------:R-:W-:-:S03]  /*3d7c0*/  LEA R10, P2, R7, R2, 0x1 ;  /* 0x00000002070a7211 */ /* 0x000fc600078408ff */
[----:B------:R0:W-:Y:S01]  /*3d7d0*/  STL.64 [R1+0x810], R58 ;  /* 0x0008103a01007387 */ /* 0x0001e20000100a00 */
[----:B------:R-:W-:Y:S01]  /*3d7e0*/  LEA.HI.X.SX32 R11, R7, R3, 0x1, P2 ;  /* 0x00000003070b7211 */ /* 0x000fe200010f0eff */
[----:B------:R-:W-:Y:S02]  /*3d7f0*/  IMAD.MOV.U32 R7, RZ, RZ, R150 ;  /* 0x000000ffff077224 */ /* 0x000fe400078e0096 */
[----:B------:R1:W-:Y:S01]  /*3d800*/  STL.64 [R1+0x808], R52 ;  /* 0x0008083401007387 */ /* 0x0003e20000100a00 */
[----:B0-----:R-:W-:Y:S01]  /*3d810*/  IMAD.MOV.U32 R59, RZ, RZ, R161 ;  /* 0x000000ffff3b7224 */ /* 0x001fe200078e00a1 */
[----:B------:R-:W-:Y:S01]  /*3d820*/  LEA R60, P3, R165, R2, 0x1 ;  /* 0x00000002a53c7211 */ /* 0x000fe200078608ff */
[----:B------:R-:W-:-:S03]  /*3d830*/  IMAD.MOV.U32 R150, RZ, RZ, R129 ;  /* 0x000000ffff967224 */ /* 0x000fc600078e0081 */
[CC--:B------:R-:W-:Y:S01]  /*3d840*/  LEA R128, P1, R59.reuse, R2.reuse, 0x1 ;  /* 0x000000023b807211 */ /* 0x0c0fe200078208ff */
[----:B------:R-:W-:Y:S01]  /*3d850*/  IMAD.MOV.U32 R58, RZ, RZ, R144 ;  /* 0x000000ffff3a7224 */ /* 0x000fe200078e0090 */
[CC--:B-1----:R-:W-:Y:S01]  /*3d860*/  LEA R52, P4, R160.reuse, R2.reuse, 0x1 ;  /* 0x00000002a0347211 */ /* 0x0c2fe200078808ff */
[----:B--2---:R-:W-:Y:S01]  /*3d870*/  IMAD.MOV.U32 R144, RZ, RZ, R118 ;  /* 0x000000ffff907224 */ /* 0x004fe200078e0076 */
[-C--:B------:R-:W-:Y:S01]  /*3d880*/  LEA.HI.X.SX32 R129, R59, R3.reuse, 0x1, P1 ;  /* 0x000000033b817211 */ /* 0x080fe200008f0eff */
[----:B------:R-:W-:Y:S01]  /*3d890*/  IMAD.MOV.U32 R161, RZ, RZ, R145 ;  /* 0x000000ffffa17224 */ /* 0x000fe200078e0091 */
[-C--:B------:R-:W-:Y:S01]  /*3d8a0*/  LEA.HI.X.SX32 R61, R165, R3.reuse, 0x1, P3 ;  /* 0x00000003a53d7211 */ /* 0x080fe200018f0eff */
[----:B------:R-:W2:Y:S01]  /*3d8b0*/  LDL.LU R118, [R1+0x1728] ;  /* 0x0017280001767983 */ /* 0x000ea20000300800 */
[-C--:B------:R-:W-:Y:S01]  /*3d8c0*/  LEA.HI.X.SX32 R53, R160, R3.reuse, 0x1, P4 ;  /* 0x00000003a0357211 */ /* 0x080fe200020f0eff */
[----:B------:R-:W-:Y:S02]  /*3d8d0*/  IMAD.MOV.U32 R145, RZ, RZ, R113 ;  /* 0x000000ffff917224 */ /* 0x000fe400078e0071 */
[----:B------:R0:W-:Y:S01]  /*3d8e0*/  STL.64 [R1+0x800], R128 ;  /* 0x0008008001007387 */ /* 0x0001e20000100a00 */
[----:B------:R-:W-:Y:S01]  /*3d8f0*/  IMAD.MOV.U32 R160, RZ, RZ, R144 ;  /* 0x000000ffffa07224 */ /* 0x000fe200078e0090 */
[-C--:B------:R-:W-:Y:S01]  /*3d900*/  LEA R144, P1, R58, R2.reuse, 0x1 ;  /* 0x000000023a907211 */ /* 0x080fe200078208ff */
[----:B------:R-:W-:Y:S01]  /*3d910*/  IMAD.MOV.U32 R59, RZ, RZ, R152 ;  /* 0x000000ffff3b7224 */ /* 0x000fe200078e0098 */
[----:B------:R-:W-:Y:S01]  /*3d920*/  LEA R112, P2, R164, R2, 0x1 ;  /* 0x00000002a4707211 */ /* 0x000fe200078408ff */
[----:B------:R-:W-:Y:S01]  /*3d930*/  IMAD.MOV.U32 R152, RZ, RZ, R145 ;  /* 0x000000ffff987224 */ /* 0x000fe200078e0091 */
[-C--:B------:R-:W-:Y:S01]  /*3d940*/  LEA.HI.X.SX32 R145, R58, R3.reuse, 0x1, P1 ;  /* 0x000000033a917211 */ /* 0x080fe200008f0eff */
[----:B------:R-:W-:Y:S01]  /*3d950*/  IMAD.MOV.U32 R165, RZ, RZ, R161 ;  /* 0x000000ffffa57224 */ /* 0x000fe200078e00a1 */
[----:B0-----:R-:W3:Y:S04]  /*3d960*/  LDL.LU.64 R128, [R1+0x1720] ;  /* 0x0017200001807983 */ /* 0x001ee80000300a00 */
[----:B------:R0:W-:Y:S01]  /*3d970*/  STL.64 [R1+0x7f0], R60 ;  /* 0x0007f03c01007387 */ /* 0x0001e20000100a00 */
[----:B------:R-:W-:Y:S01]  /*3d980*/  IMAD.MOV.U32 R161, RZ, RZ, R139 ;  /* 0x000000ffffa17224 */ /* 0x000fe200078e008b */
[----:B------:R-:W-:-:S02]  /*3d990*/  LEA.HI.X.SX32 R113, R164, R3, 0x1, P2 ;  /* 0x00000003a4717211 */ /* 0x000fc400010f0eff */
[----:B------:R1:W-:Y:S01]  /*3d9a0*/  STL.64 [R1+0x7e8], R52 ;  /* 0x0007e83401007387 */ /* 0x0003e20000100a00 */
[----:B------:R-:W-:Y:S01]  /*3d9b0*/  IMAD.MOV.U32 R139, RZ, RZ, R114 ;  /* 0x000000ffff8b7224 */ /* 0x000fe200078e0072 */
[CC--:B------:R-:W-:Y:S02]  /*3d9c0*/  LEA R114, P2, R148.reuse, R2.reuse, 0x1 ;  /* 0x0000000294727211 */ /* 0x0c0fe400078408ff */
[-C--:B0-----:R-:W-:Y:S01]  /*3d9d0*/  LEA R60, P3, R149, R2.reuse, 0x1 ;  /* 0x00000002953c7211 */ /* 0x081fe200078608ff */
[----:B------:R0:W-:Y:S01]  /*3d9e0*/  STL.64 [R1+0x7e0], R144 ;  /* 0x0007e09001007387 */ /* 0x0001e20000100a00 */
[-C--:B-1----:R-:W-:Y:S02]  /*3d9f0*/  LEA R52, P4, R117, R2.reuse, 0x1 ;  /* 0x0000000275347211 */ /* 0x082fe400078808ff */
[-C--:B------:R-:W-:Y:S01]  /*3da00*/  LEA.HI.X.SX32 R61, R149, R3.reuse, 0x1, P3 ;  /* 0x00000003953d7211 */ /* 0x080fe200018f0eff */
[----:B------:R-:W-:Y:S01]  /*3da10*/  IMAD.MOV.U32 R164, RZ, RZ, R150 ;  /* 0x000000ffffa47224 */ /* 0x000fe200078e0096 */
[-C--:B------:R-:W-:Y:S01]  /*3da20*/  LEA.HI.X.SX32 R53, R117, R3.reuse, 0x1, P4 ;  /* 0x0000000375357211 */ /* 0x080fe200020f0eff */
[----:B------:R-:W-:Y:S01]  /*3da30*/  IMAD.MOV.U32 R150, RZ, RZ, R115 ;  /* 0x000000ffff967224 */ /* 0x000fe200078e0073 */
[----:B------:R-:W-:Y:S01]  /*3da40*/  LEA.HI.X.SX32 R115, R148, R3, 0x1, P2 ;  /* 0x0000000394737211 */ /* 0x000fe200010f0eff */
[----:B0-----:R-:W3:Y:S01]  /*3da50*/  LDL.LU.64 R144, [R1+0x1718] ;  /* 0x0017180001907983 */ /* 0x001ee20000300a00 */
[----:B------:R-:W-:Y:S01]  /*3da60*/  IMAD.MOV.U32 R58, RZ, RZ, R116 ;  /* 0x000000ffff3a7224 */ /* 0x000fe200078e0074 */
[----:B------:R-:W-:-:S02]  /*3da70*/  LEA R148, P1, R59, R2, 0x1 ;  /* 0x000000023b947211 */ /* 0x000fc400078208ff */
[----:B------:R0:W-:Y:S02]  /*3da80*/  STL.64 [R1+0x7d0], R60 ;  /* 0x0007d03c01007387 */ /* 0x0001e40000100a00 */
[-C--:B------:R-:W-:Y:S02]  /*3da90*/  LEA.HI.X.SX32 R149, R59, R3.reuse, 0x1, P1 ;  /* 0x000000033b957211 */ /* 0x080fe400008f0eff */
[----:B------:R1:W-:Y:S01]  /*3daa0*/  STL.64 [R1+0x7c8], R52 ;  /* 0x0007c83401007387 */ /* 0x0003e20000100a00 */
[CC--:B0-----:R-:W-:Y:S02]  /*3dab0*/  LEA R60, P3, R153.reuse, R2.reuse, 0x1 ;  /* 0x00000002993c7211 */ /* 0x0c1fe400078608ff */
[-C--:B-1----:R-:W-:Y:S02]  /*3dac0*/  LEA R52, P4, R158, R2.reuse, 0x1 ;  /* 0x000000029e347211 */ /* 0x082fe400078808ff */
[----:B------:R-:W-:Y:S01]  /*3dad0*/  LEA.HI.X.SX32 R61, R153, R3, 0x1, P3 ;  /* 0x00000003993d7211 */ /* 0x000fe200018f0eff */
[----:B------:R-:W-:Y:S01]  /*3dae0*/  IMAD.MOV.U32 R153, RZ, RZ, R120 ;  /* 0x000000ffff997224 */ /* 0x000fe200078e0078 */
[----:B------:R-:W-:-:S02]  /*3daf0*/  LEA R120, P1, R58, R2, 0x1 ;  /* 0x000000023a787211 */ /* 0x000fc400078208ff */
[-C--:B------:R-:W-:Y:S01]  /*3db00*/  LEA.HI.X.SX32 R53, R158, R3.reuse, 0x1, P4 ;  /* 0x000000039e357211 */ /* 0x080fe200020f0eff */
[----:B------:R-:W-:Y:S01]  /*3db10*/  IMAD.MOV.U32 R158, RZ, RZ, R121 ;  /* 0x000000ffff9e7224 */ /* 0x000fe200078e0079 */
[----:B------:R-:W-:Y:S01]  /*3db20*/  LEA.HI.X.SX32 R121, R58, R3, 0x1, P1 ;  /* 0x000000033a797211 */ /* 0x000fe200008f0eff */
[----:B------:R0:W-:Y:S04]  /*3db30*/  STL.64 [R1+0x7c0], R148 ;  /* 0x0007c09401007387 */ /* 0x0001e80000100a00 */
[----:B0-----:R-:W3:Y:S04]  /*3db40*/  LDL.LU.64 R148, [R1+0x1710] ;  /* 0x0017100001947983 */ /* 0x001ee80000300a00 */
[----:B------:R-:W-:Y:S04]  /*3db50*/  STL.64 [R1+0x7b0], R60 ;  /* 0x0007b03c01007387 */ /* 0x000fe80000100a00 */
[----:B------:R-:W-:Y:S04]  /*3db60*/  STL.64 [R1+0x7a8], R52 ;  /* 0x0007a83401007387 */ /* 0x000fe80000100a00 */
[----:B------:R0:W-:Y:S04]  /*3db70*/  STL.64 [R1+0x7a0], R120 ;  /* 0x0007a07801007387 */ /* 0x0001e80000100a00 */
[----:B0-----:R-:W3:Y:S01]  /*3db80*/  LDL.LU.64 R120, [R1+0x1708] ;  /* 0x0017080001787983 */ /* 0x001ee20000300a00 */
[----:B------:R-:W-:-:S02]  /*3db90*/  LEA R116, P2, R7, R2, 0x1 ;  /* 0x0000000207747211 */ /* 0x000fc400078408ff */
[-C--:B------:R-:W-:Y:S02]  /*3dba0*/  LEA R60, P3, R143, R2.reuse, 0x1 ;  /* 0x000000028f3c7211 */ /* 0x080fe400078608ff */
[-C--:B------:R-:W-:Y:S02]  /*3dbb0*/  LEA.HI.X.SX32 R117, R7, R3.reuse, 0x1, P2 ;  /* 0x0000000307757211 */ /* 0x080fe400010f0eff */
[C---:B------:R-:W-:Y:S01]  /*3dbc0*/  LEA R52, P4, R250.reuse, R2, 0x1 ;  /* 0x00000002fa347211 */ /* 0x040fe200078808ff */
[----:B------:R-:W-:Y:S01]  /*3dbd0*/  IMAD.MOV.U32 R7, RZ, RZ, R119 ;  /* 0x000000ffff077224 */ /* 0x000fe200078e0077 */
[-C--:B------:R-:W-:Y:S02]  /*3dbe0*/  LEA.HI.X.SX32 R61, R143, R3.reuse, 0x1, P3 ;  /* 0x000000038f3d7211 */ /* 0x080fe400018f0eff */
[----:B------:R-:W-:Y:S01]  /*3dbf0*/  LEA.HI.X.SX32 R53, R250, R3, 0x1, P4 ;  /* 0x00000003fa357211 */ /* 0x000fe200020f0eff */
[----:B------:R-:W-:Y:S02]  /*3dc00*/  IMAD.MOV.U32 R143, RZ, RZ, R135 ;  /* 0x000000ffff8f7224 */ /* 0x000fe400078e0087 */
[----:B------:R0:W-:Y:S01]  /*3dc10*/  STL.64 [R1+0x790], R60 ;  /* 0x0007903c01007387 */ /* 0x0001e20000100a00 */
[----:B------:R-:W-:-:S03]  /*3dc20*/  IMAD.MOV.U32 R58, RZ, RZ, R151 ;  /* 0x000000ffff3a7224 */ /* 0x000fc600078e0097 */
[----:B------:R1:W-:Y:S01]  /*3dc30*/  STL.64 [R1+0x788], R52 ;  /* 0x0007883401007387 */ /* 0x0003e20000100a00 */
[CC--:B0-----:R-:W-:Y:S02]  /*3dc40*/  LEA R60, P3, R153.reuse, R2.reuse, 0x1 ;  /* 0x00000002993c7211 */ /* 0x0c1fe400078608ff */
[C---:B-1----:R-:W-:Y:S02]  /*3dc50*/  LEA R52, P4, R158.reuse, R2, 0x1 ;  /* 0x000000029e347211 */ /* 0x042fe400078808ff */
[-C--:B------:R-:W-:Y:S02]  /*3dc60*/  LEA.HI.X.SX32 R61, R153, R3.reuse, 0x1, P3 ;  /* 0x00000003993d7211 */ /* 0x080fe400018f0eff */
[----:B------:R-:W-:Y:S01]  /*3dc70*/  LEA.HI.X.SX32 R53, R158, R3, 0x1, P4 ;  /* 0x000000039e357211 */ /* 0x000fe200020f0eff */
[----:B------:R-:W-:Y:S02]  /*3dc80*/  IMAD.MOV.U32 R153, RZ, RZ, R133 ;  /* 0x000000ffff997224 */ /* 0x000fe400078e0085 */
[----:B------:R-:W-:-:S02]  /*3dc90*/  IMAD.MOV.U32 R151, RZ, RZ, R130 ;  /* 0x000000ffff977224 */ /* 0x000fc400078e0082 */
[----:B----4-:R-:W-:Y:S02]  /*3dca0*/  IMAD.MOV.U32 R158, RZ, RZ, R123 ;  /* 0x000000ffff9e7224 */ /* 0x010fe400078e007b */
[----:B--2---:R-:W-:Y:S01]  /*3dcb0*/  IMAD.MOV.U32 R59, RZ, RZ, R118 ;  /* 0x000000ffff3b7224 */ /* 0x004fe200078e0076 */
[----:B------:R-:W-:-:S04]  /*3dcc0*/  LEA R118, P2, R165, R2, 0x1 ;  /* 0x00000002a5767211 */ /* 0x000fc800078408ff */
[----:B------:R-:W-:Y:S01]  /*3dcd0*/  LEA.HI.X.SX32 R119, R165, R3, 0x1, P2 ;  /* 0x00000003a5777211 */ /* 0x000fe200010f0eff */
[----:B------:R-:W-:Y:S02]  /*3dce0*/  IMAD.MOV.U32 R165, RZ, RZ, R159 ;  /* 0x000000ffffa57224 */ /* 0x000fe400078e009f */
[----:B------:R-:W-:Y:S02]  /*3dcf0*/  IMAD.MOV.U32 R159, RZ, RZ, R131 ;  /* 0x000000ffff9f7224 */ /* 0x000fe400078e0083 */
[----:B------:R-:W-:Y:S01]  /*3dd00*/  IMAD.MOV.U32 R131, RZ, RZ, R134 ;  /* 0x000000ffff837224 */ /* 0x000fe200078e0086 */
[----:B------:R-:W-:-:S04]  /*3dd10*/  LEA R134, P1, R59, R2, 0x1 ;  /* 0x000000023b867211 */ /* 0x000fc800078208ff */
[----:B------:R-:W-:Y:S01]  /*3dd20*/  LEA.HI.X.SX32 R135, R59, R3, 0x1, P1 ;  /* 0x000000033b877211 */ /* 0x000fe200008f0eff */
[----:B------:R-:W-:Y:S02]  /*3dd30*/  IMAD.MOV.U32 R59, RZ, RZ, R164 ;  /* 0x000000ffff3b7224 */ /* 0x000fe400078e00a4 */
[----:B------:R-:W-:Y:S02]  /*3dd40*/  IMAD.MOV.U32 R164, RZ, RZ, R152 ;  /* 0x000000ffffa47224 */ /* 0x000fe400078e0098 */
[----:B------:R0:W-:Y:S01]  /*3dd50*/  STL.64 [R1+0x780], R134 ;  /* 0x0007808601007387 */ /* 0x0001e20000100a00 */
[----:B------:R-:W-:Y:S01]  /*3dd60*/  IMAD.MOV.U32 R152, RZ, RZ, R132 ;  /* 0x000000ffff987224 */ /* 0x000fe200078e0084 */
[----:B------:R-:W-:-:S04]  /*3dd70*/  LEA R132, P1, R58, R2, 0x1 ;  /* 0x000000023a847211 */ /* 0x000fc800078208ff */
[----:B------:R-:W-:Y:S01]  /*3dd80*/  LEA.HI.X.SX32 R133, R58, R3, 0x1, P1 ;  /* 0x000000033a857211 */ /* 0x000fe200008f0eff */
[----:B0-----:R-:W2:Y:S04]  /*3dd90*/  LDL.LU.64 R134, [R1+0x1700] ;  /* 0x0017000001867983 */ /* 0x001ea80000300a00 */
[----:B------:R0:W-:Y:S04]  /*3dda0*/  STL.64 [R1+0x770], R60 ;  /* 0x0007703c01007387 */ /* 0x0001e80000100a00 */
[----:B------:R1:W-:Y:S01]  /*3ddb0*/  STL.64 [R1+0x768], R52 ;  /* 0x0007683401007387 */ /* 0x0003e20000100a00 */
[----:B0-----:R-:W-:-:S02]  /*3ddc0*/  LEA R60, P3, R161, R2, 0x1 ;  /* 0x00000002a13c7211 */ /* 0x001fc400078608ff */
[C---:B-1----:R-:W-:Y:S02]  /*3ddd0*/  LEA R52, P4, R150.reuse, R2, 0x1 ;  /* 0x0000000296347211 */ /* 0x042fe400078808ff */
[-C--:B------:R-:W-:Y:S02]  /*3dde0*/  LEA.HI.X.SX32 R61, R161, R3.reuse, 0x1, P3 ;  /* 0x00000003a13d7211 */ /* 0x080fe400018f0eff */
[----:B------:R-:W-:Y:S01]  /*3ddf0*/  LEA.HI.X.SX32 R53, R150, R3, 0x1, P4 ;  /* 0x0000000396357211 */ /* 0x000fe200020f0eff */
[----:B------:R0:W-:Y:S01]  /*3de00*/  STL.64 [R1+0x760], R132 ;  /* 0x0007608401007387 */ /* 0x0001e20000100a00 */
[----:B------:R-:W-:-:S03]  /*3de10*/  IMAD.MOV.U32 R58, RZ, RZ, R124 ;  /* 0x000000ffff3a7224 */ /* 0x000fc600078e007c */
[----:B0-----:R-:W4:Y:S04]  /*3de20*/  LDL.LU.64 R132, [R1+0x16f8] ;  /* 0x0016f80001847983 */ /* 0x001f280000300a00 */
[----:B------:R-:W-:Y:S04]  /*3de30*/  STL.64 [R1+0x750], R60 ;  /* 0x0007503c01007387 */ /* 0x000fe80000100a00 */
[----:B------:R0:W-:Y:S02]  /*3de40*/  STL.64 [R1+0x748], R52 ;  /* 0x0007483401007387 */ /* 0x0001e40000100a00 */
[----:B0-----:R-:W-:-:S02]  /*3de50*/  LEA R52, P4, R151, R2, 0x1 ;  /* 0x0000000297347211 */ /* 0x001fc400078808ff */
[-C--:B------:R-:W-:Y:S02]  /*3de60*/  LEA R60, P3, R164, R2.reuse, 0x1 ;  /* 0x00000002a43c7211 */ /* 0x080fe400078608ff */
[----:B------:R-:W-:Y:S01]  /*3de70*/  LEA.HI.X.SX32 R53, R151, R3, 0x1, P4 ;  /* 0x0000000397357211 */ /* 0x000fe200020f0eff */
[----:B---3--:R-:W-:Y:S01]  /*3de80*/  IMAD.MOV.U32 R250, RZ, RZ, R120 ;  /* 0x000000fffffa7224 */ /* 0x008fe200078e0078 */
[----:B------:R-:W-:Y:S01]  /*3de90*/  LEA R120, P2, R7, R2, 0x1 ;  /* 0x0000000207787211 */ /* 0x000fe200078408ff */
[----:B------:R-:W-:-:S03]  /*3dea0*/  IMAD.MOV.U32 R130, RZ, RZ, R121 ;  /* 0x000000ffff827224 */ /* 0x000fc600078e0079 */
[-C--:B------:R-:W-:Y:S01]  /*3deb0*/  LEA.HI.X.SX32 R121, R7, R3.reuse, 0x1, P2 ;  /* 0x0000000307797211 */ /* 0x080fe200010f0eff */
[----:B------:R-:W-:Y:S02]  /*3dec0*/  IMAD.MOV.U32 R7, RZ, RZ, R160 ;  /* 0x000000ffff077224 */ /* 0x000fe400078e00a0 */
[----:B------:R-:W-:Y:S02]  /*3ded0*/  IMAD.MOV.U32 R160, RZ, RZ, R251 ;  /* 0x000000ffffa07224 */ /* 0x000fe400078e00fb */
[----:B------:R-:W-:Y:S01]  /*3dee0*/  IMAD.MOV.U32 R251, RZ, RZ, R122 ;  /* 0x000000fffffb7224 */ /* 0x000fe200078e007a */
[-C--:B------:R-:W-:Y:S01]  /*3def0*/  LEA R122, P2, R165, R2.reuse, 0x1 ;  /* 0x00000002a57a7211 */ /* 0x080fe200078408ff */
[----:B------:R-:W-:Y:S01]  /*3df00*/  IMAD.MOV.U32 R161, RZ, RZ, R130 ;  /* 0x000000ffffa17224 */ /* 0x000fe200078e0082 */
[-C--:B------:R-:W-:Y:S02]  /*3df10*/  LEA R130, P1, R59, R2.reuse, 0x1 ;  /* 0x000000023b827211 */ /* 0x080fe400078208ff */
[----:B------:R-:W-:Y:S01]  /*3df20*/  LEA.HI.X.SX32 R123, R165, R3, 0x1, P2 ;  /* 0x00000003a57b7211 */ /* 0x000fe200010f0eff */
[----:B------:R-:W-:Y:S01]  /*3df30*/  IMAD.MOV.U32 R165, RZ, RZ, R137 ;  /* 0x000000ffffa57224 */ /* 0x000fe200078e0089 */
[----:B------:R-:W-:Y:S01]  /*3df40*/  LEA R124, P2, R7, R2, 0x1 ;  /* 0x00000002077c7211 */ /* 0x000fe200078408ff */
[----:B------:R-:W-:-:S02]  /*3df50*/  IMAD.MOV.U32 R150, RZ, RZ, R250 ;  /* 0x000000ffff967224 */ /* 0x000fc400078e00fa */
[----:B------:R-:W-:Y:S02]  /*3df60*/  IMAD.MOV.U32 R137, RZ, RZ, R248 ;  /* 0x000000ffff897224 */ /* 0x000fe400078e00f8 */
[----:B------:R-:W-:Y:S01]  /*3df70*/  IMAD.MOV.U32 R250, RZ, RZ, R131 ;  /* 0x000000fffffa7224 */ /* 0x000fe200078e0083 */
[-C--:B------:R-:W-:Y:S01]  /*3df80*/  LEA.HI.X.SX32 R131, R59, R3.reuse, 0x1, P1 ;  /* 0x000000033b837211 */ /* 0x080fe200008f0eff */
[----:B------:R-:W-:Y:S01]  /*3df90*/  IMAD.MOV.U32 R248, RZ, RZ, R125 ;  /* 0x000000fffff87224 */ /* 0x000fe200078e007d */
[-C--:B------:R-:W-:Y:S01]  /*3dfa0*/  LEA.HI.X.SX32 R125, R7, R3.reuse, 0x1, P2 ;  /* 0x00000003077d7211 */ /* 0x080fe200010f0eff */
[----:B------:R-:W-:Y:S02]  /*3dfb0*/  IMAD.MOV.U32 R151, RZ, RZ, R139 ;  /* 0x000000ffff977224 */ /* 0x000fe400078e008b */
[----:B------:R-:W-:Y:S01]  /*3dfc0*/  IMAD.MOV.U32 R139, RZ, RZ, R128 ;  /* 0x000000ffff8b7224 */ /* 0x000fe200078e0080 */
[----:B------:R-:W-:Y:S01]  /*3dfd0*/  LEA R128, P1, R159, R2, 0x1 ;  /* 0x000000029f807211 */ /* 0x000fe200078208ff */
[----:B------:R-:W-:Y:S01]  /*3dfe0*/  IMAD.MOV.U32 R7, RZ, RZ, R158 ;  /* 0x000000ffff077224 */ /* 0x000fe200078e009e */
[----:B------:R-:W-:Y:S01]  /*3dff0*/  LEA.HI.X.SX32 R61, R164, R3, 0x1, P3 ;  /* 0x00000003a43d7211 */ /* 0x000fe200018f0eff */
[----:B------:R-:W-:-:S02]  /*3e000*/  IMAD.MOV.U32 R158, RZ, RZ, R157 ;  /* 0x000000ffff9e7224 */ /* 0x000fc400078e009d */
[----:B------:R-:W-:Y:S02]  /*3e010*/  IMAD.MOV.U32 R157, RZ, RZ, R138 ;  /* 0x000000ffff9d7224 */ /* 0x000fe400078e008a */
[----:B------:R-:W-:Y:S01]  /*3e020*/  IMAD.MOV.U32 R138, RZ, RZ, R129 ;  /* 0x000000ffff8a7224 */ /* 0x000fe200078e0081 */
[----:B------:R-:W-:Y:S01]  /*3e030*/  LEA.HI.X.SX32 R129, R159, R3, 0x1, P1 ;  /* 0x000000039f817211 */ /* 0x000fe200008f0eff */
[----:B------:R0:W-:Y:S04]  /*3e040*/  STL.64 [R1+0x740], R130 ;  /* 0x0007408201007387 */ /* 0x0001e80000100a00 */
[----:B0-----:R-:W3:Y:S04]  /*3e050*/  LDL.LU.64 R130, [R1+0x16f0] ;  /* 0x0016f00001827983 */ /* 0x001ee80000300a00 */
[----:B------:R-:W-:Y:S04]  /*3e060*/  STL.64 [R1+0x730], R60 ;  /* 0x0007303c01007387 */ /* 0x000fe80000100a00 */
[----:B------:R-:W-:Y:S04]  /*3e070*/  STL.64 [R1+0x728], R52 ;  /* 0x0007283401007387 */ /* 0x000fe80000100a00 */
[----:B------:R0:W-:Y:S04]  /*3e080*/  STL.64 [R1+0x720], R128 ;  /* 0x0007208001007387 */ /* 0x0001e80000100a00 */
[----:B0-----:R-:W2:Y:S01]  /*3e090*/  LDL.LU.64 R128, [R1+0x16e8] ;  /* 0x0016e80001807983 */ /* 0x001ea20000300a00 */
[----:B------:R-:W-:Y:S01]  /*3e0a0*/  IMAD.MOV.U32 R164, RZ, RZ, R152 ;  /* 0x000000ffffa47224 */ /* 0x000fe200078e0098 */
[-C--:B------:R-:W-:Y:S01]  /*3e0b0*/  LEA R60, P3, R136, R2.reuse, 0x1 ;  /* 0x00000002883c7211 */ /* 0x080fe200078608ff */
[----:B------:R-:W-:Y:S01]  /*3e0c0*/  IMAD.MOV.U32 R152, RZ, RZ, R126 ;  /* 0x000000ffff987224 */ /* 0x000fe200078e007e */
[----:B------:R-:W-:-:S02]  /*3e0d0*/  LEA R52, P4, R249, R2, 0x1 ;  /* 0x00000002f9347211 */ /* 0x000fc400078808ff */
[-C--:B------:R-:W-:Y:S01]  /*3e0e0*/  LEA R126, P2, R143, R2.reuse, 0x1 ;  /* 0x000000028f7e7211 */ /* 0x080fe200078408ff */
[----:B------:R-:W-:Y:S01]  /*3e0f0*/  IMAD.MOV.U32 R59, RZ, RZ, R153 ;  /* 0x000000ffff3b7224 */ /* 0x000fe200078e0099 */
[-C--:B------:R-:W-:Y:S01]  /*3e100*/  LEA.HI.X.SX32 R61, R136, R3.reuse, 0x1, P3 ;  /* 0x00000003883d7211 */ /* 0x080fe200018f0eff */
[----:B------:R-:W-:Y:S01]  /*3e110*/  IMAD.MOV.U32 R153, RZ, RZ, R127 ;  /* 0x000000ffff997224 */ /* 0x000fe200078e007f */
[-C--:B------:R-:W-:Y:S02]  /*3e120*/  LEA.HI.X.SX32 R53, R249, R3.reuse, 0x1, P4 ;  /* 0x00000003f9357211 */ /* 0x080fe400020f0eff */
[-C--:B------:R-:W-:Y:S01]  /*3e130*/  LEA.HI.X.SX32 R127, R143, R3.reuse, 0x1, P2 ;  /* 0x000000038f7f7211 */ /* 0x080fe200010f0eff */
[----:B------:R-:W-:Y:S01]  /*3e140*/  IMAD.MOV.U32 R143, RZ, RZ, R250 ;  /* 0x000000ffff8f7224 */ /* 0x000fe200078e00fa */
[C---:B------:R-:W-:Y:S01]  /*3e150*/  LEA R136, P1, R58.reuse, R2, 0x1 ;  /* 0x000000023a887211 */ /* 0x040fe200078208ff */
[----:B------:R-:W-:Y:S01]  /*3e160*/  IMAD.MOV.U32 R250, RZ, RZ, R248 ;  /* 0x000000fffffa7224 */ /* 0x000fe200078e00f8 */
[----:B------:R0:W-:Y:S01]  /*3e170*/  STL.64 [R1+0x710], R60 ;  /* 0x0007103c01007387 */ /* 0x0001e20000100a00 */
[----:B------:R-:W-:Y:S01]  /*3e180*/  IMAD.MOV.U32 R159, RZ, RZ, R137 ;  /* 0x000000ffff9f7224 */ /* 0x000fe200078e0089 */
[----:B------:R-:W-:-:S02]  /*3e190*/  LEA.HI.X.SX32 R137, R58, R3, 0x1, P1 ;  /* 0x000000033a897211 */ /* 0x000fc400008f0eff */
[----:B------:R1:W-:Y:S01]  /*3e1a0*/  STL.64 [R1+0x708], R52 ;  /* 0x0007083401007387 */ /* 0x0003e20000100a00 */
[CC--:B0-----:R-:W-:Y:S02]  /*3e1b0*/  LEA R60, P3, R161.reuse, R2.reuse, 0x1 ;  /* 0x00000002a13c7211 */ /* 0x0c1fe400078608ff */
[CC--:B-1----:R-:W-:Y:S02]  /*3e1c0*/  LEA R52, P4, R150.reuse, R2.reuse, 0x1 ;  /* 0x0000000296347211 */ /* 0x0c2fe400078808ff */
[-C--:B------:R-:W-:Y:S02]  /*3e1d0*/  LEA.HI.X.SX32 R61, R161, R3.reuse, 0x1, P3 ;  /* 0x00000003a13d7211 */ /* 0x080fe400018f0eff */
[----:B------:R-:W-:Y:S01]  /*3e1e0*/  LEA.HI.X.SX32 R53, R150, R3, 0x1, P4 ;  /* 0x0000000396357211 */ /* 0x000fe200020f0eff */
[----:B------:R-:W-:Y:S01]  /*3e1f0*/  IMAD.MOV.U32 R150, RZ, RZ, R138 ;  /* 0x000000ffff967224 */ /* 0x000fe200078e008a */
[----:B------:R0:W-:Y:S01]  /*3e200*/  STL.64 [R1+0x700], R136 ;  /* 0x0007008801007387 */ /* 0x0001e20000100a00 */
[----:B------:R-:W-:Y:S01]  /*3e210*/  LEA R138, P1, R152, R2, 0x1 ;  /* 0x00000002988a7211 */ /* 0x000fe200078208ff */
[----:B------:R-:W-:-:S02]  /*3e220*/  IMAD.MOV.U32 R58, RZ, RZ, R7 ;  /* 0x000000ffff3a7224 */ /* 0x000fc400078e0007 */
[----:B------:R-:W-:Y:S01]  /*3e230*/  IMAD.MOV.U32 R7, RZ, RZ, R139 ;  /* 0x000000ffff077224 */ /* 0x000fe200078e008b */
[----:B------:R-:W-:Y:S01]  /*3e240*/  LEA.HI.X.SX32 R139, R152, R3, 0x1, P1 ;  /* 0x00000003988b7211 */ /* 0x000fe200008f0eff */
[----:B0-----:R-:W4:Y:S04]  /*3e250*/  LDL.LU.64 R136, [R1+0x16e0] ;  /* 0x0016e00001887983 */ /* 0x001f280000300a00 */
[----:B------:R0:W-:Y:S04]  /*3e260*/  STL.64 [R1+0x6f0], R60 ;  /* 0x0006f03c01007387 */ /* 0x0001e80000100a00 */
[----:B------:R1:W-:Y:S01]  /*3e270*/  STL.64 [R1+0x6e8], R52 ;  /* 0x0006e83401007387 */ /* 0x0003e20000100a00 */
[----:B0-----:R-:W-:-:S02]  /*3e280*/  LEA R60, P3, R158, R2, 0x1 ;  /* 0x000000029e3c7211 */ /* 0x001fc400078608ff */
[C---:B-1----:R-:W-:Y:S02]  /*3e290*/  LEA R52, P4, R251.reuse, R2, 0x1 ;  /* 0x00000002fb347211 */ /* 0x042fe400078808ff */
[-C--:B------:R-:W-:Y:S02]  /*3e2a0*/  LEA.HI.X.SX32 R61, R158, R3.reuse, 0x1, P3 ;  /* 0x000000039e3d7211 */ /* 0x080fe400018f0eff */
[----:B------:R-:W-:Y:S01]  /*3e2b0*/  LEA.HI.X.SX32 R53, R251, R3, 0x1, P4 ;  /* 0x00000003fb357211 */ /* 0x000fe200020f0eff */
[----:B------:R0:W-:Y:S04]  /*3e2c0*/  STL.64 [R1+0x6e0], R138 ;  /* 0x0006e08a01007387 */ /* 0x0001e80000100a00 */
[----:B0-----:R-:W4:Y:S04]  /*3e2d0*/  LDL.LU.64 R138, [R1+0x16d8] ;  /* 0x0016d800018a7983 */ /* 0x001f280000300a00 */
[----:B------:R-:W-:Y:S04]  /*3e2e0*/  STL.64 [R1+0x6d0], R60 ;  /* 0x0006d03c01007387 */ /* 0x000fe80000100a00 */
[----:B------:R-:W-:Y:S01]  /*3e2f0*/  STL.64 [R1+0x6c8], R52 ;  /* 0x0006c83401007387 */ /* 0x000fe20000100a00 */
[----:B---3--:R-:W-:-:S02]  /*3e300*/  IMAD.MOV.U32 R161, RZ, RZ, R131 ;  /* 0x000000ffffa17224 */ /* 0x008fc400078e0083 */
[----:B--2---:R-:W-:Y:S01]  /*3e310*/  IMAD.MOV.U32 R248, RZ, RZ, R128 ;  /* 0x000000fffff87224 */ /* 0x004fe200078e0080 */
[----:B------:R-:W-:Y:S01]  /*3e320*/  LEA R128, P2, R165, R2, 0x1 ;  /* 0x00000002a5807211 */ /* 0x000fe200078408ff */
[----:B------:R-:W-:-:S03]  /*3e330*/  IMAD.MOV.U32 R249, RZ, RZ, R129 ;  /* 0x000000fffff97224 */ /* 0x000fc600078e0081 */
[----:B------:R-:W-:Y:S01]  /*3e340*/  LEA.HI.X.SX32 R129, R165, R3, 0x1, P2 ;  /* 0x00000003a5817211 */ /* 0x000fe200010f0eff */
[----:B------:R-:W-:Y:S01]  /*3e350*/  IMAD.MOV.U32 R165, RZ, RZ, R130 ;  /* 0x000000ffffa57224 */ /* 0x000fe200078e0082 */
[----:B------:R-:W-:-:S04]  /*3e360*/  LEA R130, P2, R153, R2, 0x1 ;  /* 0x0000000299827211 */ /* 0x000fc800078408ff */
[----:B------:R-:W-:Y:S01]  /*3e370*/  LEA.HI.X.SX32 R131, R153, R3, 0x1, P2 ;  /* 0x0000000399837211 */ /* 0x000fe200010f0eff */
[----:B------:R-:W-:Y:S01]  /*3e380*/  IMAD.MOV.U32 R153, RZ, RZ, R250 ;  /* 0x000000ffff997224 */ /* 0x000fe200078e00fa */
[----:B------:R-:W-:-:S04]  /*3e390*/  LEA R250, P1, R248, R2, 0x1 ;  /* 0x00000002f8fa7211 */ /* 0x000fc800078208ff */
[----:B------:R-:W-:-:S05]  /*3e3a0*/  LEA.HI.X.SX32 R251, R248, R3, 0x1, P1 ;  /* 0x00000003f8fb7211 */ /* 0x000fca00008f0eff */
[----:B------:R0:W-:Y:S04]  /*3e3b0*/  STL.64 [R1+0x6c0], R250 ;  /* 0x0006c0fa01007387 */ /* 0x0001e80000100a00 */
[----:B0-----:R-:W2:Y:S01]  /*3e3c0*/  LDL.LU.64 R250, [R1+0x16d0] ;  /* 0x0016d00001fa7983 */ /* 0x001ea20000300a00 */
[----:B----4-:R-:W-:Y:S01]  /*3e3d0*/  IMAD.MOV.U32 R158, RZ, RZ, R132 ;  /* 0x000000ffff9e7224 */ /* 0x010fe200078e0084 */
[-C--:B------:R-:W-:Y:S02]  /*3e3e0*/  LEA R132, P2, R249, R2.reuse, 0x1 ;  /* 0x00000002f9847211 */ /* 0x080fe400078408ff */
[CC--:B------:R-:W-:Y:S02]  /*3e3f0*/  LEA R60, P3, R135.reuse, R2.reuse, 0x1 ;  /* 0x00000002873c7211 */ /* 0x0c0fe400078608ff */
[----:B------:R-:W-:Y:S01]  /*3e400*/  LEA R52, P4, R134, R2, 0x1 ;  /* 0x0000000286347211 */ /* 0x000fe200078808ff */
[----:B------:R-:W-:Y:S01]  /*3e410*/  IMAD.MOV.U32 R152, RZ, RZ, R159 ;  /* 0x000000ffff987224 */ /* 0x000fe200078e009f */
[-C--:B------:R-:W-:Y:S01]  /*3e420*/  LEA.HI.X.SX32 R61, R135, R3.reuse, 0x1, P3 ;  /* 0x00000003873d7211 */ /* 0x080fe200018f0eff */
[----:B------:R-:W-:Y:S01]  /*3e430*/  IMAD.MOV.U32 R159, RZ, RZ, R133 ;  /* 0x000000ffff9f7224 */ /* 0x000fe200078e0085 */
[----:B------:R-:W-:-:S02]  /*3e440*/  LEA.HI.X.SX32 R133, R249, R3, 0x1, P2 ;  /* 0x00000003f9857211 */ /* 0x000fc400010f0eff */
[-C--:B------:R-:W-:Y:S02]  /*3e450*/  LEA.HI.X.SX32 R53, R134, R3.reuse, 0x1, P4 ;  /* 0x0000000386357211 */ /* 0x080fe400020f0eff */
[CC--:B------:R-:W-:Y:S01]  /*3e460*/  LEA R134, P2, R59.reuse, R2.reuse, 0x1 ;  /* 0x000000023b867211 */ /* 0x0c0fe200078408ff */
[----:B------:R0:W-:Y:S01]  /*3e470*/  STL.64 [R1+0x6b0], R60 ;  /* 0x0006b03c01007387 */ /* 0x0001e20000100a00 */
[C---:B------:R-:W-:Y:S02]  /*3e480*/  LEA R248, P1, R58.reuse, R2, 0x1 ;  /* 0x000000023af87211 */ /* 0x040fe400078208ff */
[-C--:B------:R-:W-:Y:S01]  /*3e490*/  LEA.HI.X.SX32 R135, R59, R3.reuse, 0x1, P2 ;  /* 0x000000033b877211 */ /* 0x080fe200010f0eff */
[----:B------:R-:W-:Y:S01]  /*3e4a0*/  IMAD.MOV.U32 R59, RZ, RZ, R165 ;  /* 0x000000ffff3b7224 */ /* 0x000fe200078e00a5 */
[----:B------:R1:W-:Y:S01]  /*3e4b0*/  STL.64 [R1+0x6a8], R52 ;  /* 0x0006a83401007387 */ /* 0x0003e20000100a00 */
[----:B------:R-:W-:Y:S01]  /*3e4c0*/  IMAD.MOV.U32 R165, RZ, RZ, R151 ;  /* 0x000000ffffa57224 */ /* 0x000fe200078e0097 */
[----:B------:R-:W-:-:S02]  /*3e4d0*/  LEA.HI.X.SX32 R249, R58, R3, 0x1, P1 ;  /* 0x000000033af97211 */ /* 0x000fc400008f0eff */
[-C--:B0-----:R-:W-:Y:S02]  /*3e4e0*/  LEA R60, P3, R164, R2.reuse, 0x1 ;  /* 0x00000002a43c7211 */ /* 0x081fe400078608ff */
[-C--:B-1----:R-:W-:Y:S02]  /*3e4f0*/  LEA R52, P4, R160, R2.reuse, 0x1 ;  /* 0x00000002a0347211 */ /* 0x082fe400078808ff */
[-C--:B------:R-:W-:Y:S01]  /*3e500*/  LEA.HI.X.SX32 R61, R164, R3.reuse, 0x1, P3 ;  /* 0x00000003a43d7211 */ /* 0x080fe200018f0eff */
[----:B------:R-:W-:Y:S01]  /*3e510*/  IMAD.MOV.U32 R164, RZ, RZ, R150 ;  /* 0x000000ffffa47224 */ /* 0x000fe200078e0096 */
[----:B------:R-:W-:Y:S01]  /*3e520*/  LEA.HI.X.SX32 R53, R160, R3, 0x1, P4 ;  /* 0x00000003a0357211 */ /* 0x000fe200020f0eff */
[----:B------:R0:W-:Y:S04]  /*3e530*/  STL.64 [R1+0x6a0], R248 ;  /* 0x0006a0f801007387 */ /* 0x0001e80000100a00 */
[----:B0-----:R-:W3:Y:S04]  /*3e540*/  LDL.LU.64 R248, [R1+0x16c8] ;  /* 0x0016c80001f87983 */ /* 0x001ee80000300a00 */
[----:B------:R-:W-:Y:S04]  /*3e550*/  STL.64 [R1+0x690], R60 ;  /* 0x0006903c01007387 */ /* 0x000fe80000100a00 */
[----:B------:R-:W-:Y:S01]  /*3e560*/  STL.64 [R1+0x688], R52 ;  /* 0x0006883401007387 */ /* 0x000fe20000100a00 */
[----:B--2---:R-:W-:Y:S01]  /*3e570*/  IMAD.MOV.U32 R151, RZ, RZ, R250 ;  /* 0x000000ffff977224 */ /* 0x004fe200078e00fa */
[----:B------:R-:W-:Y:S01]  /*3e580*/  LEA R250, P1, R152, R2, 0x1 ;  /* 0x0000000298fa7211 */ /* 0x000fe200078208ff */
[----:B------:R-:W-:-:S03]  /*3e590*/  IMAD.MOV.U32 R150, RZ, RZ, R251 ;  /* 0x000000ffff967224 */ /* 0x000fc600078e00fb */
[----:B------:R-:W-:-:S05]  /*3e5a0*/  LEA.HI.X.SX32 R251, R152, R3, 0x1, P1 ;  /* 0x0000000398fb7211 */ /* 0x000fca00008f0eff */
[----:B------:R0:W-:Y:S04]  /*3e5b0*/  STL.64 [R1+0x680], R250 ;  /* 0x000680fa01007387 */ /* 0x0001e80000100a00 */
[----:B0-----:R-:W2:Y:S01]  /*3e5c0*/  LDL.LU.64 R250, [R1+0x16c0] ;  /* 0x0016c00001fa7983 */ /* 0x001ea20000300a00 */
[CC--:B------:R-:W-:Y:S02]  /*3e5d0*/  LEA R52, P4, R252.reuse, R2.reuse, 0x1 ;  /* 0x00000002fc347211 */ /* 0x0c0fe400078808ff */
[CC--:B------:R-:W-:Y:S02]  /*3e5e0*/  LEA R60, P3, R143.reuse, R2.reuse, 0x1 ;  /* 0x000000028f3c7211 */ /* 0x0c0fe400078608ff */
[-C--:B------:R-:W-:Y:S01]  /*3e5f0*/  LEA.HI.X.SX32 R53, R252, R3.reuse, 0x1, P4 ;  /* 0x00000003fc357211 */ /* 0x080fe200020f0eff */
[----:B------:R-:W-:Y:S01]  /*3e600*/  IMAD.MOV.U32 R252, RZ, RZ, R142 ;  /* 0x000000fffffc7224 */ /* 0x000fe200078e008e */
[----:B------:R-:W-:Y:S01]  /*3e610*/  LEA.HI.X.SX32 R61, R143, R3, 0x1, P3 ;  /* 0x000000038f3d7211 */ /* 0x000fe200018f0eff */
[----:B------:R-:W-:Y:S01]  /*3e620*/  IMAD.MOV.U32 R160, RZ, RZ, R136 ;  /* 0x000000ffffa07224 */ /* 0x000fe200078e0088 */
[----:B------:R-:W-:-:S03]  /*3e630*/  LEA R136, P2, R153, R2, 0x1 ;  /* 0x0000000299887211 */ /* 0x000fc600078408ff */
[----:B------:R3:W-:Y:S01]  /*3e640*/  STL.64 [R1+0x670], R60 ;  /* 0x0006703c01007387 */ /* 0x0007e20000100a00 */
[----:B------:R-:W-:-:S03]  /*3e650*/  IMAD.MOV.U32 R58, RZ, RZ, R7 ;  /* 0x000000ffff3a7224 */ /* 0x000fc600078e0007 */
[----:B------:R0:W-:Y:S01]  /*3e660*/  STL.64 [R1+0x668], R52 ;  /* 0x0006683401007387 */ /* 0x0001e20000100a00 */
[----:B------:R-:W-:Y:S02]  /*3e670*/  IMAD.MOV.U32 R7, RZ, RZ, R161 ;  /* 0x000000ffff077224 */ /* 0x000fe400078e00a1 */
[----:B------:R-:W-:Y:S01]  /*3e680*/  IMAD.MOV.U32 R161, RZ, RZ, R137 ;  /* 0x000000ffffa17224 */ /* 0x000fe200078e0089 */
[-C--:B------:R-:W-:Y:S01]  /*3e690*/  LEA.HI.X.SX32 R137, R153, R3.reuse, 0x1, P2 ;  /* 0x0000000399897211 */ /* 0x080fe200010f0eff */
[----:B------:R-:W-:Y:S01]  /*3e6a0*/  IMAD.MOV.U32 R152, RZ, RZ, R158 ;  /* 0x000000ffff987224 */ /* 0x000fe200078e009e */
[CC--:B---3--:R-:W-:Y:S02]  /*3e6b0*/  LEA R60, P3, R249.reuse, R2.reuse, 0x1 ;  /* 0x00000002f93c7211 */ /* 0x0c8fe400078608ff */
[C---:B0-----:R-:W-:Y:S02]  /*3e6c0*/  LEA R52, P4, R248.reuse, R2, 0x1 ;  /* 0x00000002f8347211 */ /* 0x041fe400078808ff */
[-C--:B------:R-:W-:Y:S01]  /*3e6d0*/  LEA.HI.X.SX32 R61, R249, R3.reuse, 0x1, P3 ;  /* 0x00000003f93d7211 */ /* 0x080fe200018f0eff */
[----:B------:R-:W-:Y:S01]  /*3e6e0*/  IMAD.MOV.U32 R158, RZ, RZ, R138 ;  /* 0x000000ffff9e7224 */ /* 0x000fe200078e008a */
[----:B------:R-:W-:Y:S01]  /*3e6f0*/  LEA.HI.X.SX32 R53, R248, R3, 0x1, P4 ;  /* 0x00000003f8357211 */ /* 0x000fe200020f0eff */
[----:B------:R-:W-:-:S02]  /*3e700*/  IMAD.MOV.U32 R153, RZ, RZ, R159 ;  /* 0x000000ffff997224 */ /* 0x000fc400078e009f */
[----:B------:R-:W-:Y:S02]  /*3e710*/  IMAD.MOV.U32 R159, RZ, RZ, R139 ;  /* 0x000000ffff9f7224 */ /* 0x000fe400078e008b */
[----:B------:R-:W-:Y:S02]  /*3e720*/  IMAD.MOV.U32 R248, RZ, RZ, R7 ;  /* 0x000000fffff87224 */ /* 0x000fe400078e0007 */
[----:B------:R-:W-:Y:S02]  /*3e730*/  IMAD.MOV.U32 R249, RZ, RZ, R59 ;  /* 0x000000fffff97224 */ /* 0x000fe400078e003b */
[----:B------:R-:W-:Y:S02]  /*3e740*/  IMAD.MOV.U32 R7, RZ, RZ, R165 ;  /* 0x000000ffff077224 */ /* 0x000fe400078e00a5 */
[----:B------:R-:W-:Y:S02]  /*3e750*/  IMAD.MOV.U32 R165, RZ, RZ, R151 ;  /* 0x000000ffffa57224 */ /* 0x000fe400078e0097 */
[----:B------:R-:W-:Y:S01]  /*3e760*/  IMAD.MOV.U32 R151, RZ, RZ, R141 ;  /* 0x000000ffff977224 */ /* 0x000fe200078e008d */
[----:B--2---:R-:W-:-:S04]  /*3e770*/  LEA R142, P1, R251, R2, 0x1 ;  /* 0x00000002fb8e7211 */ /* 0x004fc800078208ff */
[----:B------:R-:W-:-:S05]  /*3e780*/  LEA.HI.X.SX32 R143, R251, R3, 0x1, P1 ;  /* 0x00000003fb8f7211 */ /* 0x000fca00008f0eff */
[----:B------:R0:W-:Y:S01]  /*3e790*/  STL.64 [R1+0x660], R142 ;  /* 0x0006608e01007387 */ /* 0x0001e20000100a00 */
[----:B------:R-:W-:-:S03]  /*3e7a0*/  LEA R138, P2, R250, R2, 0x1 ;  /* 0x00000002fa8a7211 */ /* 0x000fc600078408ff */
[----:B0-----:R-:W2:Y:S01]  /*3e7b0*/  LDL.LU.64 R142, [R1+0x16b8] ;  /* 0x0016b800018e7983 */ /* 0x001ea20000300a00 */
[----:B------:R-:W-:-:S03]  /*3e7c0*/  LEA.HI.X.SX32 R139, R250, R3, 0x1, P2 ;  /* 0x00000003fa8b7211 */ /* 0x000fc600010f0eff */
[----:B------:R0:W-:Y:S01]  /*3e7d0*/  STL.64 [R1+0x650], R60 ;  /* 0x0006503c01007387 */ /* 0x0001e20000100a00 */
[----:B------:R-:W-:Y:S01]  /*3e7e0*/  IMAD.MOV.U32 R250, RZ, RZ, R58 ;  /* 0x000000fffffa7224 */ /* 0x000fe200078e003a */
[CC--:B------:R-:W-:Y:S02]  /*3e7f0*/  LEA R58, P3, R5.reuse, R2.reuse, 0x1 ;  /* 0x00000002053a7211 */ /* 0x0c0fe400078608ff */
[----:B------:R1:W-:Y:S01]  /*3e800*/  STL.64 [R1+0x648], R52 ;  /* 0x0006483401007387 */ /* 0x0003e20000100a00 */
[----:B------:R-:W-:Y:S01]  /*3e810*/  IMAD.MOV.U32 R251, RZ, RZ, R252 ;  /* 0x000000fffffb7224 */ /* 0x000fe200078e00fc */
[-C--:B0-----:R-:W-:Y:S01]  /*3e820*/  LEA R60, P1, R160, R2.reuse, 0x1 ;  /* 0x00000002a03c7211 */ /* 0x081fe200078208ff */
[----:B------:R-:W-:Y:S01]  /*3e830*/  IMAD.MOV.U32 R252, RZ, RZ, R164 ;  /* 0x000000fffffc7224 */ /* 0x000fe200078e00a4 */
[-C--:B-1----:R-:W-:Y:S02]  /*3e840*/  LEA R52, P4, R0, R2.reuse, 0x1 ;  /* 0x0000000200347211 */ /* 0x082fe400078808ff */
[-C--:B------:R-:W-:Y:S01]  /*3e850*/  LEA.HI.X.SX32 R61, R160, R3.reuse, 0x1, P1 ;  /* 0x00000003a03d7211 */ /* 0x080fe200008f0eff */
[----:B------:R-:W-:Y:S01]  /*3e860*/  IMAD.MOV.U32 R164, RZ, RZ, R150 ;  /* 0x000000ffffa47224 */ /* 0x000fe200078e0096 */
[-C--:B------:R-:W-:Y:S01]  /*3e870*/  LEA.HI.X.SX32 R59, R5, R3.reuse, 0x1, P3 ;  /* 0x00000003053b7211 */ /* 0x080fe200018f0eff */
[----:B------:R-:W-:Y:S01]  /*3e880*/  IMAD.MOV.U32 R150, RZ, RZ, R140 ;  /* 0x000000ffff967224 */ /* 0x000fe200078e008c */
[----:B------:R-:W-:Y:S01]  /*3e890*/  LEA.HI.X.SX32 R53, R0, R3, 0x1, P4 ;  /* 0x0000000300357211 */ /* 0x000fe200020f0eff */
[----:B------:R0:W-:Y:S01]  /*3e8a0*/  STL.64 [R1+0x640], R60 ;  /* 0x0006403c01007387 */ /* 0x0001e20000100a00 */
[----:B------:R-:W-:-:S02]  /*3e8b0*/  LEA R140, P2, R161, R2, 0x1 ;  /* 0x00000002a18c7211 */ /* 0x000fc400078408ff */
[CC--:B------:R-:W-:Y:S01]  /*3e8c0*/  LEA R160, P1, R248.reuse, R2.reuse, 0x1 ;  /* 0x00000002f8a07211 */ /* 0x0c0fe200078208ff */
[----:B------:R-:W-:Y:S01]  /*3e8d0*/  STL.64 [R1+0x630], R58 ;  /* 0x0006303a01007387 */ /* 0x000fe20000100a00 */
[-C--:B------:R-:W-:Y:S02]  /*3e8e0*/  LEA.HI.X.SX32 R141, R161, R3.reuse, 0x1, P2 ;  /* 0x00000003a18d7211 */ /* 0x080fe400010f0eff */
[----:B------:R-:W-:Y:S01]  /*3e8f0*/  LEA.HI.X.SX32 R161, R248, R3, 0x1, P1 ;  /* 0x00000003f8a17211 */ /* 0x000fe200008f0eff */
[----:B------:R1:W-:Y:S01]  /*3e900*/  STL.64 [R1+0x628], R52 ;  /* 0x0006283401007387 */ /* 0x0003e20000100a00 */
[----:B0-----:R-:W-:-:S04]  /*3e910*/  LEA R60, P3, R152, R2, 0x1 ;  /* 0x00000002983c7211 */ /* 0x001fc800078608ff */
[-C--:B------:R-:W-:Y:S02]  /*3e920*/  LEA.HI.X.SX32 R61, R152, R3.reuse, 0x1, P3 ;  /* 0x00000003983d7211 */ /* 0x080fe400018f0eff */
[CC--:B------:R-:W-:Y:S02]  /*3e930*/  LEA R152, P1, R252.reuse, R2.reuse, 0x1 ;  /* 0x00000002fc987211 */ /* 0x0c0fe400078208ff */
[CC--:B-1----:R-:W-:Y:S01]  /*3e940*/  LEA R52, P4, R153.reuse, R2.reuse, 0x1 ;  /* 0x0000000299347211 */ /* 0x0c2fe200078808ff */
[----:B------:R0:W-:Y:S03]  /*3e950*/  STL.64 [R1+0x620], R160 ;  /* 0x000620a001007387 */ /* 0x0001e60000100a00 */
[-C--:B------:R-:W-:Y:S02]  /*3e960*/  LEA.HI.X.SX32 R53, R153, R3.reuse, 0x1, P4 ;  /* 0x0000000399357211 */ /* 0x080fe400020f0eff */
[----:B------:R-:W-:Y:S01]  /*3e970*/  LEA.HI.X.SX32 R153, R252, R3, 0x1, P1 ;  /* 0x00000003fc997211 */ /* 0x000fe200008f0eff */
[----:B0-----:R-:W3:Y:S04]  /*3e980*/  LDL.LU.64 R160, [R1+0x16b0] ;  /* 0x0016b00001a07983 */ /* 0x001ee80000300a00 */
[----:B------:R-:W-:Y:S04]  /*3e990*/  STL.64 [R1+0x610], R60 ;  /* 0x0006103c01007387 */ /* 0x000fe80000100a00 */
[----:B------:R-:W-:Y:S04]  /*3e9a0*/  STL.64 [R1+0x608], R52 ;  /* 0x0006083401007387 */ /* 0x000fe80000100a00 */
[----:B------:R0:W-:Y:S04]  /*3e9b0*/  STL.64 [R1+0x600], R152 ;  /* 0x0006009801007387 */ /* 0x0001e80000100a00 */
[----:B0-----:R-:W4:Y:S01]  /*3e9c0*/  LDL.LU.64 R152, [R1+0x16a8] ;  /* 0x0016a80001987983 */ /* 0x001f220000300a00 */
[----:B------:R-:W-:-:S02]  /*3e9d0*/  LEA R60, P3, R164, R2, 0x1 ;  /* 0x00000002a43c7211 */ /* 0x000fc400078608ff */
[CC--:B------:R-:W-:Y:S01]  /*3e9e0*/  LEA R52, P4, R165.reuse, R2.reuse, 0x1 ;  /* 0x00000002a5347211 */ /* 0x0c0fe200078808ff */
[----:B------:R-:W-:Y:S01]  /*3e9f0*/  IMAD.MOV.U32 R248, RZ, RZ, R250 ;  /* 0x000000fffff87224 */ /* 0x000fe200078e00fa */
[-C--:B------:R-:W-:Y:S01]  /*3ea00*/  LEA.HI.X.SX32 R61, R164, R3.reuse, 0x1, P3 ;  /* 0x00000003a43d7211 */ /* 0x080fe200018f0eff */
[----:B------:R-:W-:Y:S01]  /*3ea10*/  IMAD.MOV.U32 R250, RZ, RZ, R144 ;  /* 0x000000fffffa7224 */ /* 0x000fe200078e0090 */
[----:B------:R-:W-:Y:S01]  /*3ea20*/  LEA.HI.X.SX32 R53, R165, R3, 0x1, P4 ;  /* 0x00000003a5357211 */ /* 0x000fe200020f0eff */
[----:B------:R-:W-:Y:S02]  /*3ea30*/  IMAD.MOV.U32 R165, RZ, RZ, R150 ;  /* 0x000000ffffa57224 */ /* 0x000fe400078e0096 */
[----:B------:R0:W-:Y:S04]  /*3ea40*/  STL.64 [R1+0x5f0], R60 ;  /* 0x0005f03c01007387 */ /* 0x0001e80000100a00 */
[----:B------:R1:W-:Y:S01]  /*3ea50*/  STL.64 [R1+0x5e8], R52 ;  /* 0x0005e83401007387 */ /* 0x0003e20000100a00 */
[----:B0-----:R-:W-:Y:S01]  /*3ea60*/  IMAD.MOV.U32 R60, RZ, RZ, R56 ;  /* 0x000000ffff3c7224 */ /* 0x001fe200078e0038 */
[-C--:B------:R-:W-:Y:S01]  /*3ea70*/  LEA R56, P3, R149, R2.reuse, 0x1 ;  /* 0x0000000295387211 */ /* 0x080fe200078608ff */
[----:B------:R-:W-:Y:S01]  /*3ea80*/  IMAD.MOV.U32 R61, RZ, RZ, R57 ;  /* 0x000000ffff3d7224 */ /* 0x000fe200078e0039 */
[----:B-1----:R-:W-:-:S02]  /*3ea90*/  LEA R52, P4, R148, R2, 0x1 ;  /* 0x0000000294347211 */ /* 0x002fc400078808ff */
[-C--:B------:R-:W-:Y:S02]  /*3eaa0*/  LEA.HI.X.SX32 R57, R149, R3.reuse, 0x1, P3 ;  /* 0x0000000395397211 */ /* 0x080fe400018f0eff */
[----:B------:R-:W-:Y:S01]  /*3eab0*/  LEA.HI.X.SX32 R53, R148, R3, 0x1, P4 ;  /* 0x0000000394357211 */ /* 0x000fe200020f0eff */
[----:B------:R-:W-:Y:S02]  /*3eac0*/  IMAD.MOV.U32 R252, RZ, RZ, R146 ;  /* 0x000000fffffc7224 */ /* 0x000fe400078e0092 */
[----:B------:R-:W-:Y:S02]  /*3ead0*/  IMAD.MOV.U32 R164, RZ, RZ, R147 ;  /* 0x000000ffffa47224 */ /* 0x000fe400078e0093 */
[----:B--2---:R-:W-:Y:S01]  /*3eae0*/  IMAD.MOV.U32 R59, RZ, RZ, R142 ;  /* 0x000000ffff3b7224 */ /* 0x004fe200078e008e */
[----:B------:R-:W-:Y:S01]  /*3eaf0*/  LEA R142, P2, R249, R2, 0x1 ;  /* 0x00000002f98e7211 */ /* 0x000fe200078408ff */
[----:B------:R-:W-:-:S03]  /*3eb00*/  IMAD.MOV.U32 R58, RZ, RZ, R143 ;  /* 0x000000ffff3a7224 */ /* 0x000fc600078e008f */
[-C--:B------:R-:W-:Y:S02]  /*3eb10*/  LEA.HI.X.SX32 R143, R249, R3.reuse, 0x1, P2 ;  /* 0x00000003f98f7211 */ /* 0x080fe400010f0eff */
[CC--:B------:R-:W-:Y:S01]  /*3eb20*/  LEA R144, P2, R7.reuse, R2.reuse, 0x1 ;  /* 0x0000000207907211 */ /* 0x0c0fe200078408ff */
[----:B------:R-:W-:Y:S01]  /*3eb30*/  IMAD.MOV.U32 R249, RZ, RZ, R251 ;  /* 0x000000fffff97224 */ /* 0x000fe200078e00fb */
[C---:B------:R-:W-:Y:S01]  /*3eb40*/  LEA R150, P1, R58.reuse, R2, 0x1 ;  /* 0x000000023a967211 */ /* 0x040fe200078208ff */
[----:B------:R-:W-:Y:S01]  /*3eb50*/  IMAD.MOV.U32 R251, RZ, RZ, R145 ;  /* 0x000000fffffb7224 */ /* 0x000fe200078e0091 */
[-C--:B------:R-:W-:Y:S01]  /*3eb60*/  LEA.HI.X.SX32 R145, R7, R3.reuse, 0x1, P2 ;  /* 0x0000000307917211 */ /* 0x080fe200010f0eff */
[----:B------:R-:W-:Y:S01]  /*3eb70*/  IMAD.MOV.U32 R7, RZ, RZ, R151 ;  /* 0x000000ffff077224 */ /* 0x000fe200078e0097 */
[----:B------:R-:W-:-:S05]  /*3eb80*/  LEA.HI.X.SX32 R151, R58, R3, 0x1, P1 ;  /* 0x000000033a977211 */ /* 0x000fca00008f0eff */
[----:B------:R0:W-:Y:S01]  /*3eb90*/  STL.64 [R1+0x5e0], R150 ;  /* 0x0005e09601007387 */ /* 0x0001e20000100a00 */
[CC--:B------:R-:W-:Y:S02]  /*3eba0*/  LEA R146, P2, R59.reuse, R2.reuse, 0x1 ;  /* 0x000000023b927211 */ /* 0x0c0fe400078408ff */
[C---:B------:R-:W-:Y:S02]  /*3ebb0*/  LEA R58, P3, R158.reuse, R2, 0x1 ;  /* 0x000000029e3a7211 */ /* 0x040fe400078608ff */
[-C--:B------:R-:W-:Y:S01]  /*3ebc0*/  LEA.HI.X.SX32 R147, R59, R3.reuse, 0x1, P2 ;  /* 0x000000033b937211 */ /* 0x080fe200010f0eff */
[----:B0-----:R-:W2:Y:S04]  /*3ebd0*/  LDL.LU.64 R150, [R1+0x16a0] ;  /* 0x0016a00001967983 */ /* 0x001ea80000300a00 */
[----:B------:R0:W-:Y:S04]  /*3ebe0*/  STL.64 [R1+0x5d0], R56 ;  /* 0x0005d03801007387 */ /* 0x0001e80000100a00 */
[----:B------:R1:W-:Y:S01]  /*3ebf0*/  STL.64 [R1+0x5c8], R52 ;  /* 0x0005c83401007387 */ /* 0x0003e20000100a00 */
[----:B------:R-:W-:-:S02]  /*3ec00*/  LEA.HI.X.SX32 R59, R158, R3, 0x1, P3 ;  /* 0x000000039e3b7211 */ /* 0x000fc400018f0eff */
[CC--:B0-----:R-:W-:Y:S02]  /*3ec10*/  LEA R56, P1, R248.reuse, R2.reuse, 0x1 ;  /* 0x00000002f8387211 */ /* 0x0c1fe400078208ff */
[CC--:B-1----:R-:W-:Y:S02]  /*3ec20*/  LEA R52, P4, R159.reuse, R2.reuse, 0x1 ;  /* 0x000000029f347211 */ /* 0x0c2fe400078808ff */
[-C--:B------:R-:W-:Y:S02]  /*3ec30*/  LEA.HI.X.SX32 R57, R248, R3.reuse, 0x1, P1 ;  /* 0x00000003f8397211 */ /* 0x080fe400008f0eff */
[-C--:B------:R-:W-:Y:S02]  /*3ec40*/  LEA.HI.X.SX32 R53, R159, R3.reuse, 0x1, P4 ;  /* 0x000000039f357211 */ /* 0x080fe400020f0eff */
[CC--:B------:R-:W-:Y:S01]  /*3ec50*/  LEA R158, P1, R250.reuse, R2.reuse, 0x1 ;  /* 0x00000002fa9e7211 */ /* 0x0c0fe200078208ff */
[----:B------:R0:W-:Y:S03]  /*3ec60*/  STL.64 [R1+0x5c0], R56 ;  /* 0x0005c03801007387 */ /* 0x0001e60000100a00 */
[----:B------:R-:W-:Y:S01]  /*3ec70*/  LEA.HI.X.SX32 R159, R250, R3, 0x1, P1 ;  /* 0x00000003fa9f7211 */ /* 0x000fe200008f0eff */
[----:B------:R-:W-:Y:S01]  /*3ec80*/  IMAD.MOV.U32 R250, RZ, RZ, R156 ;  /* 0x000000fffffa7224 */ /* 0x000fe200078e009c */
[-C--:B------:R-:W-:Y:S01]  /*3ec90*/  LEA R156, P1, R252, R2.reuse, 0x1 ;  /* 0x00000002fc9c7211 */ /* 0x080fe200078208ff */
[----:B0-----:R-:W3:Y:S04]  /*3eca0*/  LDL.LU.64 R56, [R1+0x1698] ;  /* 0x0016980001387983 */ /* 0x001ee80000300a00 */
[----:B------:R0:W-:Y:S04]  /*3ecb0*/  STL.64 [R1+0x5b0], R58 ;  /* 0x0005b03a01007387 */ /* 0x0001e80000100a00 */
[----:B------:R4:W-:Y:S01]  /*3ecc0*/  STL.64 [R1+0x5a8], R52 ;  /* 0x0005a83401007387 */ /* 0x0009e20000100a00 */
[----:B0-----:R-:W-:-:S02]  /*3ecd0*/  LEA R58, P3, R157, R2, 0x1 ;  /* 0x000000029d3a7211 */ /* 0x001fc400078608ff */
[C---:B----4-:R-:W-:Y:S02]  /*3ece0*/  LEA R52, P4, R152.reuse, R2, 0x1 ;  /* 0x0000000298347211 */ /* 0x050fe400078808ff */
[-C--:B------:R-:W-:Y:S02]  /*3ecf0*/  LEA.HI.X.SX32 R59, R157, R3.reuse, 0x1, P3 ;  /* 0x000000039d3b7211 */ /* 0x080fe400018f0eff */
[-C--:B------:R-:W-:Y:S01]  /*3ed00*/  LEA.HI.X.SX32 R53, R152, R3.reuse, 0x1, P4 ;  /* 0x0000000398357211 */ /* 0x080fe200020f0eff */
[----:B------:R0:W-:Y:S01]  /*3ed10*/  STL.64 [R1+0x5a0], R158 ;  /* 0x0005a09e01007387 */ /* 0x0001e20000100a00 */
[----:B------:R-:W-:-:S03]  /*3ed20*/  LEA.HI.X.SX32 R157, R252, R3, 0x1, P1 ;  /* 0x00000003fc9d7211 */ /* 0x000fc600008f0eff */
[----:B0-----:R-:W4:Y:S04]  /*3ed30*/  LDL.LU.64 R158, [R1+0x1690] ;  /* 0x00169000019e7983 */ /* 0x001f280000300a00 */
[----:B------:R-:W-:Y:S04]  /*3ed40*/  STL.64 [R1+0x590], R58 ;  /* 0x0005903a01007387 */ /* 0x000fe80000100a00 */
[----:B------:R-:W-:Y:S04]  /*3ed50*/  STL.64 [R1+0x588], R52 ;  /* 0x0005883401007387 */ /* 0x000fe80000100a00 */
[----:B------:R0:W-:Y:S04]  /*3ed60*/  STL.64 [R1+0x580], R156 ;  /* 0x0005809c01007387 */ /* 0x0001e80000100a00 */
[----:B0-----:R-:W2:Y:S01]  /*3ed70*/  LDL.LU.64 R156, [R1+0x1688] ;  /* 0x00168800019c7983 */ /* 0x001ea20000300a00 */
[----:B------:R-:W-:-:S02]  /*3ed80*/  LEA R58, P3, R164, R2, 0x1 ;  /* 0x00000002a43a7211 */ /* 0x000fc400078608ff */
[C---:B------:R-:W-:Y:S02]  /*3ed90*/  LEA R52, P4, R165.reuse, R2, 0x1 ;  /* 0x00000002a5347211 */ /* 0x040fe400078808ff */
[-C--:B------:R-:W-:Y:S02]  /*3eda0*/  LEA.HI.X.SX32 R59, R164, R3.reuse, 0x1, P3 ;  /* 0x00000003a43b7211 */ /* 0x080fe400018f0eff */
[----:B------:R-:W-:-:S03]  /*3edb0*/  LEA.HI.X.SX32 R53, R165, R3, 0x1, P4 ;  /* 0x00000003a5357211 */ /* 0x000fc600020f0eff */
[----:B------:R-:W-:Y:S04]  /*3edc0*/  STL.64 [R1+0x570], R58 ;  /* 0x0005703a01007387 */ /* 0x000fe80000100a00 */
[----:B------:R-:W-:Y:S01]  /*3edd0*/  STL.64 [R1+0x568], R52 ;  /* 0x0005683401007387 */ /* 0x000fe20000100a00 */
[----:B------:R-:W-:-:S04]  /*3ede0*/  LEA R148, P2, R249, R2, 0x1 ;  /* 0x00000002f9947211 */ /* 0x000fc800078408ff */
[----:B------:R-:W-:Y:S02]  /*3edf0*/  LEA.HI.X.SX32 R149, R249, R3, 0x1, P2 ;  /* 0x00000003f9957211 */ /* 0x000fe400010f0eff */
[----:B--2---:R-:W-:-:S04]  /*3ee00*/  LEA R164, P1, R157, R2, 0x1 ;  /* 0x000000029da47211 */ /* 0x004fc800078208ff */
[----:B------:R-:W-:-:S05]  /*3ee10*/  LEA.HI.X.SX32 R165, R157, R3, 0x1, P1 ;  /* 0x000000039da57211 */ /* 0x000fca00008f0eff */
[----:B------:R0:W-:Y:S04]  /*3ee20*/  STL.64 [R1+0x560], R164 ;  /* 0x000560a401007387 */ /* 0x0001e80000100a00 */
[----:B0-----:R-:W2:Y:S01]  /*3ee30*/  LDL.LU.64 R164, [R1+0x1680] ;  /* 0x0016800001a47983 */ /* 0x001ea20000300a00 */
[-C--:B---3--:R-:W-:Y:S01]  /*3ee40*/  LEA R58, P3, R57, R2.reuse, 0x1 ;  /* 0x00000002393a7211 */ /* 0x088fe200078608ff */
[----:B------:R-:W-:Y:S01]  /*3ee50*/  IMAD.MOV.U32 R248, RZ, RZ, R150 ;  /* 0x000000fffff87224 */ /* 0x000fe200078e0096 */
[CC--:B------:R-:W-:Y:S02]  /*3ee60*/  LEA R52, P4, R56.reuse, R2.reuse, 0x1 ;  /* 0x0000000238347211 */ /* 0x0c0fe400078808ff */
[----:B------:R-:W-:Y:S02]  /*3ee70*/  LEA R150, P2, R251, R2, 0x1 ;  /* 0x00000002fb967211 */ /* 0x000fe400078408ff */
[-C--:B------:R-:W-:Y:S01]  /*3ee80*/  LEA.HI.X.SX32 R59, R57, R3.reuse, 0x1, P3 ;  /* 0x00000003393b7211 */ /* 0x080fe200018f0eff */
[----:B------:R-:W-:Y:S01]  /*3ee90*/  IMAD.MOV.U32 R249, RZ, RZ, R151 ;  /* 0x000000fffff97224 */ /* 0x000fe200078e0097 */
[----:B------:R-:W-:-:S02]  /*3eea0*/  LEA.HI.X.SX32 R53, R56, R3, 0x1, P4 ;  /* 0x0000000338357211 */ /* 0x000fc400020f0eff */
[-C--:B------:R-:W-:Y:S01]  /*3eeb0*/  LEA.HI.X.SX32 R151, R251, R3.reuse, 0x1, P2 ;  /* 0x00000003fb977211 */ /* 0x080fe200010f0eff */
[----:B------:R4:W-:Y:S01]  /*3eec0*/  STL.64 [R1+0x550], R58 ;  /* 0x0005503a01007387 */ /* 0x0009e20000100a00 */
[CC--:B------:R-:W-:Y:S02]  /*3eed0*/  LEA R152, P2, R7.reuse, R2.reuse, 0x1 ;  /* 0x0000000207987211 */ /* 0x0c0fe400078408ff */
[CC--:B------:R-:W-:Y:S01]  /*3eee0*/  LEA R56, P1, R248.reuse, R2.reuse, 0x1 ;  /* 0x00000002f8387211 */ /* 0x0c0fe200078208ff */
[----:B------:R0:W-:Y:S01]  /*3eef0*/  STL.64 [R1+0x548], R52 ;  /* 0x0005483401007387 */ /* 0x0001e20000100a00 */
[----:B------:R-:W-:Y:S01]  /*3ef00*/  IMAD.MOV.U32 R251, RZ, RZ, R153 ;  /* 0x000000fffffb7224 */ /* 0x000fe200078e0099 */
[-C--:B------:R-:W-:Y:S01]  /*3ef10*/  LEA.HI.X.SX32 R153, R7, R3.reuse, 0x1, P2 ;  /* 0x0000000307997211 */ /* 0x080fe200010f0eff */
[----:B------:R-:W-:Y:S01]  /*3ef20*/  IMAD.MOV.U32 R252, RZ, RZ, R154 ;  /* 0x000000fffffc7224 */ /* 0x000fe200078e009a */
[----:B------:R-:W-:Y:S02]  /*3ef30*/  LEA.HI.X.SX32 R57, R248, R3, 0x1, P1 ;  /* 0x00000003f8397211 */ /* 0x000fe400008f0eff */
[----:B----4-:R-:W-:-:S02]  /*3ef40*/  LEA R58, P3, R159, R2, 0x1 ;  /* 0x000000029f3a7211 */ /* 0x010fc400078608ff */
[-C--:B------:R-:W-:Y:S02]  /*3ef50*/  LEA R154, P2, R156, R2.reuse, 0x1 ;  /* 0x000000029c9a7211 */ /* 0x080fe400078408ff */
[CC--:B0-----:R-:W-:Y:S02]  /*3ef60*/  LEA R52, P4, R158.reuse, R2.reuse, 0x1 ;  /* 0x000000029e347211 */ /* 0x0c1fe400078808ff */
[-C--:B------:R-:W-:Y:S01]  /*3ef70*/  LEA.HI.X.SX32 R59, R159, R3.reuse, 0x1, P3 ;  /* 0x000000039f3b7211 */ /* 0x080fe200018f0eff */
[----:B------:R-:W-:Y:S01]  /*3ef80*/  IMAD.MOV.U32 R7, RZ, RZ, R155 ;  /* 0x000000ffff077224 */ /* 0x000fe200078e009b */
[-C--:B------:R-:W-:Y:S01]  /*3ef90*/  LEA.HI.X.SX32 R53, R158, R3.reuse, 0x1, P4 ;  /* 0x000000039e357211 */ /* 0x080fe200020f0eff */
[----:B------:R0:W-:Y:S01]  /*3efa0*/  STL.64 [R1+0x540], R56 ;  /* 0x0005403801007387 */ /* 0x0001e20000100a00 */
[----:B------:R-:W-:Y:S02]  /*3efb0*/  LEA.HI.X.SX32 R155, R156, R3, 0x1, P2 ;  /* 0x000000039c9b7211 */ /* 0x000fe400010f0eff */
[----:B------:R-:W-:-:S02]  /*3efc0*/  LEA R156, P2, R249, R2, 0x1 ;  /* 0x00000002f99c7211 */ /* 0x000fc400078408ff */
[C---:B------:R-:W-:Y:S02]  /*3efd0*/  LEA R248, P1, R250.reuse, R2, 0x1 ;  /* 0x00000002faf87211 */ /* 0x040fe400078208ff */
[-C--:B------:R-:W-:Y:S01]  /*3efe0*/  LEA.HI.X.SX32 R157, R249, R3.reuse, 0x1, P2 ;  /* 0x00000003f99d7211 */ /* 0x080fe200010f0eff */
[----:B0-----:R-:W3:Y:S04]  /*3eff0*/  LDL.LU.64 R56, [R1+0x1678] ;  /* 0x0016780001387983 */ /* 0x001ee80000300a00 */
[----:B------:R0:W-:Y:S01]  /*3f000*/  STL.64 [R1+0x530], R58 ;  /* 0x0005303a01007387 */ /* 0x0001e20000100a00 */
[----:B------:R-:W-:-:S03]  /*3f010*/  LEA.HI.X.SX32 R249, R250, R3, 0x1, P1 ;  /* 0x00000003faf97211 */ /* 0x000fc600008f0eff */
[----:B------:R1:W-:Y:S01]  /*3f020*/  STL.64 [R1+0x528], R52 ;  /* 0x0005283401007387 */ /* 0x0003e20000100a00 */
[CC--:B0-----:R-:W-:Y:S02]  /*3f030*/  LEA R58, P3, R161.reuse, R2.reuse, 0x1 ;  /* 0x00000002a13a7211 */ /* 0x0c1fe400078608ff */
[CC--:B-1----:R-:W-:Y:S02]  /*3f040*/  LEA R52, P4, R160.reuse, R2.reuse, 0x1 ;  /* 0x00000002a0347211 */ /* 0x0c2fe400078808ff */
[-C--:B------:R-:W-:Y:S02]  /*3f050*/  LEA.HI.X.SX32 R59, R161, R3.reuse, 0x1, P3 ;  /* 0x00000003a13b7211 */ /* 0x080fe400018f0eff */
[----:B------:R-:W-:Y:S01]  /*3f060*/  LEA.HI.X.SX32 R53, R160, R3, 0x1, P4 ;  /* 0x00000003a0357211 */ /* 0x000fe200020f0eff */
[----:B------:R0:W-:Y:S04]  /*3f070*/  STL.64 [R1+0x520], R248 ;  /* 0x000520f801007387 */ /* 0x0001e80000100a00 */
[----:B------:R1:W-:Y:S01]  /*3f080*/  STL.64 [R1+0x510], R58 ;  /* 0x0005103a01007387 */ /* 0x0003e20000100a00 */
[----:B------:R-:W-:-:S03]  /*3f090*/  LEA R158, P2, R251, R2, 0x1 ;  /* 0x00000002fb9e7211 */ /* 0x000fc600078408ff */
[----:B------:R4:W-:Y:S01]  /*3f0a0*/  STL.64 [R1+0x508], R52 ;  /* 0x0005083401007387 */ /* 0x0009e20000100a00 */
[CC--:B0-----:R-:W-:Y:S02]  /*3f0b0*/  LEA R248, P1, R60.reuse, R2.reuse, 0x1 ;  /* 0x000000023cf87211 */ /* 0x0c1fe400078208ff */
[CC--:B-1----:R-:W-:Y:S02]  /*3f0c0*/  LEA R58, P3, R163.reuse, R2.reuse, 0x1 ;  /* 0x00000002a33a7211 */ /* 0x0c2fe400078608ff */
[-C--:B------:R-:W-:Y:S02]  /*3f0d0*/  LEA.HI.X.SX32 R249, R60, R3.reuse, 0x1, P1 ;  /* 0x000000033cf97211 */ /* 0x080fe400008f0eff */
[C---:B----4-:R-:W-:Y:S02]  /*3f0e0*/  LEA R52, P4, R162.reuse, R2, 0x1 ;  /* 0x00000002a2347211 */ /* 0x050fe400078808ff */
[-C--:B------:R-:W-:Y:S02]  /*3f0f0*/  LEA.HI.X.SX32 R59, R163, R3.reuse, 0x1, P3 ;  /* 0x00000003a33b7211 */ /* 0x080fe400018f0eff */
[-C--:B------:R-:W-:Y:S01]  /*3f100*/  LEA.HI.X.SX32 R53, R162, R3.reuse, 0x1, P4 ;  /* 0x00000003a2357211 */ /* 0x080fe200020f0eff */
[----:B------:R-:W-:Y:S01]  /*3f110*/  STL.64 [R1+0x500], R248 ;  /* 0x000500f801007387 */ /* 0x000fe20000100a00 */
[----:B------:R-:W-:-:S02]  /*3f120*/  LEA.HI.X.SX32 R159, R251, R3, 0x1, P2 ;  /* 0x00000003fb9f7211 */ /* 0x000fc400010f0eff */
[-C--:B------:R-:W-:Y:S01]  /*3f130*/  LEA R160, P2, R61, R2.reuse, 0x1 ;  /* 0x000000023da07211 */ /* 0x080fe200078408ff */
[----:B------:R-:W-:Y:S01]  /*3f140*/  STL.64 [R1+0x4f0], R58 ;  /* 0x0004f03a01007387 */ /* 0x000fe20000100a00 */
[----:B------:R-:W-:-:S03]  /*3f150*/  LEA R60, P1, R252, R2, 0x1 ;  /* 0x00000002fc3c7211 */ /* 0x000fc600078208ff */
[----:B------:R-:W-:Y:S01]  /*3f160*/  STL.64 [R1+0x4e8], R52 ;  /* 0x0004e83401007387 */ /* 0x000fe20000100a00 */
[-C--:B------:R-:W-:Y:S02]  /*3f170*/  LEA.HI.X.SX32 R161, R61, R3.reuse, 0x1, P2 ;  /* 0x000000033da17211 */ /* 0x080fe400010f0eff */
[----:B------:R-:W-:-:S05]  /*3f180*/  LEA.HI.X.SX32 R61, R252, R3, 0x1, P1 ;  /* 0x00000003fc3d7211 */ /* 0x000fca00008f0eff */
[----:B------:R0:W-:Y:S02]  /*3f190*/  STL.64 [R1+0x4e0], R60 ;  /* 0x0004e03c01007387 */ /* 0x0001e40000100a00 */
[----:B0-----:R-:W-:-:S04]  /*3f1a0*/  LEA R60, P1, R247, R2, 0x1 ;  /* 0x00000002f73c7211 */ /* 0x001fc800078208ff */
[----:B------:R-:W-:Y:S01]  /*3f1b0*/  LEA.HI.X.SX32 R61, R247, R3, 0x1, P1 ;  /* 0x00000003f73d7211 */ /* 0x000fe200008f0eff */
        /* <DEDUP_REMOVED lines=18> */
[CC--:B------:R-:W-:Y:S02]  /*3f2e0*/  LEA R162, P2, R7.reuse, R2.reuse, 0x1 ;  /* 0x0000000207a27211 */ /* 0x0c0fe400078408ff */
[----:B------:R-:W-:Y:S01]  /*3f2f0*/  VIADD R110, R98, UR5 ;  /* 0x00000005626e7c36 */ /* 0x000fe20008000000 */
[----:B------:R-:W-:Y:S01]  /*3f300*/  ULDC UR5, c[0x0][0x248] ;  /* 0x0000920000057ab9 */ /* 0x000fe20000000800 */
[----:B------:R-:W-:Y:S02]  /*3f310*/  LEA.HI.X.SX32 R163, R7, R3, 0x1, P2 ;  /* 0x0000000307a37211 */ /* 0x000fe400010f0eff */
[----:B------:R-:W-:Y:S01]  /*3f320*/  VIADD R108, R110, UR4 ;  /* 0x000000046e6c7c36 */ /* 0x000fe20008000000 */
[----:B------:R-:W-:Y:S01]  /*3f330*/  ULDC UR4, c[0x0][0x248] ;  /* 0x0000920000047ab9 */ /* 0x000fe20000000800 */
[----:B--2---:R-:W-:-:S02]  /*3f340*/  LEA R58, P3, R165, R2, 0x1 ;  /* 0x00000002a53a7211 */ /* 0x004fc400078608ff */
[C---:B------:R-:W-:Y:S02]  /*3f350*/  LEA R52, P4, R164.reuse, R2, 0x1 ;  /* 0x00000002a4347211 */ /* 0x040fe400078808ff */
[-C--:B------:R-:W-:Y:S02]  /*3f360*/  LEA.HI.X.SX32 R59, R165, R3.reuse, 0x1, P3 ;  /* 0x00000003a53b7211 */ /* 0x080fe400018f0eff */
[----:B------:R-:W-:-:S03]  /*3f370*/  LEA.HI.X.SX32 R53, R164, R3, 0x1, P4 ;  /* 0x00000003a4357211 */ /* 0x000fc600020f0eff */
[----:B------:R0:W-:Y:S04]  /*3f380*/  STL.64 [R1+0x4d0], R58 ;  /* 0x0004d03a01007387 */ /* 0x0001e80000100a00 */
[----:B------:R1:W-:Y:S01]  /*3f390*/  STL.64 [R1+0x4c8], R52 ;  /* 0x0004c83401007387 */ /* 0x0003e20000100a00 */
[CC--:B0-----:R-:W-:Y:S02]  /*3f3a0*/  LEA R58, P3, R167.reuse, R2.reuse, 0x1 ;  /* 0x00000002a73a7211 */ /* 0x0c1fe400078608ff */
[CC--:B-1----:R-:W-:Y:S02]  /*3f3b0*/  LEA R52, P4, R166.reuse, R2.reuse, 0x1 ;  /* 0x00000002a6347211 */ /* 0x0c2fe400078808ff */
[-C--:B------:R-:W-:Y:S02]  /*3f3c0*/  LEA.HI.X.SX32 R59, R167, R3.reuse, 0x1, P3 ;  /* 0x00000003a73b7211 */ /* 0x080fe400018f0eff */
[----:B------:R-:W-:Y:S01]  /*3f3d0*/  LEA.HI.X.SX32 R53, R166, R3, 0x1, P4 ;  /* 0x00000003a6357211 */ /* 0x000fe200020f0eff */
[----:B------:R0:W-:Y:S04]  /*3f3e0*/  STL.64 [R1+0x4c0], R60 ;  /* 0x0004c03c01007387 */ /* 0x0001e80000100a00 */
[----:B------:R1:W-:Y:S04]  /*3f3f0*/  STL.64 [R1+0x4b0], R58 ;  /* 0x0004b03a01007387 */ /* 0x0003e80000100a00 */
[----:B------:R2:W-:Y:S01]  /*3f400*/  STL.64 [R1+0x4a8], R52 ;  /* 0x0004a83401007387 */ /* 0x0005e20000100a00 */
[----:B0-----:R-:W-:-:S02]  /*3f410*/  LEA R60, P1, R213, R2, 0x1 ;  /* 0x00000002d53c7211 */ /* 0x001fc400078208ff */
[-C--:B-1----:R-:W-:Y:S02]  /*3f420*/  LEA R58, P3, R169, R2.reuse, 0x1 ;  /* 0x00000002a93a7211 */ /* 0x082fe400078608ff */
[-C--:B------:R-:W-:Y:S02]  /*3f430*/  LEA.HI.X.SX32 R61, R213, R3.reuse, 0x1, P1 ;  /* 0x00000003d53d7211 */ /* 0x080fe400008f0eff */
[CC--:B--2---:R-:W-:Y:S02]  /*3f440*/  LEA R52, P4, R168.reuse, R2.reuse, 0x1 ;  /* 0x00000002a8347211 */ /* 0x0c4fe400078808ff */
        /* <DEDUP_REMOVED lines=24> */
[CC--:B-1----:R-:W-:Y:S02]  /*3f5d0*/  LEA R58, P3, R175.reuse, R2.reuse, 0x1 ;  /* 0x00000002af3a7211 */ /* 0x0c2fe400078608ff */
        /* <DEDUP_REMOVED lines=46> */
[-C--:B--2---:R-:W-:Y:S02]  /*3f8c0*/  LEA R52, P4, R100, R2.reuse, 0x1 ;  /* 0x0000000264347211 */ /* 0x084fe400078808ff */
        /* <DEDUP_REMOVED lines=20> */
[----:B------:R0:W-:Y:S01]  /*3fa10*/  STL.64 [R1+0x360], R60 ;  /* 0x0003603c01007387 */ /* 0x0001e20000100a00 */
[----:B------:R-:W-:-:S03]  /*3fa20*/  LEA R164, P2, R246, R2, 0x1 ;  /* 0x00000002f6a47211 */ /* 0x000fc600078408ff */
[----:B------:R1:W-:Y:S01]  /*3fa30*/  STL.64 [R1+0x350], R58 ;  /* 0x0003503a01007387 */ /* 0x0003e20000100a00 */
[----:B------:R-:W-:Y:S01]  /*3fa40*/  VIADD R107, R108, UR4 ;  /* 0x000000046c6b7c36 */ /* 0x000fe20008000000 */
[----:B------:R-:W-:Y:S02]  /*3fa50*/  ULDC UR4, c[0x0][0x248] ;  /* 0x0000920000047ab9 */ /* 0x000fe40000000800 */
[----:B------:R2:W-:Y:S01]  /*3fa60*/  STL.64 [R1+0x348], R52 ;  /* 0x0003483401007387 */ /* 0x0005e20000100a00 */
[CC--:B0-----:R-:W-:Y:S02]  /*3fa70*/  LEA R60, P1, R190.reuse, R2.reuse, 0x1 ;  /* 0x00000002be3c7211 */ /* 0x0c1fe400078208ff */
[-C--:B-1----:R-:W-:Y:S02]  /*3fa80*/  LEA R58, P3, R69, R2.reuse, 0x1 ;  /* 0x00000002453a7211 */ /* 0x082fe400078608ff */
[----:B------:R-:W-:Y:S02]  /*3fa90*/  LEA.HI.X.SX32 R61, R190, R3, 0x1, P1 ;  /* 0x00000003be3d7211 */ /* 0x000fe400008f0eff */
[----:B--2---:R-:W-:-:S02]  /*3faa0*/  LEA R52, P4, R68, R2, 0x1 ;  /* 0x0000000244347211 */ /* 0x004fc400078808ff */
[-C--:B------:R-:W-:Y:S01]  /*3fab0*/  LEA.HI.X.SX32 R59, R69, R3.reuse, 0x1, P3 ;  /* 0x00000003453b7211 */ /* 0x080fe200018f0eff */
[----:B------:R-:W-:Y:S01]  /*3fac0*/  VIADD R89, R107, UR4 ;  /* 0x000000046b597c36 */ /* 0x000fe20008000000 */
[-C--:B------:R-:W-:Y:S01]  /*3fad0*/  LEA.HI.X.SX32 R165, R246, R3.reuse, 0x1, P2 ;  /* 0x00000003f6a57211 */ /* 0x080fe200010f0eff */
[----:B------:R-:W-:Y:S01]  /*3fae0*/  ULDC UR4, c[0x0][0x248] ;  /* 0x0000920000047ab9 */ /* 0x000fe20000000800 */
[-C--:B------:R-:W-:Y:S02]  /*3faf0*/  LEA.HI.X.SX32 R53, R68, R3.reuse, 0x1, P4 ;  /* 0x0000000344357211 */ /* 0x080fe400020f0eff */
[CC--:B------:R-:W-:Y:S01]  /*3fb00*/  LEA R166, P2, R212.reuse, R2.reuse, 0x1 ;  /* 0x00000002d4a67211 */ /* 0x0c0fe200078408ff */
[----:B------:R0:W-:Y:S01]  /*3fb10*/  STL.64 [R1+0x340], R60 ;  /* 0x0003403c01007387 */ /* 0x0001e20000100a00 */
[----:B------:R-:W-:Y:S01]  /*3fb20*/  VIADD R109, R89, UR4 ;  /* 0x00000004596d7c36 */ /* 0x000fe20008000000 */
[----:B------:R-:W-:Y:S01]  /*3fb30*/  ULDC UR4, c[0x0][0x248] ;  /* 0x0000920000047ab9 */ /* 0x000fe20000000800 */
[----:B------:R-:W-:Y:S01]  /*3fb40*/  LEA.HI.X.SX32 R167, R212, R3, 0x1, P2 ;  /* 0x00000003d4a77211 */ /* 0x000fe200010f0eff */
[----:B------:R1:W-:Y:S01]  /*3fb50*/  STL.64 [R1+0x330], R58 ;  /* 0x0003303a01007387 */ /* 0x0003e20000100a00 */
[----:B------:R-:W-:-:S03]  /*3fb60*/  LEA R168, P2, R210, R2, 0x1 ;  /* 0x00000002d2a87211 */ /* 0x000fc600078408ff */
[----:B------:R2:W-:Y:S01]  /*3fb70*/  STL.64 [R1+0x328], R52 ;  /* 0x0003283401007387 */ /* 0x0005e20000100a00 */
[-C--:B0-----:R-:W-:Y:S02]  /*3fb80*/  LEA R60, P1, R102, R2.reuse, 0x1 ;  /* 0x00000002663c7211 */ /* 0x081fe400078208ff */
[-C--:B-1----:R-:W-:Y:S01]  /*3fb90*/  LEA R58, P3, R72, R2.reuse, 0x1 ;  /* 0x00000002483a7211 */ /* 0x082fe200078608ff */
[----:B------:R-:W-:Y:S01]  /*3fba0*/  VIADD R90, R109, UR4 ;  /* 0x000000046d5a7c36 */ /* 0x000fe20008000000 */
[-C--:B------:R-:W-:Y:S01]  /*3fbb0*/  LEA.HI.X.SX32 R61, R102, R3.reuse, 0x1, P1 ;  /* 0x00000003663d7211 */ /* 0x080fe200008f0eff */
[----:B------:R-:W-:Y:S01]  /*3fbc0*/  ULDC UR4, c[0x0][0x248] ;  /* 0x0000920000047ab9 */ /* 0x000fe20000000800 */
[----:B--2---:R-:W-:Y:S02]  /*3fbd0*/  LEA R52, P4, R71, R2, 0x1 ;  /* 0x0000000247347211 */ /* 0x004fe400078808ff */
[-C--:B------:R-:W-:Y:S02]  /*3fbe0*/  LEA.HI.X.SX32 R59, R72, R3.reuse, 0x1, P3 ;  /* 0x00000003483b7211 */ /* 0x080fe400018f0eff */
[----:B------:R-:W-:-:S02]  /*3fbf0*/  LEA.HI.X.SX32 R169, R210, R3, 0x1, P2 ;  /* 0x00000003d2a97211 */ /* 0x000fc400010f0eff */
[-C--:B------:R-:W-:Y:S02]  /*3fc00*/  LEA.HI.X.SX32 R53, R71, R3.reuse, 0x1, P4 ;  /* 0x0000000347357211 */ /* 0x080fe400020f0eff */
[CC--:B------:R-:W-:Y:S01]  /*3fc10*/  LEA R170, P2, R207.reuse, R2.reuse, 0x1 ;  /* 0x00000002cfaa7211 */ /* 0x0c0fe200078408ff */
[----:B------:R-:W-:Y:S01]  /*3fc20*/  VIADD R6, R90, UR5 ;  /* 0x000000055a067c36 */ /* 0x000fe20008000000 */
[----:B------:R0:W-:Y:S01]  /*3fc30*/  STL.64 [R1+0x320], R60 ;  /* 0x0003203c01007387 */ /* 0x0001e20000100a00 */
[----:B------:R-:W-:Y:S01]  /*3fc40*/  ULDC UR5, c[0x0][0x248] ;  /* 0x0000920000057ab9 */ /* 0x000fe20000000800 */
[----:B------:R-:W-:Y:S02]  /*3fc50*/  LEA.HI.X.SX32 R171, R207, R3, 0x1, P2 ;  /* 0x00000003cfab7211 */ /* 0x000fe400010f0eff */
[----:B------:R1:W-:Y:S01]  /*3fc60*/  STL.64 [R1+0x310], R58 ;  /* 0x0003103a01007387 */ /* 0x0003e20000100a00 */
[-C--:B------:R-:W-:Y:S01]  /*3fc70*/  LEA R172, P2, R205, R2.reuse, 0x1 ;  /* 0x00000002cdac7211 */ /* 0x080fe200078408ff */
[----:B------:R-:W-:Y:S01]  /*3fc80*/  VIADD R111, R6, UR4 ;  /* 0x00000004066f7c36 */ /* 0x000fe20008000000 */
[----:B------:R-:W-:Y:S01]  /*3fc90*/  ULDC UR4, c[0x0][0x248] ;  /* 0x0000920000047ab9 */ /* 0x000fe20000000800 */
[----:B------:R2:W-:Y:S01]  /*3fca0*/  STL.64 [R1+0x308], R52 ;  /* 0x0003083401007387 */ /* 0x0005e20000100a00 */
[----:B0-----:R-:W-:-:S02]  /*3fcb0*/  LEA R60, P1, R194, R2, 0x1 ;  /* 0x00000002c23c7211 */ /* 0x001fc400078208ff */
[CC--:B-1----:R-:W-:Y:S02]  /*3fcc0*/  LEA R58, P3, R75.reuse, R2.reuse, 0x1 ;  /* 0x000000024b3a7211 */ /* 0x0c2fe400078608ff */
[-C--:B------:R-:W-:Y:S02]  /*3fcd0*/  LEA.HI.X.SX32 R61, R194, R3.reuse, 0x1, P1 ;  /* 0x00000003c23d7211 */ /* 0x080fe400008f0eff */
[C---:B--2---:R-:W-:Y:S01]  /*3fce0*/  LEA R52, P4, R74.reuse, R2, 0x1 ;  /* 0x000000024a347211 */ /* 0x044fe200078808ff */
[----:B------:R0:W-:Y:S01]  /*3fcf0*/  @P5 STG.E.U16 desc[UR6][R64.64], R91 ;  /* 0x0000005b40005986 */ /* 0x0001e2000c101506 */
[-C--:B------:R-:W-:Y:S02]  /*3fd00*/  LEA.HI.X.SX32 R59, R75, R3.reuse, 0x1, P3 ;  /* 0x000000034b3b7211 */ /* 0x080fe400018f0eff */
[-C--:B------:R-:W-:Y:S02]  /*3fd10*/  LEA.HI.X.SX32 R173, R205, R3.reuse, 0x1, P2 ;  /* 0x00000003cdad7211 */ /* 0x080fe400010f0eff */
[----:B------:R-:W-:-:S02]  /*3fd20*/  LEA.HI.X.SX32 R53, R74, R3, 0x1, P4 ;  /* 0x000000034a357211 */ /* 0x000fc400020f0eff */
[----:B------:R-:W-:Y:S01]  /*3fd30*/  LEA R174, P2, R201, R2, 0x1 ;  /* 0x00000002c9ae7211 */ /* 0x000fe200078408ff */
[----:B------:R1:W-:Y:S01]  /*3fd40*/  STL.64 [R1+0x300], R60 ;  /* 0x0003003c01007387 */ /* 0x0003e20000100a00 */
[----:B0-----:R-:W-:-:S03]  /*3fd50*/  VIADD R65, R111, UR5 ;  /* 0x000000056f417c36 */ /* 0x001fc60008000000 */
[----:B------:R0:W-:Y:S01]  /*3fd60*/  STL.64 [R1+0x2f0], R58 ;  /* 0x0002f03a01007387 */ /* 0x0001e20000100a00 */
[-C--:B------:R-:W-:Y:S01]  /*3fd70*/  LEA.HI.X.SX32 R175, R201, R3.reuse, 0x1, P2 ;  /* 0x00000003c9af7211 */ /* 0x080fe200010f0eff */
[----:B------:R-:W-:Y:S01]  /*3fd80*/  ULDC UR5, c[0x0][0x248] ;  /* 0x0000920000057ab9 */ /* 0x000fe20000000800 */
[----:B------:R-:W-:Y:S01]  /*3fd90*/  VIADD R64, R65, UR4 ;  /* 0x0000000441407c36 */ /* 0x000fe20008000000 */
[----:B------:R2:W-:Y:S01]  /*3fda0*/  STL.64 [R1+0x2e8], R52 ;  /* 0x0002e83401007387 */ /* 0x0005e20000100a00 */
[-C--:B------:R-:W-:Y:S01]  /*3fdb0*/  LEA R176, P2, R199, R2.reuse, 0x1 ;  /* 0x00000002c7b07211 */ /* 0x080fe200078408ff */
[----:B------:R-:W-:Y:S01]  /*3fdc0*/  ULDC UR4, c[0x0][0x248] ;  /* 0x0000920000047ab9 */ /* 0x000fe20000000800 */
[-C--:B-1----:R-:W-:Y:S01]  /*3fdd0*/  LEA R60, P1, R79, R2.reuse, 0x1 ;  /* 0x000000024f3c7211 */ /* 0x082fe200078208ff */
[----:B------:R-:W-:Y:S01]  /*3fde0*/  VIADD R245, R64, UR8 ;  /* 0x0000000840f57c36 */ /* 0x000fe20008000000 */
[----:B0-----:R-:W-:Y:S01]  /*3fdf0*/  LEA R58, P3, R77, R2, 0x1 ;  /* 0x000000024d3a7211 */ /* 0x001fe200078608ff */
[----:B------:R-:W-:Y:S01]  /*3fe00*/  ULDC UR8, c[0x0][0x248] ;  /* 0x0000920000087ab9 */ /* 0x000fe20000000800 */
[----:B------:R-:W-:-:S02]  /*3fe10*/  LEA.HI.X.SX32 R61, R79, R3, 0x1, P1 ;  /* 0x000000034f3d7211 */ /* 0x000fc400008f0eff */
[CC--:B--2---:R-:W-:Y:S02]  /*3fe20*/  LEA R52, P4, R76.reuse, R2.reuse, 0x1 ;  /* 0x000000024c347211 */ /* 0x0c4fe400078808ff */
[-C--:B------:R-:W-:Y:S02]  /*3fe30*/  LEA.HI.X.SX32 R59, R77, R3.reuse, 0x1, P3 ;  /* 0x000000034d3b7211 */ /* 0x080fe400018f0eff */
[-C--:B------:R-:W-:Y:S02]  /*3fe40*/  LEA.HI.X.SX32 R177, R199, R3.reuse, 0x1, P2 ;  /* 0x00000003c7b17211 */ /* 0x080fe400010f0eff */
[-C--:B------:R-:W-:Y:S02]  /*3fe50*/  LEA.HI.X.SX32 R53, R76, R3.reuse, 0x1, P4 ;  /* 0x000000034c357211 */ /* 0x080fe400020f0eff */
[C---:B------:R-:W-:Y:S01]  /*3fe60*/  LEA R178, P2, R196.reuse, R2, 0x1 ;  /* 0x00000002c4b27211 */ /* 0x040fe200078408ff */
[----:B------:R-:W-:Y:S01]  /*3fe70*/  VIADD R215, R245, UR5 ;  /* 0x00000005f5d77c36 */ /* 0x000fe20008000000 */
[----:B------:R0:W-:Y:S01]  /*3fe80*/  STL.64 [R1+0x2e0], R60 ;  /* 0x0002e03c01007387 */ /* 0x0001e20000100a00 */
[----:B------:R-:W-:Y:S01]  /*3fe90*/  ULDC UR5, c[0x0][0x248] ;  /* 0x0000920000057ab9 */ /* 0x000fe20000000800 */
[----:B------:R-:W-:-:S02]  /*3fea0*/  LEA.HI.X.SX32 R179, R196, R3, 0x1, P2 ;  /* 0x00000003c4b37211 */ /* 0x000fc400010f0eff */
[----:B------:R1:W-:Y:S01]  /*3feb0*/  STL.64 [R1+0x2d0], R58 ;  /* 0x0002d03a01007387 */ /* 0x0003e20000100a00 */
[-C--:B------:R-:W-:Y:S01]  /*3fec0*/  LEA R180, P2, R193, R2.reuse, 0x1 ;  /* 0x00000002c1b47211 */ /* 0x080fe200078408ff */
[----:B------:R-:W-:Y:S01]  /*3fed0*/  VIADD R214, R215, UR9 ;  /* 0x00000009d7d67c36 */ /* 0x000fe20008000000 */
[----:B------:R-:W-:Y:S01]  /*3fee0*/  ULDC UR9, c[0x0][0x248] ;  /* 0x0000920000097ab9 */ /* 0x000fe20000000800 */
        /* <DEDUP_REMOVED lines=8> */
[----:B------:R0:W-:Y:S01]  /*3ff70*/  STL.64 [R1+0x2c0], R60 ;  /* 0x0002c03c01007387 */ /* 0x0001e20000100a00 */
[-C--:B------:R-:W-:Y:S01]  /*3ff80*/  LEA.HI.X.SX32 R53, R80, R3.reuse, 0x1, P4 ;  /* 0x0000000350357211 */ /* 0x080fe200020f0eff */
[----:B------:R-:W-:Y:S01]  /*3ff90*/  ULDC UR10, c[0x0][0x248] ;  /* 0x00009200000a7ab9 */ /* 0x000fe20000000800 */
[CC--:B------:R-:W-:Y:S01]  /*3ffa0*/  LEA R182, P2, R185.reuse, R2.reuse, 0x1 ;  /* 0x00000002b9b67211 */ /* 0x0c0fe200078408ff */
[----:B------:R1:W-:Y:S01]  /*3ffb0*/  STL.64 [R1+0x2b0], R58 ;  /* 0x0002b03a01007387 */ /* 0x0003e20000100a00 */
[----:B------:R-:W-:Y:S01]  /*3ffc0*/  VIADD R217, R244, UR4 ;  /* 0x00000004f4d97c36 */ /* 0x000fe20008000000 */
[----:B------:R-:W-:Y:S01]  /*3ffd0*/  ULDC UR4, c[0x0][0x248] ;  /* 0x0000920000047ab9 */ /* 0x000fe20000000800 */
[----:B------:R-:W-:Y:S01]  /*3ffe0*/  LEA.HI.X.SX32 R183, R185, R3, 0x1, P2 ;  /* 0x00000003b9b77211 */ /* 0x000fe200010f0eff */
[----:B------:R2:W-:Y:S01]  /*3fff0*/  STL.64 [R1+0x2a8], R52 ;  /* 0x0002a83401007387 */ /* 0x0005e20000100a00 */
[----:B------:R-:W-:-:S02]  /*40000*/  LEA R184, P2, R189, R2, 0x1 ;  /* 0x00000002bdb87211 */ /* 0x000fc400078408ff */
        /* <DEDUP_REMOVED lines=20> */
[-C--:B-1----:R-:W-:Y:S02]  /*40150*/  LEA R58, P3, R86, R2.reuse, 0x1 ;  /* 0x00000002563a7211 */ /* 0x082fe400078608ff */
[-C--:B------:R-:W-:Y:S02]  /*40160*/  LEA.HI.X.SX32 R61, R202, R3.reuse, 0x1, P1 ;  /* 0x00000003ca3d7211 */ /* 0x080fe400008f0eff */
[-C--:B--2---:R-:W-:Y:S02]  /*40170*/  LEA R52, P4, R85, R2.reuse, 0x1 ;  /* 0x0000000255347211 */ /* 0x084fe400078808ff */
        /* <DEDUP_REMOVED lines=14> */
[CC--:B-1----:R-:W-:Y:S01]  /*40260*/  LEA R58, P3, R95.reuse, R2.reuse, 0x1 ;  /* 0x000000025f3a7211 */ /* 0x0c2fe200078608ff */
        /* <DEDUP_REMOVED lines=43> */
[-C--:B------:R-:W-:Y:S01]  /*40520*/  LEA R202, P2, R96, R2.reuse, 0x1 ;  /* 0x0000000260ca7211 */ /* 0x080fe200078408ff */
        /* <DEDUP_REMOVED lines=16> */
[----:B------:R-:W-:Y:S01]  /*40630*/  STL.64 [R1+0x200], R60 ;  /* 0x0002003c01007387 */ /* 0x000fe20000100a00 */
        /* <DEDUP_REMOVED lines=8> */
[-C--:B------:R-:W-:Y:S01]  /*406c0*/  LEA R208, P2, R108, R2.reuse, 0x1 ;  /* 0x000000026cd07211 */ /* 0x080fe200078408ff */
[----:B------:R-:W-:Y:S01]  /*406d0*/  VIADD R224, R225, UR49 ;  /* 0x00000031e1e07c36 */ /* 0x000fe20008000000 */
[----:B------:R-:W-:Y:S01]  /*406e0*/  ULDC UR49, c[0x0][0x248] ;  /* 0x0000920000317ab9 */ /* 0x000fe20000000800 */
[----:B0-----:R-:W-:-:S02]  /*406f0*/  LEA R58, P1, R109, R2, 0x1 ;  /* 0x000000026d3a7211 */ /* 0x001fc400078208ff */
[-C--:B-1----:R-:W-:Y:S02]  /*40700*/  LEA R52, P3, R6, R2.reuse, 0x1 ;  /* 0x0000000206347211 */ /* 0x082fe400078608ff */
[-C--:B------:R-:W-:Y:S02]  /*40710*/  LEA.HI.X.SX32 R59, R109, R3.reuse, 0x1, P1 ;  /* 0x000000036d3b7211 */ /* 0x080fe400008f0eff */
[-C--:B------:R-:W-:Y:S02]  /*40720*/  LEA.HI.X.SX32 R209, R108, R3.reuse, 0x1, P2 ;  /* 0x000000036cd17211 */ /* 0x080fe400010f0eff */
[-C--:B------:R-:W-:Y:S02]  /*40730*/  LEA.HI.X.SX32 R53, R6, R3.reuse, 0x1, P3 ;  /* 0x0000000306357211 */ /* 0x080fe400018f0eff */
[-C--:B------:R-:W-:Y:S01]  /*40740*/  LEA R210, P2, R90, R2.reuse, 0x1 ;  /* 0x000000025ad27211 */ /* 0x080fe200078408ff */
[----:B------:R-:W-:Y:S01]  /*40750*/  VIADD R230, R224, UR52 ;  /* 0x00000034e0e67c36 */ /* 0x000fe20008000000 */
[----:B------:R0:W-:Y:S01]  /*40760*/  STL.64 [R1+0x1e0], R58 ;  /* 0x0001e03a01007387 */ /* 0x0001e20000100a00 */
[-C--:B------:R-:W-:Y:S01]  /*40770*/  LEA R212, P3, R64, R2.reuse, 0x1 ;  /* 0x0000000240d47211 */ /* 0x080fe200078608ff */
[----:B------:R-:W-:Y:S01]  /*40780*/  ULDC UR52, c[0x0][0x248] ;  /* 0x0000920000347ab9 */ /* 0x000fe20000000800 */
[----:B------:R-:W-:Y:S01]  /*40790*/  LEA.HI.X.SX32 R211, R90, R3, 0x1, P2 ;  /* 0x000000035ad37211 */ /* 0x000fe200010f0eff */
[----:B------:R1:W-:Y:S01]  /*407a0*/  STL.64 [R1+0x1d0], R52 ;  /* 0x0001d03401007387 */ /* 0x0003e20000100a00 */
[----:B------:R-:W-:Y:S01]  /*407b0*/  VIADD R229, R230, UR56 ;  /* 0x00000038e6e57c36 */ /* 0x000fe20008000000 */
[----:B0-----:R-:W-:-:S02]  /*407c0*/  LEA R58, P1, R111, R2, 0x1 ;  /* 0x000000026f3a7211 */ /* 0x001fc400078208ff */
[-C--:B-1----:R-:W-:Y:S01]  /*407d0*/  LEA R52, P2, R65, R2.reuse, 0x1 ;  /* 0x0000000241347211 */ /* 0x082fe200078408ff */
[----:B------:R-:W-:Y:S01]  /*407e0*/  ULDC UR56, c[0x0][0x248] ;  /* 0x0000920000387ab9 */ /* 0x000fe20000000800 */
[-C--:B------:R-:W-:Y:S01]  /*407f0*/  LEA.HI.X.SX32 R59, R111, R3.reuse, 0x1, P1 ;  /* 0x000000036f3b7211 */ /* 0x080fe200008f0eff */
[----:B------:R-:W-:Y:S01]  /*40800*/  VIADD R228, R229, UR55 ;  /* 0x00000037e5e47c36 */ /* 0x000fe20008000000 */
[-C--:B------:R-:W-:Y:S01]  /*40810*/  LEA.HI.X.SX32 R53, R65, R3.reuse, 0x1, P2 ;  /* 0x0000000341357211 */ /* 0x080fe200010f0eff */
[----:B------:R-:W-:Y:S01]  /*40820*/  ULDC UR55, c[0x0][0x248] ;  /* 0x0000920000377ab9 */ /* 0x000fe20000000800 */
[CC--:B------:R-:W-:Y:S01]  /*40830*/  LEA R60, P1, R245.reuse, R2.reuse, 0x1 ;  /* 0x00000002f53c7211 */ /* 0x0c0fe200078208ff */
[----:B------:R0:W-:Y:S01]  /*40840*/  STL.64 [R1+0x1c8], R58 ;  /* 0x0001c83a01007387 */ /* 0x0001e20000100a00 */
[----:B------:R-:W-:Y:S01]  /*40850*/  VIADD R227, R228, UR4 ;  /* 0x00000004e4e37c36 */ /* 0x000fe20008000000 */
[-C--:B------:R-:W-:Y:S01]  /*40860*/  LEA.HI.X.SX32 R213, R64, R3.reuse, 0x1, P3 ;  /* 0x0000000340d57211 */ /* 0x080fe200018f0eff */
[----:B------:R-:W-:Y:S01]  /*40870*/  ULDC UR4, c[0x0][0x248] ;  /* 0x0000920000047ab9 */ /* 0x000fe20000000800 */
[----:B------:R1:W-:Y:S01]  /*40880*/  STL.64 [R1+0x1c0], R52 ;  /* 0x0001c03401007387 */ /* 0x0003e20000100a00 */
[----:B------:R-:W-:Y:S01]  /*40890*/  LEA.HI.X.SX32 R61, R245, R3, 0x1, P1 ;  /* 0x00000003f53d7211 */ /* 0x000fe200008f0eff */
[----:B------:R-:W-:Y:S01]  /*408a0*/  VIADD R226, R227, UR5 ;  /* 0x00000005e3e27c36 */ /* 0x000fe20008000000 */
[----:B------:R-:W-:Y:S01]  /*408b0*/  ULDC UR5, c[0x0][0x248] ;  /* 0x0000920000057ab9 */ /* 0x000fe20000000800 */
[----:B0-----:R-:W-:-:S02]  /*408c0*/  LEA R58, P2, R215, R2, 0x1 ;  /* 0x00000002d73a7211 */ /* 0x001fc400078408ff */
[C---:B-1----:R-:W-:Y:S02]  /*408d0*/  LEA R52, P3, R214.reuse, R2, 0x1 ;  /* 0x00000002d6347211 */ /* 0x042fe400078608ff */
[-C--:B------:R-:W-:Y:S02]  /*408e0*/  LEA.HI.X.SX32 R59, R215, R3.reuse, 0x1, P2 ;  /* 0x00000003d73b7211 */ /* 0x080fe400010f0eff */
[----:B------:R-:W-:Y:S01]  /*408f0*/  LEA.HI.X.SX32 R53, R214, R3, 0x1, P3 ;  /* 0x00000003d6357211 */ /* 0x000fe200018f0eff */
[----:B------:R-:W-:Y:S01]  /*40900*/  VIADD R0, R226, UR8 ;  /* 0x00000008e2007c36 */ /* 0x000fe20008000000 */
[----:B------:R-:W-:Y:S04]  /*40910*/  STL.64 [R1+0x1b0], R60 ;  /* 0x0001b03c01007387 */ /* 0x000fe80000100a00 */
[----:B------:R0:W-:Y:S01]  /*40920*/  STL.64 [R1+0x1a8], R58 ;  /* 0x0001a83a01007387 */ /* 0x0001e20000100a00 */
[----:B------:R-:W-:-:S03]  /*40930*/  VIADD R7, R0, UR9 ;  /* 0x0000000900077c36 */ /* 0x000fc60008000000 */
[----:B------:R1:W-:Y:S01]  /*40940*/  STL.64 [R1+0x1a0], R52 ;  /* 0x0001a03401007387 */ /* 0x0003e20000100a00 */
[-C--:B------:R-:W-:Y:S01]  /*40950*/  LEA R214, P1, R244, R2.reuse, 0x1 ;  /* 0x00000002f4d67211 */ /* 0x080fe200078208ff */
[----:B------:R-:W-:Y:S01]  /*40960*/  VIADD R6, R7, UR10 ;  /* 0x0000000a07067c36 */ /* 0x000fe20008000000 */
[CC--:B0-----:R-:W-:Y:S02]  /*40970*/  LEA R58, P2, R217.reuse, R2.reuse, 0x1 ;  /* 0x00000002d93a7211 */ /* 0x0c1fe400078408ff */
[CC--:B-1----:R-:W-:Y:S02]  /*40980*/  LEA R52, P3, R216.reuse, R2.reuse, 0x1 ;  /* 0x00000002d8347211 */ /* 0x0c2fe400078608ff */
[-C--:B------:R-:W-:Y:S02]  /*40990*/  LEA.HI.X.SX32 R59, R217, R3.reuse, 0x1, P2 ;  /* 0x00000003d93b7211 */ /* 0x080fe400010f0eff */
[-C--:B------:R-:W-:Y:S01]  /*409a0*/  LEA.HI.X.SX32 R53, R216, R3.reuse, 0x1, P3 ;  /* 0x00000003d8357211 */ /* 0x080fe200018f0eff */
[----:B------:R-:W-:Y:S01]  /*409b0*/  VIADD R5, R6, UR11 ;  /* 0x0000000b06057c36 */ /* 0x000fe20008000000 */
[----:B------:R-:W-:Y:S01]  /*409c0*/  LEA.HI.X.SX32 R215, R244, R3, 0x1, P1 ;  /* 0x00000003f4d77211 */ /* 0x000fe200008f0eff */
[----:B------:R0:W-:Y:S04]  /*409d0*/  STL.64 [R1+0x190], R58 ;  /* 0x0001903a01007387 */ /* 0x0001e80000100a00 */
[----:B------:R1:W-:Y:S01]  /*409e0*/  STL.64 [R1+0x188], R52 ;  /* 0x0001883401007387 */ /* 0x0003e20000100a00 */
[----:B------:R-:W-:Y:S01]  /*409f0*/  VIADD R66, R5, UR12 ;  /* 0x0000000c05427c36 */ /* 0x000fe20008000000 */
[----:B------:R-:W-:-:S02]  /*40a00*/  LEA R216, P2, R219, R2, 0x1 ;  /* 0x00000002dbd87211 */ /* 0x000fc400078408ff */
[CC--:B0-----:R-:W-:Y:S02]  /*40a10*/  LEA R58, P1, R237.reuse, R2.reuse, 0x1 ;  /* 0x00000002ed3a7211 */ /* 0x0c1fe400078208ff */
[C---:B-1----:R-:W-:Y:S02]  /*40a20*/  LEA R52, P3, R218.reuse, R2, 0x1 ;  /* 0x00000002da347211 */ /* 0x042fe400078608ff */
[-C--:B------:R-:W-:Y:S02]  /*40a30*/  LEA.HI.X.SX32 R59, R237, R3.reuse, 0x1, P1 ;  /* 0x00000003ed3b7211 */ /* 0x080fe400008f0eff */
[-C--:B------:R-:W-:Y:S01]  /*40a40*/  LEA.HI.X.SX32 R53, R218, R3.reuse, 0x1, P3 ;  /* 0x00000003da357211 */ /* 0x080fe200018f0eff */
[----:B------:R-:W-:Y:S01]  /*40a50*/  VIADD R65, R66, UR13 ;  /* 0x0000000d42417c36 */ /* 0x000fe20008000000 */
[----:B------:R-:W-:Y:S01]  /*40a60*/  LEA.HI.X.SX32 R217, R219, R3, 0x1, P2 ;  /* 0x00000003dbd97211 */ /* 0x000fe200010f0eff */
[----:B------:R0:W-:Y:S02]  /*40a70*/  STL.64 [R1+0x180], R58 ;  /* 0x0001803a01007387 */ /* 0x0001e40000100a00 */
[----:B------:R-:W-:-:S02]  /*40a80*/  VIADD R64, R65, UR14 ;  /* 0x0000000e41407c36 */ /* 0x000fc40008000000 */
        /* <DEDUP_REMOVED lines=8> */
[----:B------:R-:W-:Y:S01]  /*40b10*/  LEA R60, P1, R233, R2, 0x1 ;  /* 0x00000002e93c7211 */ /* 0x000fe200078208ff */
[----:B------:R0:W-:Y:S01]  /*40b20*/  STL.64 [R1+0x168], R58 ;  /* 0x0001683a01007387 */ /* 0x0001e20000100a00 */
[----:B------:R-:W-:-:S03]  /*40b30*/  LEA.HI.X.SX32 R219, R234, R3, 0x1, P3 ;  /* 0x00000003eadb7211 */ /* 0x000fc600018f0eff */
[----:B------:R1:W-:Y:S01]  /*40b40*/  STL.64 [R1+0x160], R52 ;  /* 0x0001603401007387 */ /* 0x0003e20000100a00 */
[-C--:B------:R-:W-:Y:S01]  /*40b50*/  LEA.HI.X.SX32 R61, R233, R3.reuse, 0x1, P1 ;  /* 0x00000003e93d7211 */ /* 0x080fe200008f0eff */
[----:B------:R-:W-:Y:S01]  /*40b60*/  VIADD R67, R68, UR17 ;  /* 0x0000001144437c36 */ /* 0x000fe20008000000 */
[CC--:B0-----:R-:W-:Y:S02]  /*40b70*/  LEA R58, P2, R221.reuse, R2.reuse, 0x1 ;  /* 0x00000002dd3a7211 */ /* 0x0c1fe400078408ff */
        /* <DEDUP_REMOVED lines=42> */
[-C--:B0-----:R-:W-:Y:S02]  /*40e20*/  LEA R58, P2, R226, R2.reuse, 0x1 ;  /* 0x00000002e23a7211 */ /* 0x081fe400078408ff */
[----:B-1----:R-:W-:Y:S02]  /*40e30*/  LEA R52, P3, R0, R2, 0x1 ;  /* 0x0000000200347211 */ /* 0x002fe400078608ff */
        /* <DEDUP_REMOVED lines=10> */
[C---:B-1----:R-:W-:Y:S02]  /*40ee0*/  LEA R52, P3, R5.reuse, R2, 0x1 ;  /* 0x0000000205347211 */ /* 0x042fe400078608ff */
[-C--:B------:R-:W-:Y:S02]  /*40ef0*/  LEA.HI.X.SX32 R59, R6, R3.reuse, 0x1, P2 ;  /* 0x00000003063b7211 */ /* 0x080fe400010f0eff */
[-C--:B------:R-:W-:Y:S02]  /*40f00*/  LEA.HI.X.SX32 R53, R5, R3.reuse, 0x1, P3 ;  /* 0x0000000305357211 */ /* 0x080fe400018f0eff */
[----:B------:R-:W-:Y:S01]  /*40f10*/  LEA.HI.X.SX32 R227, R7, R3, 0x1, P1 ;  /* 0x0000000307e37211 */ /* 0x000fe200008f0eff */
[----:B------:R0:W-:Y:S01]  /*40f20*/  STL.64 [R1+0xd0], R58 ;  /* 0x0000d03a01007387 */ /* 0x0001e20000100a00 */
[----:B------:R-:W-:-:S03]  /*40f30*/  VIADD R7, R82, UR31 ;  /* 0x0000001f52077c36 */ /* 0x000fc60008000000 */
[----:B------:R1:W-:Y:S01]  /*40f40*/  STL.64 [R1+0xc8], R52 ;  /* 0x0000c83401007387 */ /* 0x0003e20000100a00 */
[----:B------:R-:W-:Y:S01]  /*40f50*/  VIADD R6, R7, UR32 ;  /* 0x0000002007067c36 */ /* 0x000fe20008000000 */
[CC--:B------:R-:W-:Y:S02]  /*40f60*/  LEA R228, P2, R65.reuse, R2.reuse, 0x1 ;  /* 0x0000000241e47211 */ /* 0x0c0fe400078408ff */
[-C--:B0-----:R-:W-:Y:S02]  /*40f70*/  LEA R58, P1, R66, R2.reuse, 0x1 ;  /* 0x00000002423a7211 */ /* 0x081fe400078208ff */
[----:B-1----:R-:W-:Y:S02]  /*40f80*/  LEA R52, P3, R64, R2, 0x1 ;  /* 0x0000000240347211 */ /* 0x002fe400078608ff */
        /* <DEDUP_REMOVED lines=24> */
[----:B------:R-:W-:Y:S01]  /*41110*/  STL.64 [R1+0x90], R60 ;  /* 0x0000903c01007387 */ /* 0x000fe20000100a00 */
[----:B------:R-:W-:-:S03]  /*41120*/  VIADD R65, R66, UR38 ;  /* 0x0000002642417c36 */ /* 0x000fc60008000000 */
        /* <DEDUP_REMOVED lines=24> */
[-C--:B------:R-:W-:Y:S02]  /*412b0*/  LEA R236, P3, R0, R2.reuse, 0x1 ;  /* 0x0000000200ec7211 */ /* 0x080fe400078608ff */
[CC--:B0-----:R-:W-:Y:S02]  /*412c0*/  LEA R58, P1, R80.reuse, R2.reuse, 0x1 ;  /* 0x00000002503a7211 */ /* 0x0c1fe400078208ff */
[C---:B-1----:R-:W-:Y:S02]  /*412d0*/  LEA R52, P2, R79.reuse, R2, 0x1 ;  /* 0x000000024f347211 */ /* 0x042fe400078408ff */
[-C--:B------:R-:W-:Y:S02]  /*412e0*/  LEA.HI.X.SX32 R59, R80, R3.reuse, 0x1, P1 ;  /* 0x00000003503b7211 */ /* 0x080fe400008f0eff */
[----:B------:R-:W-:Y:S01]  /*412f0*/  LEA.HI.X.SX32 R53, R79, R3, 0x1, P2 ;  /* 0x000000034f357211 */ /* 0x000fe200010f0eff */
[----:B------:R-:W-:-:S02]  /*41300*/  VIADD R79, R77, UR45 ;  /* 0x0000002d4d4f7c36 */ /* 0x000fc40008000000 */
[----:B------:R0:W-:Y:S02]  /*41310*/  STL.64 [R1+0x48], R58 ;  /* 0x0000483a01007387 */ /* 0x0001e40000100a00 */
[----:B------:R-:W-:Y:S01]  /*41320*/  VIADD R83, R79, UR46 ;  /* 0x0000002e4f537c36 */ /* 0x000fe20008000000 */
[-C--:B------:R-:W-:Y:S01]  /*41330*/  LEA.HI.X.SX32 R237, R0, R3.reuse, 0x1, P3 ;  /* 0x0000000300ed7211 */ /* 0x080fe200018f0eff */
[----:B------:R1:W-:Y:S02]  /*41340*/  STL.64 [R1+0x40], R52 ;  /* 0x0000403401007387 */ /* 0x0003e40000100a00 */
[----:B------:R-:W-:Y:S01]  /*41350*/  VIADD R0, R83, UR47 ;  /* 0x0000002f53007c36 */ /* 0x000fe20008000000 */
[CC--:B0-----:R-:W-:Y:S02]  /*41360*/  LEA R58, P1, R82.reuse, R2.reuse, 0x1 ;  /* 0x00000002523a7211 */ /* 0x0c1fe400078208ff */
[C---:B-1----:R-:W-:Y:S02]  /*41370*/  LEA R52, P2, R7.reuse, R2, 0x1 ;  /* 0x0000000207347211 */ /* 0x042fe400078408ff */
[-C--:B------:R-:W-:Y:S01]  /*41380*/  LEA.HI.X.SX32 R59, R82, R3.reuse, 0x1, P1 ;  /* 0x00000003523b7211 */ /* 0x080fe200008f0eff */
[----:B------:R-:W-:Y:S01]  /*41390*/  VIADD R85, R0, UR48 ;  /* 0x0000003000557c36 */ /* 0x000fe20008000000 */
[----:B------:R-:W-:-:S02]  /*413a0*/  LEA.HI.X.SX32 R53, R7, R3, 0x1, P2 ;  /* 0x0000000307357211 */ /* 0x000fc400010f0eff */
[-C--:B------:R-:W-:Y:S01]  /*413b0*/  LEA R244, P3, R6, R2.reuse, 0x1 ;  /* 0x0000000206f47211 */ /* 0x080fe200078608ff */
[----:B------:R-:W-:Y:S01]  /*413c0*/  STL.64 [R1+0x30], R58 ;  /* 0x0000303a01007387 */ /* 0x000fe20000100a00 */
[----:B------:R-:W-:Y:S01]  /*413d0*/  VIADD R7, R85, UR49 ;  /* 0x0000003155077c36 */ /* 0x000fe20008000000 */
[-C--:B------:R-:W-:Y:S02]  /*413e0*/  LEA R246, P2, R64, R2.reuse, 0x1 ;  /* 0x0000000240f67211 */ /* 0x080fe400078408ff */
[----:B------:R0:W-:Y:S01]  /*413f0*/  STL.64 [R1+0x28], R52 ;  /* 0x0000283401007387 */ /* 0x0001e20000100a00 */
[-C--:B------:R-:W-:Y:S01]  /*41400*/  LEA.HI.X.SX32 R245, R6, R3.reuse, 0x1, P3 ;  /* 0x0000000306f57211 */ /* 0x080fe200018f0eff */
[----:B------:R-:W-:Y:S01]  /*41410*/  VIADD R6, R7, UR50 ;  /* 0x0000003207067c36 */ /* 0x000fe20008000000 */
[-C--:B------:R-:W-:Y:S01]  /*41420*/  LEA.HI.X.SX32 R247, R64, R3.reuse, 0x1, P2 ;  /* 0x0000000340f77211 */ /* 0x080fe200010f0eff */
[----:B------:R-:W-:Y:S01]  /*41430*/  IMAD.MOV.U32 R60, RZ, RZ, R240 ;  /* 0x000000ffff3c7224 */ /* 0x000fe200078e00f0 */
[-C--:B------:R-:W-:Y:S01]  /*41440*/  LEA R240, P3, R5, R2.reuse, 0x1 ;  /* 0x0000000205f07211 */ /* 0x080fe200078608ff */
[----:B0-----:R-:W-:Y:S01]  /*41450*/  IMAD.MOV.U32 R52, RZ, RZ, R238 ;  /* 0x000000ffff347224 */ /* 0x001fe200078e00ee */
[CC--:B------:R-:W-:Y:S01]  /*41460*/  LEA R238, P1, R81.reuse, R2.reuse, 0x1 ;  /* 0x0000000251ee7211 */ /* 0x0c0fe200078208ff */
[----:B------:R-:W-:Y:S01]  /*41470*/  IMAD.MOV.U32 R53, RZ, RZ, R239 ;  /* 0x000000ffff357224 */ /* 0x000fe200078e00ef */
[-C--:B------:R-:W-:Y:S01]  /*41480*/  LEA R250, P2, R66, R2.reuse, 0x1 ;  /* 0x0000000242fa7211 */ /* 0x080fe200078408ff */
[----:B------:R-:W-:Y:S01]  /*41490*/  IMAD.MOV.U32 R58, RZ, RZ, R242 ;  /* 0x000000ffff3a7224 */ /* 0x000fe200078e00f2 */
[-C--:B------:R-:W-:Y:S01]  /*414a0*/  LEA.HI.X.SX32 R239, R81, R3.reuse, 0x1, P1 ;  /* 0x0000000351ef7211 */ /* 0x080fe200008f0eff */
[----:B------:R-:W-:Y:S01]  /*414b0*/  VIADD R93, R6, UR51 ;  /* 0x00000033065d7c36 */ /* 0x000fe20008000000 */
[CC--:B------:R-:W-:Y:S01]  /*414c0*/  LEA R242, P1, R68.reuse, R2.reuse, 0x1 ;  /* 0x0000000244f27211 */ /* 0x0c0fe200078208ff */
[----:B------:R-:W-:Y:S01]  /*414d0*/  IMAD.MOV.U32 R61, RZ, RZ, R241 ;  /* 0x000000ffff3d7224 */ /* 0x000fe200078e00f1 */
[-C--:B------:R-:W-:Y:S01]  /*414e0*/  LEA.HI.X.SX32 R241, R5, R3.reuse, 0x1, P3 ;  /* 0x0000000305f17211 */ /* 0x080fe200018f0eff */
[----:B------:R-:W-:Y:S01]  /*414f0*/  IMAD.MOV.U32 R59, RZ, RZ, R243 ;  /* 0x000000ffff3b7224 */ /* 0x000fe200078e00f3 */
[----:B------:R-:W-:Y:S01]  /*41500*/  LEA R64, P3, R65, R2, 0x1 ;  /* 0x0000000241407211 */ /* 0x000fe200078608ff */
[----:B------:R-:W-:Y:S01]  /*41510*/  VIADD R90, R93, UR52 ;  /* 0x000000345d5a7c36 */ /* 0x000fe20008000000 */
[----:B------:R-:W-:-:S02]  /*41520*/  LEA.HI.X.SX32 R243, R68, R3, 0x1, P1 ;  /* 0x0000000344f37211 */ /* 0x000fc400008f0eff */
[-C--:B------:R-:W-:Y:S02]  /*41530*/  LEA.HI.X.SX32 R251, R66, R3.reuse, 0x1, P2 ;  /* 0x0000000342fb7211 */ /* 0x080fe400010f0eff */
[-C--:B------:R-:W-:Y:S01]  /*41540*/  LEA R68, P2, R69, R2.reuse, 0x1 ;  /* 0x0000000245447211 */ /* 0x080fe200078408ff */
[----:B------:R-:W-:Y:S01]  /*41550*/  VIADD R5, R90, UR53 ;  /* 0x000000355a057c36 */ /* 0x000fe20008000000 */
[-C--:B------:R-:W-:Y:S02]  /*41560*/  LEA.HI.X.SX32 R65, R65, R3.reuse, 0x1, P3 ;  /* 0x0000000341417211 */ /* 0x080fe400018f0eff */
[-C--:B------:R-:W-:Y:S02]  /*41570*/  LEA R70, P3, R71, R2.reuse, 0x1 ;  /* 0x0000000247467211 */ /* 0x080fe400078608ff */
[-C--:B------:R-:W-:Y:S02]  /*41580*/  LEA.HI.X.SX32 R69, R69, R3.reuse, 0x1, P2 ;  /* 0x0000000345457211 */ /* 0x080fe400010f0eff */
[----:B------:R-:W-:Y:S01]  /*41590*/  LEA R74, P2, R75, R2, 0x1 ;  /* 0x000000024b4a7211 */ /* 0x000fe200078408ff */
[----:B------:R-:W-:Y:S01]  /*415a0*/  VIADD R99, R5, UR54 ;  /* 0x0000003605637c36 */ /* 0x000fe20008000000 */
[----:B------:R-:W-:-:S02]  /*415b0*/  LEA.HI.X.SX32 R71, R71, R3, 0x1, P3 ;  /* 0x0000000347477211 */ /* 0x000fc400018f0eff */
[-C--:B------:R-:W-:Y:S02]  /*415c0*/  LEA R76, P3, R77, R2.reuse, 0x1 ;  /* 0x000000024d4c7211 */ /* 0x080fe400078608ff */
[-C--:B------:R-:W-:Y:S02]  /*415d0*/  LEA.HI.X.SX32 R75, R75, R3.reuse, 0x1, P2 ;  /* 0x000000034b4b7211 */ /* 0x080fe400010f0eff */
[-C--:B------:R-:W-:Y:S01]  /*415e0*/  LEA R80, P2, R83, R2.reuse, 0x1 ;  /* 0x0000000253507211 */ /* 0x080fe200078408ff */
[----:B------:R-:W-:Y:S01]  /*415f0*/  VIADD R101, R99, UR58 ;  /* 0x0000003a63657c36 */ /* 0x000fe20008000000 */
[-C--:B------:R-:W-:Y:S02]  /*41600*/  LEA R66, P1, R67, R2.reuse, 0x1 ;  /* 0x0000000243427211 */ /* 0x080fe400078208ff */
[----:B------:R-:W-:Y:S02]  /*41610*/  LEA.HI.X.SX32 R77, R77, R3, 0x1, P3 ;  /* 0x000000034d4d7211 */ /* 0x000fe400018f0eff */
[----:B------:R-:W-:-:S02]  /*41620*/  LEA R82, P3, R0, R2, 0x1 ;  /* 0x0000000200527211 */ /* 0x000fc400078608ff */
[-C--:B------:R-:W-:Y:S01]  /*41630*/  LEA.HI.X.SX32 R81, R83, R3.reuse, 0x1, P2 ;  /* 0x0000000353517211 */ /* 0x080fe200010f0eff */
[----:B------:R-:W-:Y:S01]  /*41640*/  VIADD R103, R101, UR57 ;  /* 0x0000003965677c36 */ /* 0x000fe20008000000 */
[-C--:B------:R-:W-:Y:S02]  /*41650*/  LEA R86, P2, R7, R2.reuse, 0x1 ;  /* 0x0000000207567211 */ /* 0x080fe400078408ff */
[-C--:B------:R-:W-:Y:S02]  /*41660*/  LEA.HI.X.SX32 R67, R67, R3.reuse, 0x1, P1 ;  /* 0x0000000343437211 */ /* 0x080fe400008f0eff */
[-C--:B------:R-:W-:Y:S02]  /*41670*/  LEA R72, P1, R73, R2.reuse, 0x1 ;  /* 0x0000000249487211 */ /* 0x080fe400078208ff */
[----:B------:R-:W-:Y:S02]  /*41680*/  LEA.HI.X.SX32 R83, R0, R3, 0x1, P3 ;  /* 0x0000000300537211 */ /* 0x000fe400018f0eff */
[----:B------:R-:W-:-:S02]  /*41690*/  LEA R88, P3, R6, R2, 0x1 ;  /* 0x0000000206587211 */ /* 0x000fc400078608ff */
[-C--:B------:R-:W-:Y:S01]  /*416a0*/  LEA.HI.X.SX32 R87, R7, R3.reuse, 0x1, P2 ;  /* 0x0000000307577211 */ /* 0x080fe200010f0eff */
[----:B------:R-:W-:Y:S01]  /*416b0*/  VIADD R7, R103, UR56 ;  /* 0x0000003867077c36 */ /* 0x000fe20008000000 */
[-C--:B------:R-:W-:Y:S02]  /*416c0*/  LEA.HI.X.SX32 R73, R73, R3.reuse, 0x1, P1 ;  /* 0x0000000349497211 */ /* 0x080fe400008f0eff */
[-C--:B------:R-:W-:Y:S02]  /*416d0*/  LEA R78, P1, R79, R2.reuse, 0x1 ;  /* 0x000000024f4e7211 */ /* 0x080fe400078208ff */
[-C--:B------:R-:W-:Y:S01]  /*416e0*/  LEA.HI.X.SX32 R89, R6, R3.reuse, 0x1, P3 ;  /* 0x0000000306597211 */ /* 0x080fe200018f0eff */
[----:B------:R-:W-:Y:S01]  /*416f0*/  VIADD R6, R7, UR60 ;  /* 0x0000003c07067c36 */ /* 0x000fe20008000000 */
[----:B------:R-:W-:Y:S02]  /*41700*/  LEA.HI.X.SX32 R79, R79, R3, 0x1, P1 ;  /* 0x000000034f4f7211 */ /* 0x000fe400008f0eff */
[-C--:B------:R-:W-:Y:S01]  /*41710*/  LEA R84, P1, R85, R2.reuse, 0x1 ;  /* 0x0000000255547211 */ /* 0x080fe200078208ff */
[----:B------:R-:W-:Y:S01]  /*41720*/  VIADD R0, R6, UR59 ;  /* 0x0000003b06007c36 */ /* 0x000fe20008000000 */
[----:B------:R-:W-:-:S02]  /*41730*/  LEA R96, P3, R5, R2, 0x1 ;  /* 0x0000000205607211 */ /* 0x000fc400078608ff */
[-C--:B------:R-:W-:Y:S01]  /*41740*/  LEA R94, P2, R90, R2.reuse, 0x1 ;  /* 0x000000025a5e7211 */ /* 0x080fe200078408ff */
[----:B------:R-:W-:Y:S01]  /*41750*/  VIADD R111, R0, UR55 ;  /* 0x00000037006f7c36 */ /* 0x000fe20008000000 */
[-C--:B------:R-:W-:Y:S02]  /*41760*/  LEA.HI.X.SX32 R85, R85, R3.reuse, 0x1, P1 ;  /* 0x0000000355557211 */ /* 0x080fe400008f0eff */
[-C--:B------:R-:W-:Y:S02]  /*41770*/  LEA R92, P1, R93, R2.reuse, 0x1 ;  /* 0x000000025d5c7211 */ /* 0x080fe400078208ff */
[-C--:B------:R-:W-:Y:S02]  /*41780*/  LEA.HI.X.SX32 R97, R5, R3.reuse, 0x1, P3 ;  /* 0x0000000305617211 */ /* 0x080fe400018f0eff */
[----:B------:R-:W-:Y:S02]  /*41790*/  LEA R102, P3, R103, R2, 0x1 ;  /* 0x0000000267667211 */ /* 0x000fe400078608ff */
[-C--:B------:R-:W-:Y:S01]  /*417a0*/  LEA.HI.X.SX32 R95, R90, R3.reuse, 0x1, P2 ;  /* 0x000000035a5f7211 */ /* 0x080fe200010f0eff */
[----:B------:R-:W-:Y:S01]  /*417b0*/  VIADD R90, R111, UR61 ;  /* 0x0000003d6f5a7c36 */ /* 0x000fe20008000000 */
[----:B------:R-:W-:-:S02]  /*417c0*/  LEA.HI.X.SX32 R93, R93, R3, 0x1, P1 ;  /* 0x000000035d5d7211 */ /* 0x000fc400008f0eff */
[-C--:B------:R-:W-:Y:S02]  /*417d0*/  LEA R98, P1, R99, R2.reuse, 0x1 ;  /* 0x0000000263627211 */ /* 0x080fe400078208ff */
[-C--:B------:R-:W-:Y:S02]  /*417e0*/  LEA R100, P2, R101, R2.reuse, 0x1 ;  /* 0x0000000265647211 */ /* 0x080fe400078408ff */
[-C--:B------:R-:W-:Y:S01]  /*417f0*/  LEA.HI.X.SX32 R103, R103, R3.reuse, 0x1, P3 ;  /* 0x0000000367677211 */ /* 0x080fe200018f0eff */
[----:B------:R-:W-:Y:S01]  /*41800*/  VIADD R5, R90, UR4 ;  /* 0x000000045a057c36 */ /* 0x000fe20008000000 */
[----:B------:R-:W-:Y:S01]  /*41810*/  LEA R108, P3, R0, R2, 0x1 ;  /* 0x00000002006c7211 */ /* 0x000fe200078608ff */
[----:B------:R-:W-:Y:S01]  /*41820*/  ULDC UR4, c[0x0][0x22c] ;  /* 0x00008b0000047ab9 */ /* 0x000fe20000000800 */
[-C--:B------:R-:W-:Y:S02]  /*41830*/  LEA.HI.X.SX32 R99, R99, R3.reuse, 0x1, P1 ;  /* 0x0000000363637211 */ /* 0x080fe400008f0eff */
[----:B------:R-:W-:-:S02]  /*41840*/  LEA.HI.X.SX32 R101, R101, R3, 0x1, P2 ;  /* 0x0000000365657211 */ /* 0x000fc400010f0eff */
[-C--:B------:R-:W-:Y:S02]  /*41850*/  LEA R104, P1, R7, R2.reuse, 0x1 ;  /* 0x0000000207687211 */ /* 0x080fe400078208ff */
[-C--:B------:R-:W-:Y:S02]  /*41860*/  LEA R106, P2, R6, R2.reuse, 0x1 ;  /* 0x00000002066a7211 */ /* 0x080fe400078408ff */
[-C--:B------:R-:W-:Y:S01]  /*41870*/  LEA.HI.X.SX32 R109, R0, R3.reuse, 0x1, P3 ;  /* 0x00000003006d7211 */ /* 0x080fe200018f0eff */
[----:B------:R-:W-:Y:S01]  /*41880*/  VIADD R0, R5, UR5 ;  /* 0x0000000505007c36 */ /* 0x000fe20008000000 */
[-C--:B------:R-:W-:Y:S01]  /*41890*/  LEA.HI.X.SX32 R105, R7, R3.reuse, 0x1, P1 ;  /* 0x0000000307697211 */ /* 0x080fe200008f0eff */
[----:B------:R-:W-:Y:S01]  /*418a0*/  ULDC UR5, c[0x0][0x22c] ;  /* 0x00008b0000057ab9 */ /* 0x000fe20000000800 */
[----:B------:R-:W-:Y:S02]  /*418b0*/  LEA.HI.X.SX32 R107, R6, R3, 0x1, P2 ;  /* 0x00000003066b7211 */ /* 0x000fe400010f0eff */
[----:B------:R-:W-:-:S02]  /*418c0*/  LEA R110, P1, R111, R2, 0x1 ;  /* 0x000000026f6e7211 */ /* 0x000fc400078208ff */
[-C--:B------:R-:W-:Y:S02]  /*418d0*/  LEA R248, P2, R90, R2.reuse, 0x1 ;  /* 0x000000025af87211 */ /* 0x080fe400078408ff */
[-C--:B------:R-:W-:Y:S02]  /*418e0*/  LEA R6, P3, R5, R2.reuse, 0x1 ;  /* 0x0000000205067211 */ /* 0x080fe400078608ff */
[----:B------:R-:W-:Y:S02]  /*418f0*/  LEA R2, P4, R0, R2, 0x1 ;  /* 0x0000000200027211 */ /* 0x000fe400078808ff */
[-C--:B------:R-:W-:Y:S02]  /*41900*/  LEA.HI.X.SX32 R111, R111, R3.reuse, 0x1, P1 ;  /* 0x000000036f6f7211 */ /* 0x080fe400008f0eff */
[-C--:B------:R-:W-:Y:S02]  /*41910*/  LEA.HI.X.SX32 R249, R90, R3.reuse, 0x1, P2 ;  /* 0x000000035af97211 */ /* 0x080fe400010f0eff */
[----:B------:R-:W-:-:S02]  /*41920*/  LEA.HI.X.SX32 R7, R5, R3, 0x1, P3 ;  /* 0x0000000305077211 */ /* 0x000fc400018f0eff */
[----:B------:R-:W-:Y:S01]  /*41930*/  LEA.HI.X.SX32 R3, R0, R3, 0x1, P4 ;  /* 0x0000000300037211 */ /* 0x000fe200020f0eff */
[----:B------:R-:W-:-:S05]  /*41940*/  VIADD R0, R4, 0x77 ;  /* 0x0000007704007836 */ /* 0x000fca0000000000 */
[----:B------:R-:W-:Y:S01]  /*41950*/  ISETP.LT.AND P5, PT, R0, UR4, !P0 ;  /* 0x0000000400007c0c */ /* 0x000fe2000c7a1270 */
[----:B------:R-:W-:Y:S01]  /*41960*/  VIADD R0, R4, 0x78 ;  /* 0x0000007804007836 */ /* 0x000fe20000000000 */
[----:B------:R-:W-:-:S04]  /*41970*/  ULDC UR4, c[0x0][0x22c] ;  /* 0x00008b0000047ab9 */ /* 0x000fc80000000800 */
[----:B------:R-:W-:Y:S01]  /*41980*/  ISETP.LT.AND P1, PT, R0, UR4, !P0 ;  /* 0x0000000400007c0c */ /* 0x000fe2000c721270 */
[----:B------:R-:W-:Y:S01]  /*41990*/  VIADD R0, R4, 0x79 ;  /* 0x0000007904007836 */ /* 0x000fe20000000000 */
[----:B------:R-:W-:Y:S01]  /*419a0*/  ULDC UR4, c[0x0][0x22c] ;  /* 0x00008b0000047ab9 */ /* 0x000fe20000000800 */
[----:B------:R-:W-:-:S03]  /*419b0*/  PRMT R91, R91, 0x7632, R91 ;  /* 0x000076325b5b7816 */ /* 0x000fc6000000005b */
[----:B------:R-:W-:Y:S02]  /*419c0*/  ISETP.LT.AND P2, PT, R0, UR4, !P0 ;  /* 0x0000000400007c0c */ /* 0x000fe4000c741270 */
[----:B------:R0:W-:Y:S01]  /*419d0*/  @P5 STG.E.U16 desc[UR6][R52.64], R91 ;  /* 0x0000005b34005986 */ /* 0x0001e2000c101506 */
[----:B------:R-:W-:Y:S01]  /*419e0*/  VIADD R0, R4, 0x7a ;  /* 0x0000007a04007836 */ /* 0x000fe20000000000 */
[----:B------:R-:W-:-:S03]  /*419f0*/  ULDC UR4, c[0x0][0x22c] ;  /* 0x00008b0000047ab9 */ /* 0x000fc60000000800 */
[----:B---3--:R1:W-:Y:S04]  /*41a00*/  @P1 STG.E.U16 desc[UR6][R60.64], R56 ;  /* 0x000000383c001986 */ /* 0x0083e8000c101506 */
[----:B0-----:R-:W2:Y:S04]  /*41a10*/  LDL.LU.64 R90, [R1+0xb80] ;  /* 0x000b8000015a7983 */ /* 0x001ea80000300a00 */
[----:B------:R-:W3:Y:S01]  /*41a20*/  LDL.LU.64 R52, [R1+0xb68] ;  /* 0x000b680001347983 */ /* 0x000ee20000300a00 */
[----:B-1----:R-:W-:-:S03]  /*41a30*/  PRMT R56, R56, 0x7632, R56 ;  /* 0x0000763238387816 */ /* 0x002fc60000000038 */
[----:B------:R-:W4:Y:S04]  /*41a40*/  LDL.LU.64 R60, [R1+0xb60] ;  /* 0x000b6000013c7983 */ /* 0x000f280000300a00 */
[----:B------:R0:W-:Y:S04]  /*41a50*/  @P2 STG.E.U16 desc[UR6][R58.64], R56 ;  /* 0x000000383a002986 */ /* 0x0001e8000c101506 */
[----:B0-----:R-:W3:Y:S01]  /*41a60*/  LDL.LU.64 R58, [R1+0x1670] ;  /* 0x00167000013a7983 */ /* 0x001ee20000300a00 */
[----:B------:R-:W-:Y:S01]  /*41a70*/  ISETP.LT.AND P3, PT, R0, UR4, !P0 ;  /* 0x0000000400007c0c */ /* 0x000fe2000c761270 */
[----:B------:R-:W-:Y:S01]  /*41a80*/  VIADD R0, R4, 0x7b ;  /* 0x0000007b04007836 */ /* 0x000fe20000000000 */
[----:B------:R-:W-:-:S04]  /*41a90*/  ULDC UR4, c[0x0][0x22c] ;  /* 0x00008b0000047ab9 */ /* 0x000fc80000000800 */
[----:B------:R-:W-:-:S07]  /*41aa0*/  ISETP.LT.AND P4, PT, R0, UR4, !P0 ;  /* 0x0000000400007c0c */ /* 0x000fce000c781270 */
[----:B--2---:R0:W-:Y:S01]  /*41ab0*/  @P3 STG.E.U16 desc[UR6][R90.64], R57 ;  /* 0x000000395a003986 */ /* 0x0041e2000c101506 */
[----:B------:R-:W-:Y:S01]  /*41ac0*/  VIADD R0, R4, 0x7c ;  /* 0x0000007c04007836 */ /* 0x000fe20000000000 */
[----:B------:R-:W-:Y:S01]  /*41ad0*/  ULDC UR4, c[0x0][0x22c] ;  /* 0x00008b0000047ab9 */ /* 0x000fe20000000800 */
[----:B0-----:R-:W-:Y:S01]  /*41ae0*/  PRMT R57, R57, 0x7632, R57 ;  /* 0x0000763239397816 */ /* 0x001fe20000000039 */
[----:B------:R-:W2:Y:S04]  /*41af0*/  LDL.LU.64 R90, [R1+0xb48] ;  /* 0x000b4800015a7983 */ /* 0x000ea80000300a00 */
[----:B---3--:R0:W-:Y:S04]  /*41b00*/  @P4 STG.E.U16 desc[UR6][R58.64], R57 ;  /* 0x000000393a004986 */ /* 0x0081e8000c101506 */
[----:B0-----:R-:W3:Y:S04]  /*41b10*/  LDL.LU.64 R58, [R1+0x1668] ;  /* 0x00166800013a7983 */ /* 0x001ee80000300a00 */
[----:B------:R-:W3:Y:S01]  /*41b20*/  LDL.LU.64 R56, [R1+0xb70] ;  /* 0x000b700001387983 */ /* 0x000ee20000300a00 */
[----:B------:R-:W-:Y:S01]  /*41b30*/  ISETP.LT.AND P5, PT, R0, UR4, !P0 ;  /* 0x0000000400007c0c */ /* 0x000fe2000c7a1270 */
[C---:B------:R-:W-:Y:S01]  /*41b40*/  VIADD R5, R4.reuse, 0x7d ;  /* 0x0000007d04057836 */ /* 0x040fe20000000000 */
[----:B------:R-:W-:Y:S01]  /*41b50*/  ULDC UR4, c[0x0][0x22c] ;  /* 0x00008b0000047ab9 */ /* 0x000fe20000000800 */
[----:B------:R-:W-:-:S03]  /*41b60*/  VIADD R0, R4, 0x7e ;  /* 0x0000007e04007836 */ /* 0x000fc60000000000 */
[----:B------:R-:W-:Y:S01]  /*41b70*/  ISETP.LT.AND P6, PT, R5, UR5, !P0 ;  /* 0x0000000505007c0c */ /* 0x000fe2000c7c1270 */
[----:B------:R-:W-:Y:S01]  /*41b80*/  ULDC UR5, c[0x0][0x22c] ;  /* 0x00008b0000057ab9 */ /* 0x000fe20000000800 */
[----:B------:R-:W-:Y:S01]  /*41b90*/  ISETP.LT.AND P1, PT, R0, UR4, !P0 ;  /* 0x0000000400007c0c */ /* 0x000fe2000c721270 */
[----:B------:R-:W-:Y:S01]  /*41ba0*/  VIADD R0, R4, 0x7f ;  /* 0x0000007f04007836 */ /* 0x000fe20000000000 */
[----:B------:R-:W-:-:S03]  /*41bb0*/  ULDC UR4, c[0x0][0x22c] ;  /* 0x00008b0000047ab9 */ /* 0x000fc60000000800 */
[----:B---3--:R0:W-:Y:S02]  /*41bc0*/  @P5 STG.E.U16 desc[UR6][R56.64], R58 ;  /* 0x0000003a38005986 */ /* 0x0081e4000c101506 */
[----:B0-----:R-:W-:Y:S02]  /*41bd0*/  PRMT R58, R58, 0x7632, R58 ;  /* 0x000076323a3a7816 */ /* 0x001fe4000000003a */
[----:B------:R-:W3:Y:S04]  /*41be0*/  LDL.LU.64 R56, [R1+0xb38] ;  /* 0x000b380001387983 */ /* 0x000ee80000300a00 */
[----:B------:R0:W-:Y:S04]  /*41bf0*/  @P6 STG.E.U16 desc[UR6][R52.64], R58 ;  /* 0x0000003a34006986 */ /* 0x0001e8000c101506 */
[----:B----4-:R1:W-:Y:S04]  /*41c00*/  @P1 STG.E.U16 desc[UR6][R60.64], R59 ;  /* 0x0000003b3c001986 */ /* 0x0103e8000c101506 */
[----:B0-----:R-:W4:Y:S04]  /*41c10*/  LDL.LU.64 R52, [R1+0xb28] ;  /* 0x000b280001347983 */ /* 0x001f280000300a00 */
[----:B-1----:R-:W2:Y:S01]  /*41c20*/  LDL.LU.64 R60, [R1+0x1660] ;  /* 0x00166000013c7983 */ /* 0x002ea20000300a00 */
[----:B------:R-:W-:-:S02]  /*41c30*/  ISETP.LT.AND P2, PT, R0, UR4, !P0 ;  /* 0x0000000400007c0c */ /* 0x000fc4000c741270 */
[----:B------:R-:W-:Y:S01]  /*41c40*/  PRMT R5, R59, 0x7632, R5 ;  /* 0x000076323b057816 */ /* 0x000fe20000000005 */
[----:B------:R-:W-:Y:S01]  /*41c50*/  VIADD R0, R4, 0x80 ;  /* 0x0000008004007836 */ /* 0x000fe20000000000 */
[----:B------:R-:W3:Y:S01]  /*41c60*/  LDL.LU.64 R58, [R1+0xb50] ;  /* 0x000b5000013a7983 */ /* 0x000ee20000300a00 */
[----:B------:R-:W-:-:S03]  /*41c70*/  ULDC UR4, c[0x0][0x22c] ;  /* 0x00008b0000047ab9 */ /* 0x000fc60000000800 */
[----:B------:R-:W-:Y:S01]  /*41c80*/  ISETP.LT.AND P3, PT, R0, UR4, !P0 ;  /* 0x0000000400007c0c */ /* 0x000fe2000c761270 */
[----:B------:R-:W-:Y:S01]  /*41c90*/  VIADD R0, R4, 0x81 ;  /* 0x0000008104007836 */ /* 0x000fe20000000000 */
[----:B------:R-:W-:-:S03]  /*41ca0*/  ULDC UR4, c[0x0][0x22c] ;  /* 0x00008b0000047ab9 */ /* 0x000fc60000000800 */
[----:B--2---:R0:W-:Y:S04]  /*41cb0*/  @P2 STG.E.U16 desc[UR6][R60.64], R5 ;  /* 0x000000053c002986 */ /* 0x0041e8000c101506 */
[----:B0-----:R-:W3:Y:S01]  /*41cc0*/  LDL.LU.64 R60, [R1+0x1658] ;  /* 0x00165800013c7983 */ /* 0x001ee20000300a00 */
[----:B------:R-:W-:Y:S01]  /*41cd0*/  ISETP.LT.AND P4, PT, R0, UR4, !P0 ;  /* 0x0000000400007c0c */ /* 0x000fe2000c781270 */
[----:B------:R-:W-:Y:S01]  /*41ce0*/  VIADD R0, R4, 0x82 ;  /* 0x0000008204007836 */ /* 0x000fe20000000000 */
[----:B------:R-:W-:-:S04]  /*41cf0*/  ULDC UR4, c[0x0][0x22c] ;  /* 0x00008b0000047ab9 */ /* 0x000fc80000000800 */
[----:B------:R-:W-:Y:S01]  /*41d00*/  ISETP.LT.AND P5, PT, R0, UR4, !P0 ;  /* 0x0000000400007c0c */ /* 0x000fe2000c7a1270 */
[----:B------:R-:W-:Y:S01]  /*41d10*/  VIADD R0, R4, 0x83 ;  /* 0x0000008304007836 */ /* 0x000fe20000000000 */
[----:B------:R-:W-:Y:S01]  /*41d20*/  ULDC UR4, c[0x0][0x22c] ;  /* 0x00008b0000047ab9 */ /* 0x000fe20000000800 */
[----:B---3--:R0:W-:Y:S02]  /*41d30*/  @P3 STG.E.U16 desc[UR6][R58.64], R60 ;  /* 0x0000003c3a003986 */ /* 0x0081e4000c101506 */
[----:B0-----:R-:W-:Y:S02]  /*41d40*/  PRMT R60, R60, 0x7632, R60 ;  /* 0x000076323c3c7816 */ /* 0x001fe4000000003c */
[----:B------:R-:W2:Y:S04]  /*41d50*/  LDL.LU.64 R58, [R1+0xb18] ;  /* 0x000b1800013a7983 */ /* 0x000ea80000300a00 */
[----:B------:R-:W-:Y:S04]  /*41d60*/  @P4 STG.E.U16 desc[UR6][R90.64], R60 ;  /* 0x0000003c5a004986 */ /* 0x000fe8000c101506 */
[----:B------:R0:W-:Y:S04]  /*41d70*/  @P5 STG.E.U16 desc[UR6][R62.64], R61 ;  /* 0x0000003d3e005986 */ /* 0x0001e8000c101506 */
[----:B0-----:R-:W4:Y:S01]  /*41d80*/  LDL.LU.64 R62, [R1+0x1650] ;  /* 0x00165000013e7983 */ /* 0x001f220000300a00 */
[----:B------:R-:W-:Y:S01]  /*41d90*/  ISETP.LT.AND P6, PT, R0, UR4, !P0 ;  /* 0x0000000400007c0c */ /* 0x000fe2000c7c1270 */
[----:B------:R-:W-:Y:S01]  /*41da0*/  VIADD R0, R4, 0x84 ;  /* 0x0000008404007836 */ /* 0x000fe20000000000 */
[----:B------:R-:W-:Y:S01]  /*41db0*/  ULDC UR4, c[0x0][0x22c] ;  /* 0x00008b0000047ab9 */ /* 0x000fe20000000800 */
[----:B------:R-:W-:Y:S01]  /*41dc0*/  PRMT R61, R61, 0x7632, R61 ;  /* 0x000076323d3d7816 */ /* 0x000fe2000000003d */
[----:B------:R-:W3:Y:S02]  /*41dd0*/  LDL.LU.64 R90, [R1+0xb00] ;  /* 0x000b0000015a7983 */ /* 0x000ee40000300a00 */
[----:B------:R-:W-:-:S07]  /*41de0*/  ISETP.LT.AND P1, PT, R0, UR4, !P0 ;  /* 0x0000000400007c0c */ /* 0x000fce000c721270 */
[----:B------:R0:W-:Y:S01]  /*41df0*/  @P6 STG.E.U16 desc[UR6][R56.64], R61 ;  /* 0x0000003d38006986 */ /* 0x0001e2000c101506 */
[----:B------:R-:W-:Y:S01]  /*41e00*/  VIADD R0, R4, 0x85 ;  /* 0x0000008504007836 */ /* 0x000fe20000000000 */
[----:B------:R-:W-:Y:S02]  /*41e10*/  ULDC UR4, c[0x0][0x22c] ;  /* 0x00008b0000047ab9 */ /* 0x000fe40000000800 */
[----:B0-----:R-:W2:Y:S04]  /*41e20*/  LDL.LU.64 R60, [R1+0xb20] ;  /* 0x000b2000013c7983 */ /* 0x001ea80000300a00 */
[----:B------:R-:W3:Y:S04]  /*41e30*/  LDL.LU.64 R56, [R1+0xaf8] ;  /* 0x000af80001387983 */ /* 0x000ee80000300a00 */
[----:B----4-:R0:W-:Y:S04]  /*41e40*/  @P1 STG.E.U16 desc[UR6][R52.64], R62 ;  /* 0x0000003e34001986 */ /* 0x0101e8000c101506 */
[----:B0-----:R-:W4:Y:S01]  /*41e50*/  LDL.LU.64 R52, [R1+0x1648] ;  /* 0x0016480001347983 */ /* 0x001f220000300a00 */
[----:B------:R-:W-:Y:S01]  /*41e60*/  ISETP.LT.AND P2, PT, R0, UR4, !P0 ;  /* 0x0000000400007c0c */ /* 0x000fe2000c741270 */
[----:B------:R-:W-:Y:S01]  /*41e70*/  VIADD R0, R4, 0x86 ;  /* 0x0000008604007836 */ /* 0x000fe20000000000 */
[----:B------:R-:W-:-:S04]  /*41e80*/  ULDC UR4, c[0x0][0x22c] ;  /* 0x00008b0000047ab9 */ /* 0x000fc80000000800 */
[----:B------:R-:W-:Y:S01]  /*41e90*/  ISETP.LT.AND P3, PT, R0, UR4, !P0 ;  /* 0x0000000400007c0c */ /* 0x000fe2000c761270 */
[----:B------:R-:W-:Y:S01]  /*41ea0*/  VIADD R0, R4, 0x87 ;  /* 0x0000008704007836 */ /* 0x000fe20000000000 */
[----:B------:R-:W-:-:S04]  /*41eb0*/  ULDC UR4, c[0x0][0x22c] ;  /* 0x00008b0000047ab9 */ /* 0x000fc80000000800 */
[----:B------:R-:W-:Y:S02]  /*41ec0*/  ISETP.LT.AND P4, PT, R0, UR4, !P0 ;  /* 0x0000000400007c0c */ /* 0x000fe4000c781270 */
[----:B------:R-:W-:Y:S02]  /*41ed0*/  PRMT R62, R62, 0x7632, R62 ;  /* 0x000076323e3e7816 */ /* 0x000fe4000000003e */
[----:B------:R-:W-:Y:S01]  /*41ee0*/  PRMT R5, R63, 0x7632, R5 ;  /* 0x000076323f057816 */ /* 0x000fe20000000005 */
[----:B------:R-:W-:Y:S01]  /*41ef0*/  VIADD R0, R4, 0x88 ;  /* 0x0000008804007836 */ /* 0x000fe20000000000 */
[----:B------:R-:W-:Y:S01]  /*41f00*/  ULDC UR4, c[0x0][0x22c] ;  /* 0x00008b0000047ab9 */ /* 0x000fe20000000800 */
[----:B--2---:R0:W-:Y:S04]  /*41f10*/  @P2 STG.E.U16 desc[UR6][R60.64], R62 ;  /* 0x0000003e3c002986 */ /* 0x0041e8000c101506 */
[----:B------:R1:W-:Y:S04]  /*41f20*/  @P3 STG.E.U16 desc[UR6][R58.64], R63 ;  /* 0x0000003f3a003986 */ /* 0x0003e8000c101506 */
[----:B0-----:R-:W2:Y:S04]  /*41f30*/  LDL.LU.64 R60, [R1+0xae8] ;  /* 0x000ae800013c7983 */ /* 0x001ea80000300a00 */
[----:B-1----:R-:W3:Y:S04]  /*41f40*/  LDL.LU.64 R62, [R1+0xb08] ;  /* 0x000b0800013e7983 */ /* 0x002ee80000300a00 */
[----:B------:R-:W2:Y:S04]  /*41f50*/  LDL.LU.64 R58, [R1+0xae0] ;  /* 0x000ae000013a7983 */ /* 0x000ea80000300a00 */
[----:B----4-:R0:W-:Y:S04]  /*41f60*/  @P4 STG.E.U16 desc[UR6][R52.64], R5 ;  /* 0x0000000534004986 */ /* 0x0101e8000c101506 */
[----:B0-----:R-:W3:Y:S01]  /*41f70*/  LDL.LU.64 R52, [R1+0x1640] ;  /* 0x0016400001347983 */ /* 0x001ee20000300a00 */
[----:B------:R-:W-:Y:S01]  /*41f80*/  ISETP.LT.AND P5, PT, R0, UR4, !P0 ;  /* 0x0000000400007c0c */ /* 0x000fe2000c7a1270 */
[----:B------:R-:W-:Y:S01]  /*41f90*/  VIADD R0, R4, 0x89 ;  /* 0x0000008904007836 */ /* 0x000fe20000000000 */
[----:B------:R-:W-:-:S04]  /*41fa0*/  ULDC UR4, c[0x0][0x22c] ;  /* 0x00008b0000047ab9 */ /* 0x000fc80000000800 */
[----:B------:R-:W-:Y:S01]  /*41fb0*/  ISETP.LT.AND P6, PT, R0, UR4, !P0 ;  /* 0x0000000400007c0c */ /* 0x000fe2000c7c1270 */
[----:B------:R-:W-:Y:S01]  /*41fc0*/  VIADD R0, R4, 0x8a ;  /* 0x0000008a04007836 */ /* 0x000fe20000000000 */
[----:B------:R-:W-:-:S04]  /*41fd0*/  ULDC UR4, c[0x0][0x22c] ;  /* 0x00008b0000047ab9 */ /* 0x000fc80000000800 */
[----:B------:R-:W-:Y:S01]  /*41fe0*/  ISETP.LT.AND P1, PT, R0, UR4, !P0 ;  /* 0x0000000400007c0c */ /* 0x000fe2000c721270 */
[----:B------:R-:W-:Y:S01]  /*41ff0*/  VIADD R0, R4, 0x8b ;  /* 0x0000008b04007836 */ /* 0x000fe20000000000 */
[----:B------:R-:W-:-:S04]  /*42000*/  ULDC UR4, c[0x0][0x22c] ;  /* 0x00008b0000047ab9 */ /* 0x000fc80000000800 */
[----:B------:R-:W-:Y:S01]  /*42010*/  ISETP.LT.AND P2, PT, R0, UR4, !P0 ;  /* 0x0000000400007c0c */ /* 0x000fe2000c741270 */
[----:B---3--:R0:W-:Y:S01]  /*42020*/  @P5 STG.E.U16 desc[UR6][R62.64], R52 ;  /* 0x000000343e005986 */ /* 0x0081e2000c101506 */
[----:B------:R-:W-:Y:S01]  /*42030*/  VIADD R0, R4, 0x8c ;  /* 0x0000008c04007836 */ /* 0x000fe20000000000 */
[----:B------:R-:W-:Y:S01]  /*42040*/  ULDC UR4, c[0x0][0x22c] ;  /* 0x00008b0000047ab9 */ /* 0x000fe20000000800 */
[----:B0-----:R-:W-:-:S05]  /*42050*/  PRMT R52, R52, 0x7632, R52 ;  /* 0x0000763234347816 */ /* 0x001fca0000000034 */
[----:B------:R0:W-:Y:S04]  /*42060*/  @P6 STG.E.U16 desc[UR6][R90.64], R52 ;  /* 0x000000345a006986 */ /* 0x0001e8000c101506 */
[----:B------:R1:W-:Y:S04]  /*42070*/  @P1 STG.E.U16 desc[UR6][R56.64], R53 ;  /* 0x0000003538001986 */ /* 0x0003e8000c101506 */
[----:B0-----:R-:W3:Y:S01]  /*42080*/  LDL.LU.64 R90, [R1+0xad0] ;  /* 0x000ad000015a7983 */ /* 0x001ee20000300a00 */
[----:B-1----:R-:W-:-:S03]  /*42090*/  PRMT R53, R53, 0x7632, R53 ;  /* 0x0000763235357816 */ /* 0x002fc60000000035 */
[----:B------:R-:W4:Y:S04]  /*420a0*/  LDL.LU.64 R62, [R1+0xac0] ;  /* 0x000ac000013e7983 */ /* 0x000f280000300a00 */
[----:B------:R-:W4:Y:S04]  /*420b0*/  LDL.LU.64 R56, [R1+0xab8] ;  /* 0x000ab80001387983 */ /* 0x000f280000300a00 */
[----:B------:R0:W-:Y:S04]  /*420c0*/  @P2 STG.E.U16 desc[UR6][R54.64], R53 ;  /* 0x0000003536002986 */ /* 0x0001e8000c101506 */
[----:B0-----:R-:W2:Y:S01]  /*420d0*/  LDL.LU.64 R54, [R1+0x1638] ;  /* 0x0016380001367983 */ /* 0x001ea20000300a00 */
        /* <DEDUP_REMOVED lines=8> */
[----:B------:R-:W-:Y:S01]  /*42160*/  ULDC UR4, c[0x0][0x22c] ;  /* 0x00008b0000047ab9 */ /* 0x000fe20000000800 */
[----:B--2---:R0:W-:Y:S02]  /*42170*/  @P3 STG.E.U16 desc[UR6][R60.64], R54 ;  /* 0x000000363c003986 */ /* 0x0041e4000c101506 */
[----:B0-----:R-:W-:Y:S02]  /*42180*/  PRMT R54, R54, 0x7632, R54 ;  /* 0x0000763236367816 */ /* 0x001fe40000000036 */
[----:B------:R-:W2:Y:S04]  /*42190*/  LDL.LU.64 R60, [R1+0xaa8] ;  /* 0x000aa800013c7983 */ /* 0x000ea80000300a00 */
[----:B------:R0:W-:Y:S04]  /*421a0*/  @P4 STG.E.U16 desc[UR6][R58.64], R54 ;  /* 0x000000363a004986 */ /* 0x0001e8000c101506 */
[----:B------:R1:W-:Y:S04]  /*421b0*/  @P5 STG.E.U16 desc[UR6][R48.64], R55 ;  /* 0x0000003730005986 */ /* 0x0003e8000c101506 */
[----:B0-----:R-:W2:Y:S04]  /*421c0*/  LDL.LU.64 R58, [R1+0xaa0] ;  /* 0x000aa000013a7983 */ /* 0x001ea80000300a00 */
[----:B-1----:R-:W4:Y:S01]  /*421d0*/  LDL.LU.64 R48, [R1+0x1630] ;  /* 0x0016300001307983 */ /* 0x002f220000300a00 */
        /* <DEDUP_REMOVED lines=11> */
[----:B---3--:R0:W-:Y:S01]  /*42290*/  @P6 STG.E.U16 desc[UR6][R90.64], R5 ;  /* 0x000000055a006986 */ /* 0x0081e2000c101506 */
[----:B------:R-:W-:Y:S01]  /*422a0*/  VIADD R0, R4, 0x93 ;  /* 0x0000009304007836 */ /* 0x000fe20000000000 */
[----:B------:R-:W-:Y:S02]  /*422b0*/  ULDC UR4, c[0x0][0x22c] ;  /* 0x00008b0000047ab9 */ /* 0x000fe40000000800 */
[----:B0-----:R-:W3:Y:S04]  /*422c0*/  LDL.LU.64 R90, [R1+0xa98] ;  /* 0x000a9800015a7983 */ /* 0x001ee80000300a00 */
[----:B----4-:R0:W-:Y:S02]  /*422d0*/  @P1 STG.E.U16 desc[UR6][R62.64], R48 ;  /* 0x000000303e001986 */ /* 0x0101e4000c101506 */
[----:B0-----:R-:W-:-:S02]  /*422e0*/  PRMT R48, R48, 0x7632, R48 ;  /* 0x0000763230307816 */ /* 0x001fc40000000030 */
[----:B------:R-:W4:Y:S04]  /*422f0*/  LDL.LU.64 R62, [R1+0xa88] ;  /* 0x000a8800013e7983 */ /* 0x000f280000300a00 */
[----:B------:R0:W-:Y:S04]  /*42300*/  @P2 STG.E.U16 desc[UR6][R56.64], R48 ;  /* 0x0000003038002986 */ /* 0x0001e8000c101506 */
[----:B------:R1:W-:Y:S04]  /*42310*/  @P3 STG.E.U16 desc[UR6][R50.64], R49 ;  /* 0x0000003132003986 */ /* 0x0003e8000c101506 */
[----:B0-----:R-:W4:Y:S04]  /*42320*/  LDL.LU.64 R56, [R1+0xa78] ;  /* 0x000a780001387983 */ /* 0x001f280000300a00 */
[----:B-1----:R-:W3:Y:S01]  /*42330*/  LDL.LU.64 R50, [R1+0x1628] ;  /* 0x0016280001327983 */ /* 0x002ee20000300a00 */
        /* <DEDUP_REMOVED lines=11> */
[----:B--2---:R0:W-:Y:S01]  /*423f0*/  @P4 STG.E.U16 desc[UR6][R60.64], R49 ;  /* 0x000000313c004986 */ /* 0x0041e2000c101506 */
[----:B------:R-:W-:Y:S01]  /*42400*/  VIADD R0, R4, 0x97 ;  /* 0x0000009704007836 */ /* 0x000fe20000000000 */
[----:B------:R-:W-:Y:S02]  /*42410*/  ULDC UR4, c[0x0][0x22c] ;  /* 0x00008b0000047ab9 */ /* 0x000fe40000000800 */
[----:B0-----:R-:W2:Y:S04]  /*42420*/  LDL.LU.64 R60, [R1+0xa68] ;  /* 0x000a6800013c7983 */ /* 0x001ea80000300a00 */
[----:B---3--:R0:W-:Y:S02]  /*42430*/  @P5 STG.E.U16 desc[UR6][R58.64], R50 ;  /* 0x000000323a005986 */ /* 0x0081e4000c101506 */
[----:B0-----:R-:W-:-:S02]  /*42440*/  PRMT R50, R50, 0x7632, R50 ;  /* 0x0000763232327816 */ /* 0x001fc40000000032 */
[----:B------:R-:W3:Y:S04]  /*42450*/  LDL.LU.64 R58, [R1+0xa60] ;  /* 0x000a6000013a7983 */ /* 0x000ee80000300a00 */
[----:B------:R0:W-:Y:S04]  /*42460*/  @P6 STG.E.U16 desc[UR6][R90.64], R50 ;  /* 0x000000325a006986 */ /* 0x0001e8000c101506 */
[----:B------:R1:W-:Y:S04]  /*42470*/  @P1 STG.E.U16 desc[UR6][R44.64], R51 ;  /* 0x000000332c001986 */ /* 0x0003e8000c101506 */
[----:B0-----:R-:W3:Y:S04]  /*42480*/  LDL.LU.64 R90, [R1+0xa58] ;  /* 0x000a5800015a7983 */ /* 0x001ee80000300a00 */
[----:B-1----:R-:W2:Y:S01]  /*42490*/  LDL.LU.64 R44, [R1+0x1620] ;  /* 0x00162000012c7983 */ /* 0x002ea20000300a00 */
        /* <DEDUP_REMOVED lines=8> */
[----:B----4-:R-:W-:Y:S01]  /*42520*/  @P2 STG.E.U16 desc[UR6][R62.64], R5 ;  /* 0x000000053e002986 */ /* 0x010fe2000c101506 */
[----:B------:R-:W-:Y:S01]  /*42530*/  VIADD R0, R4, 0x9a ;  /* 0x0000009a04007836 */ /* 0x000fe20000000000 */
[----:B------:R-:W-:-:S03]  /*42540*/  ULDC UR4, c[0x0][0x22c] ;  /* 0x00008b0000047ab9 */ /* 0x000fc60000000800 */
[----:B--2---:R0:W-:Y:S02]  /*42550*/  @P3 STG.E.U16 desc[UR6][R56.64], R44 ;  /* 0x0000002c38003986 */ /* 0x0041e4000c101506 */
[----:B0-----:R-:W-:-:S05]  /*42560*/  PRMT R44, R44, 0x7632, R44 ;  /* 0x000076322c2c7816 */ /* 0x001fca000000002c */
[----:B------:R0:W-:Y:S04]  /*42570*/  @P4 STG.E.U16 desc[UR6][R46.64], R44 ;  /* 0x0000002c2e004986 */ /* 0x0001e8000c101506 */
[----:B0-----:R-:W2:Y:S01]  /*42580*/  LDL.LU.64 R46, [R1+0x1618] ;  /* 0x00161800012e7983 */ /* 0x001ea20000300a00 */
[----:B------:R-:W-:Y:S01]  /*42590*/  ISETP.LT.AND P5, PT, R0, UR4, !P0 ;  /* 0x0000000400007c0c */ /* 0x000fe2000c7a1270 */
[----:B------:R-:W-:Y:S01]  /*425a0*/  VIADD R0, R4, 0x9b ;  /* 0x0000009b04007836 */ /* 0x000fe20000000000 */
[----:B------:R-:W-:Y:S01]  /*425b0*/  ULDC UR4, c[0x0][0x22c] ;  /* 0x00008b0000047ab9 */ /* 0x000fe20000000800 */
[----:B------:R-:W4:Y:S03]  /*425c0*/  LDL.LU.64 R62, [R1+0xa40] ;  /* 0x000a4000013e7983 */ /* 0x000f260000300a00 */
[----:B------:R-:W-:Y:S01]  /*425d0*/  ISETP.LT.AND P6, PT, R0, UR4, !P0 ;  /* 0x0000000400007c0c */ /* 0x000fe2000c7c1270 */
[----:B------:R-:W-:Y:S01]  /*425e0*/  VIADD R0, R4, 0x9c ;  /* 0x0000009c04007836 */ /* 0x000fe20000000000 */
[----:B------:R-:W-:Y:S01]  /*425f0*/  ULDC UR4, c[0x0][0x22c] ;  /* 0x00008b0000047ab9 */ /* 0x000fe20000000800 */
[----:B------:R-:W4:Y:S03]  /*42600*/  LDL.LU.64 R56, [R1+0xa38] ;  /* 0x000a380001387983 */ /* 0x000f260000300a00 */
[----:B------:R-:W-:Y:S01]  /*42610*/  ISETP.LT.AND P1, PT, R0, UR4, !P0 ;  /* 0x0000000400007c0c */ /* 0x000fe2000c721270 */
[----:B------:R-:W-:Y:S01]  /*42620*/  VIADD R0, R4, 0x9d ;  /* 0x0000009d04007836 */ /* 0x000fe20000000000 */
[----:B------:R-:W-:Y:S01]  /*42630*/  ULDC UR4, c[0x0][0x22c] ;  /* 0x00008b0000047ab9 */ /* 0x000fe20000000800 */
[----:B------:R0:W-:Y:S03]  /*42640*/  @P5 STG.E.U16 desc[UR6][R60.64], R45 ;  /* 0x0000002d3c005986 */ /* 0x0001e6000c101506 */
[----:B------:R-:W-:-:S02]  /*42650*/  ISETP.LT.AND P2, PT, R0, UR4, !P0 ;  /* 0x0000000400007c0c */ /* 0x000fc4000c741270 */
[----:B0-----:R-:W-:Y:S01]  /*42660*/  PRMT R45, R45, 0x7632, R45 ;  /* 0x000076322d2d7816 */ /* 0x001fe2000000002d */
[----:B------:R-:W-:Y:S01]  /*42670*/  VIADD R0, R4, 0x9e ;  /* 0x0000009e04007836 */ /* 0x000fe20000000000 */
[----:B------:R-:W-:-:S03]  /*42680*/  ULDC UR4, c[0x0][0x22c] ;  /* 0x00008b0000047ab9 */ /* 0x000fc60000000800 */
[----:B---3--:R0:W-:Y:S04]  /*42690*/  @P6 STG.E.U16 desc[UR6][R58.64], R45 ;  /* 0x0000002d3a006986 */ /* 0x0081e8000c101506 */
[----:B0-----:R-:W3:Y:S04]  /*426a0*/  LDL.LU.64 R44, [R1+0xa48] ;  /* 0x000a4800012c7983 */ /* 0x001ee80000300a00 */
[----:B------:R-:W4:Y:S04]  /*426b0*/  LDL.LU.64 R60, [R1+0xa28] ;  /* 0x000a2800013c7983 */ /* 0x000f280000300a00 */
[----:B--2---:R0:W-:Y:S02]  /*426c0*/  @P1 STG.E.U16 desc[UR6][R90.64], R46 ;  /* 0x0000002e5a001986 */ /* 0x0041e4000c101506 */
[----:B0-----:R-:W-:-:S05]  /*426d0*/  PRMT R46, R46, 0x7632, R46 ;  /* 0x000076322e2e7816 */ /* 0x001fca000000002e */
[----:B------:R0:W-:Y:S04]  /*426e0*/  @P2 STG.E.U16 desc[UR6][R40.64], R46 ;  /* 0x0000002e28002986 */ /* 0x0001e8000c101506 */
[----:B0-----:R-:W2:Y:S01]  /*426f0*/  LDL.LU.64 R40, [R1+0x1610] ;  /* 0x0016100001287983 */ /* 0x001ea20000300a00 */
[----:B------:R-:W-:Y:S01]  /*42700*/  ISETP.LT.AND P3, PT, R0, UR4, !P0 ;  /* 0x0000000400007c0c */ /* 0x000fe2000c761270 */
[----:B------:R-:W-:Y:S01]  /*42710*/  VIADD R0, R4, 0x9f ;  /* 0x0000009f04007836 */ /* 0x000fe20000000000 */
[----:B------:R-:W-:Y:S01]  /*42720*/  ULDC UR4, c[0x0][0x22c] ;  /* 0x00008b0000047ab9 */ /* 0x000fe20000000800 */
[----:B------:R-:W-:Y:S01]  /*42730*/  PRMT R5, R47, 0x7632, R5 ;  /* 0x000076322f057816 */ /* 0x000fe20000000005 */
[----:B------:R-:W2:Y:S02]  /*42740*/  LDL.LU.64 R58, [R1+0xa20] ;  /* 0x000a2000013a7983 */ /* 0x000ea40000300a00 */
[----:B------:R-:W-:Y:S01]  /*42750*/  ISETP.LT.AND P4, PT, R0, UR4, !P0 ;  /* 0x0000000400007c0c */ /* 0x000fe2000c781270 */
[----:B------:R-:W-:Y:S01]  /*42760*/  VIADD R0, R4, 0xa0 ;  /* 0x000000a004007836 */ /* 0x000fe20000000000 */
[----:B------:R-:W-:Y:S01]  /*42770*/  ULDC UR4, c[0x0][0x22c] ;  /* 0x00008b0000047ab9 */ /* 0x000fe20000000800 */
[----:B------:R-:W2:Y:S03]  /*42780*/  LDL.LU.64 R90, [R1+0xa18] ;  /* 0x000a1800015a7983 */ /* 0x000ea60000300a00 */
[----:B------:R-:W-:Y:S01]  /*42790*/  ISETP.LT.AND P5, PT, R0, UR4, !P0 ;  /* 0x0000000400007c0c */ /* 0x000fe2000c7a1270 */
[----:B------:R-:W-:Y:S01]  /*427a0*/  VIADD R0, R4, 0xa1 ;  /* 0x000000a104007836 */ /* 0x000fe20000000000 */
[----:B------:R-:W-:-:S04]  /*427b0*/  ULDC UR4, c[0x0][0x22c] ;  /* 0x00008b0000047ab9 */ /* 0x000fc80000000800 */
[----:B------:R-:W-:Y:S01]  /*427c0*/  ISETP.LT.AND P6, PT, R0, UR4, !P0 ;  /* 0x0000000400007c0c */ /* 0x000fe2000c7c1270 */
[----:B---3--:R0:W-:Y:S01]  /*427d0*/  @P3 STG.E.U16 desc[UR6][R44.64], R47 ;  /* 0x0000002f2c003986 */ /* 0x0081e2000c101506 */
[----:B------:R-:W-:Y:S01]  /*427e0*/  VIADD R0, R4, 0xa2 ;  /* 0x000000a204007836 */ /* 0x000fe20000000000 */
[----:B------:R-:W-:Y:S02]  /*427f0*/  ULDC UR4, c[0x0][0x22c] ;  /* 0x00008b0000047ab9 */ /* 0x000fe40000000800 */
[----:B----4-:R-:W-:Y:S04]  /*42800*/  @P4 STG.E.U16 desc[UR6][R62.64], R5 ;  /* 0x000000053e004986 */ /* 0x010fe8000c101506 */
[----:B0-----:R-:W3:Y:S04]  /*42810*/  LDL.LU.64 R44, [R1+0xa08] ;  /* 0x000a0800012c7983 */ /* 0x001ee80000300a00 */
        /* <DEDUP_REMOVED lines=18> */
[----:B------:R-:W4:Y:S01]  /*42940*/  LDL.LU.64 R60, [R1+0x9e8] ;  /* 0x0009e800013c7983 */ /* 0x000f220000300a00 */
[----:B------:R-:W-:Y:S01]  /*42950*/  VIADD R0, R4, 0xa6 ;  /* 0x000000a604007836 */ /* 0x000fe20000000000 */
[----:B------:R-:W-:Y:S02]  /*42960*/  ULDC UR4, c[0x0][0x22c] ;  /* 0x00008b0000047ab9 */ /* 0x000fe40000000800 */
[----:B------:R-:W-:Y:S04]  /*42970*/  @P2 STG.E.U16 desc[UR6][R58.64], R41 ;  /* 0x000000293a002986 */ /* 0x000fe8000c101506 */
        /* <DEDUP_REMOVED lines=1356> */
[----:B------:R-:W-:-:S04]  /*47e40*/  ULDC UR4, c[0x0][0x22c] ;  /* 0x00008b0000047ab9 */ /* 0x000fc80000000800 */
[----:B------:R-:W-:Y:S01]  /*47e50*/  ISETP.LT.AND P6, PT, R0, UR4, !P0 ;  /* 0x0000000400007c0c */ /* 0x000fe2000c7c1270 */
[----:B------:R0:W-:Y:S01]  /*47e60*/  @P3 STG.E.U16 desc[UR6][R60.64], R201 ;  /* 0x000000c93c003986 */ /* 0x0001e2000c101506 */
[----:B------:R-:W-:Y:S01]  /*47e70*/  VIADD R0, R4, 0x19e ;  /* 0x0000019e04007836 */ /* 0x000fe20000000000 */
[----:B------:R-:W-:Y:S01]  /*47e80*/  ULDC UR4, c[0x0][0x22c] ;  /* 0x00008b0000047ab9 */ /* 0x000fe20000000800 */
[----:B0-----:R-:W-:Y:S01]  /*47e90*/  PRMT R201, R201, 0x7632, R201 ;  /* 0x00007632c9c97816 */ /* 0x001fe200000000c9 */
[----:B------:R-:W4:Y:S04]  /*47ea0*/  LDL.LU.64 R60, [R1+0x210] ;  /* 0x00021000013c7983 */ /* 0x000f280000300a00 */
[----:B------:R-:W-:Y:S01]  /*47eb0*/  @P4 STG.E.U16 desc[UR6][R58.64], R201 ;  /* 0x000000c93a004986 */ /* 0x000fe2000c101506 */
[----:B--2---:R-:W-:-:S03]  /*47ec0*/  PRMT R5, R202, 0x7632, R5 ;  /* 0x00007632ca057816 */ /* 0x004fc60000000005 */
[----:B------:R-:W-:Y:S04]  /*47ed0*/  @P5 STG.E.U16 desc[UR6][R90.64], R202 ;  /* 0x000000ca5a005986 */ /* 0x000fe8000c101506 */
        /* <DEDUP_REMOVED lines=19> */
[----:B0-----:R-:W3:Y:S01]  /*48010*/  LDL.LU.64 R44, [R1+0x1f0] ;  /* 0x0001f000012c7983 */ /* 0x001ee20000300a00 */
        /* <DEDUP_REMOVED lines=8> */
[----:B------:R-:W4:Y:S02]  /*480a0*/  LDL.LU.64 R62, [R1+0x1e8] ;  /* 0x0001e800013e7983 */ /* 0x000f240000300a00 */
        /* <DEDUP_REMOVED lines=10> */
[----:B------:R-:W-:Y:S02]  /*48150*/  ULDC UR4, c[0x0][0x22c] ;  /* 0x00008b0000047ab9 */ /* 0x000fe40000000800 */
[----:B------:R-:W-:Y:S04]  /*48160*/  @P6 STG.E.U16 desc[UR6][R58.64], R8 ;  /* 0x000000083a006986 */ /* 0x000fe8000c101506 */
[----:B0-----:R-:W4:Y:S01]  /*48170*/  LDL.LU.64 R60, [R1+0x1d0] ;  /* 0x0001d000013c7983 */ /* 0x001f220000300a00 */
        /* <DEDUP_REMOVED lines=215> */
[----:B------:R-:W-:Y:S01]  /*48ef0*/  @P3 STG.E.U16 desc[UR6][R60.64], R225 ;  /* 0x000000e13c003986 */ /* 0x000fe2000c101506 */
[----:B------:R-:W-:Y:S01]  /*48f00*/  VIADD R0, R4, 0x1ce ;  /* 0x000001ce04007836 */ /* 0x000fe20000000000 */
[----:B------:R-:W-:Y:S02]  /*48f10*/  ULDC UR4, c[0x0][0x22c] ;  /* 0x00008b0000047ab9 */ /* 0x000fe40000000800 */
[----:B------:R-:W-:Y:S01]  /*48f20*/  @P4 STG.E.U16 desc[UR6][R58.64], R8 ;  /* 0x000000083a004986 */ /* 0x000fe2000c101506 */
[----:B--2---:R-:W-:-:S03]  /*48f30*/  PRMT R5, R226, 0x7632, R5 ;  /* 0x00007632e2057816 */ /* 0x004fc60000000005 */
[----:B------:R0:W-:Y:S04]  /*48f40*/  @P5 STG.E.U16 desc[UR6][R90.64], R226 ;  /* 0x000000e25a005986 */ /* 0x0001e8000c101506 */
[----:B------:R1:W-:Y:S04]  /*48f50*/  @P6 STG.E.U16 desc[UR6][R228.64], R5 ;  /* 0x00000005e4006986 */ /* 0x0003e8000c101506 */
[----:B0-----:R-:W2:Y:S04]  /*48f60*/  LDL.LU.64 R90, [R1+0x90] ;  /* 0x00009000015a7983 */ /* 0x001ea80000300a00 */
[----:B-1----:R-:W2:Y:S01]  /*48f70*/  LDL.LU.64 R228, [R1+0x13b0] ;  /* 0x0013b00001e47983 */ /* 0x002ea20000300a00 */
        /* <DEDUP_REMOVED lines=29> */
[----:B------:R-:W-:-:S04]  /*49150*/  ULDC UR4, c[0x0][0x22c] ;  /* 0x00008b0000047ab9 */ /* 0x000fc80000000800 */
[----:B------:R-:W-:Y:S01]  /*49160*/  ISETP.LT.AND P1, PT, R0, UR4, !P0 ;  /* 0x0000000400007c0c */ /* 0x000fe2000c721270 */
[----:B------:R-:W-:Y:S01]  /*49170*/  VIADD R0, R4, 0x1d5 ;  /* 0x000001d504007836 */ /* 0x000fe20000000000 */
[----:B------:R-:W-:-:S04]  /*49180*/  ULDC UR4, c[0x0][0x22c] ;  /* 0x00008b0000047ab9 */ /* 0x000fc80000000800 */
[----:B------:R-:W-:Y:S01]  /*49190*/  ISETP.LT.AND P2, PT, R0, UR4, !P0 ;  /* 0x0000000400007c0c */ /* 0x000fe2000c741270 */
[----:B------:R0:W-:Y:S01]  /*491a0*/  @P5 STG.E.U16 desc[UR6][R90.64], R229 ;  /* 0x000000e55a005986 */ /* 0x0001e2000c101506 */
[----:B------:R-:W-:Y:S01]  /*491b0*/  VIADD R0, R4, 0x1d6 ;  /* 0x000001d604007836 */ /* 0x000fe20000000000 */
[----:B------:R-:W-:Y:S02]  /*491c0*/  ULDC UR4, c[0x0][0x22c] ;  /* 0x00008b0000047ab9 */ /* 0x000fe40000000800 */
[----:B------:R1:W-:Y:S04]  /*491d0*/  @P6 STG.E.U16 desc[UR6][R60.64], R8 ;  /* 0x000000083c006986 */ /* 0x0003e8000c101506 */
[----:B0-----:R-:W4:Y:S04]  /*491e0*/  LDL.LU.64 R90, [R1+0x60] ;  /* 0x00006000015a7983 */ /* 0x001f280000300a00 */
[----:B------:R-:W4:Y:S04]  /*491f0*/  LDL.LU.64 R62, [R1+0x50] ;  /* 0x00005000013e7983 */ /* 0x000f280000300a00 */
[----:B-1----:R-:W4:Y:S01]  /*49200*/  LDL.LU.64 R60, [R1+0x48] ;  /* 0x00004800013c7983 */ /* 0x002f220000300a00 */
        /* <DEDUP_REMOVED lines=11> */
[----:B------:R-:W-:-:S04]  /*492c0*/  ULDC UR4, c[0x0][0x22c] ;  /* 0x00008b0000047ab9 */ /* 0x000fc80000000800 */
[----:B------:R-:W-:Y:S01]  /*492d0*/  ISETP.LT.AND P5, PT, R0, UR4, !P0 ;  /* 0x0000000400007c0c */ /* 0x000fe2000c7a1270 */
[----:B------:R-:W-:Y:S01]  /*492e0*/  VIADD R0, R4, 0x1d9 ;  /* 0x000001d904007836 */ /* 0x000fe20000000000 */
[----:B------:R-:W-:-:S04]  /*492f0*/  ULDC UR4, c[0x0][0x22c] ;  /* 0x00008b0000047ab9 */ /* 0x000fc80000000800 */
[----:B------:R-:W-:Y:S01]  /*49300*/  ISETP.LT.AND P6, PT, R0, UR4, !P0 ;  /* 0x0000000400007c0c */ /* 0x000fe2000c7c1270 */
[----:B---3--:R-:W-:Y:S01]  /*49310*/  @P3 STG.E.U16 desc[UR6][R44.64], R231 ;  /* 0x000000e72c003986 */ /* 0x008fe2000c101506 */
[----:B------:R-:W-:Y:S01]  /*49320*/  VIADD R0, R4, 0x1da ;  /* 0x000001da04007836 */ /* 0x000fe20000000000 */
[----:B------:R-:W-:Y:S02]  /*49330*/  ULDC UR4, c[0x0][0x22c] ;  /* 0x00008b0000047ab9 */ /* 0x000fe40000000800 */
[----:B----4-:R0:W-:Y:S04]  /*49340*/  @P4 STG.E.U16 desc[UR6][R56.64], R8 ;  /* 0x0000000838004986 */ /* 0x0101e8000c101506 */
[----:B0-----:R-:W3:Y:S01]  /*49350*/  LDL.LU.64 R56, [R1+0x30] ;  /* 0x0000300001387983 */ /* 0x001ee20000300a00 */
[----:B--2---:R-:W-:-:S03]  /*49360*/  PRMT R5, R232, 0x7632, R5 ;  /* 0x00007632e8057816 */ /* 0x004fc60000000005 */
        /* <DEDUP_REMOVED lines=13> */
[----:B------:R-:W-:Y:S02]  /*49440*/  ISETP.LT.AND P4, PT, R0, UR4, !P0 ;  /* 0x0000000400007c0c */ /* 0x000fe4000c781270 */
[----:B------:R-:W-:Y:S01]  /*49450*/  PRMT R8, R233, 0x7632, R8 ;  /* 0x00007632e9087816 */ /* 0x000fe20000000008 */
[----:B------:R-:W-:Y:S01]  /*49460*/  @P1 STG.E.U16 desc[UR6][R62.64], R233 ;  /* 0x000000e93e001986 */ /* 0x000fe2000c101506 */
[----:B------:R-:W-:Y:S01]  /*49470*/  VIADD R0, R4, 0x1de ;  /* 0x000001de04007836 */ /* 0x000fe20000000000 */
[----:B------:R-:W-:Y:S02]  /*49480*/  ULDC UR4, c[0x0][0x22c] ;  /* 0x00008b0000047ab9 */ /* 0x000fe40000000800 */
[----:B------:R-:W-:Y:S01]  /*49490*/  @P2 STG.E.U16 desc[UR6][R60.64], R8 ;  /* 0x000000083c002986 */ /* 0x000fe2000c101506 */
[----:B----4-:R-:W-:-:S03]  /*494a0*/  PRMT R5, R234, 0x7632, R5 ;  /* 0x00007632ea057816 */ /* 0x010fc60000000005 */
[----:B------:R-:W-:Y:S04]  /*494b0*/  @P3 STG.E.U16 desc[UR6][R58.64], R234 ;  /* 0x000000ea3a003986 */ /* 0x000fe8000c101506 */
[----:B------:R0:W-:Y:S04]  /*494c0*/  @P4 STG.E.U16 desc[UR6][R236.64], R5 ;  /* 0x00000005ec004986 */ /* 0x0001e8000c101506 */
[----:B0-----:R-:W4:Y:S01]  /*494d0*/  LDL.LU.64 R236, [R1+0x1390] ;  /* 0x0013900001ec7983 */ /* 0x001f220000300a00 */
        /* <DEDUP_REMOVED lines=11> */
[----:B---3--:R-:W-:Y:S01]  /*49590*/  @P5 STG.E.U16 desc[UR6][R56.64], R235 ;  /* 0x000000eb38005986 */ /* 0x008fe2000c101506 */
[----:B------:R-:W-:Y:S01]  /*495a0*/  VIADD R0, R4, 0x1e2 ;  /* 0x000001e204007836 */ /* 0x000fe20000000000 */
[----:B------:R-:W-:Y:S02]  /*495b0*/  ULDC UR4, c[0x0][0x22c] ;  /* 0x00008b0000047ab9 */ /* 0x000fe40000000800 */
[----:B--2---:R-:W-:Y:S02]  /*495c0*/  @P6 STG.E.U16 desc[UR6][R90.64], R8 ;  /* 0x000000085a006986 */ /* 0x004fe4000c101506 */
[----:B------:R-:W-:Y:S01]  /*495d0*/  ISETP.LT.AND P3, PT, R0, UR4, !P0 ;  /* 0x0000000400007c0c */ /* 0x000fe2000c761270 */
[----:B------:R-:W-:Y:S01]  /*495e0*/  VIADD R0, R4, 0x1e3 ;  /* 0x000001e304007836 */ /* 0x000fe20000000000 */
[----:B------:R-:W-:Y:S01]  /*495f0*/  ULDC UR4, c[0x0][0x22c] ;  /* 0x00008b0000047ab9 */ /* 0x000fe20000000800 */
[----:B----4-:R-:W-:Y:S01]  /*49600*/  PRMT R5, R236, 0x7632, R5 ;  /* 0x00007632ec057816 */ /* 0x010fe20000000005 */
[----:B------:R0:W-:Y:S04]  /*49610*/  @P1 STG.E.U16 desc[UR6][R244.64], R236 ;  /* 0x000000ecf4001986 */ /* 0x0001e8000c101506 */
[----:B------:R1:W-:Y:S04]  /*49620*/  @P2 STG.E.U16 desc[UR6][R238.64], R5 ;  /* 0x00000005ee002986 */ /* 0x0003e8000c101506 */
[----:B0-----:R-:W2:Y:S04]  /*49630*/  LDL.LU.64 R244, [R1+0x1388] ;  /* 0x0013880001f47983 */ /* 0x001ea80000300a00 */
[----:B-1----:R-:W3:Y:S01]  /*49640*/  LDL.LU.64 R238, [R1+0x1380] ;  /* 0x0013800001ee7983 */ /* 0x002ee20000300a00 */
[----:B------:R-:W-:-:S02]  /*49650*/  ISETP.LT.AND P4, PT, R0, UR4, !P0 ;  /* 0x0000000400007c0c */ /* 0x000fc4000c781270 */
[----:B------:R-:W-:Y:S01]  /*49660*/  PRMT R8, R237, 0x7632, R8 ;  /* 0x00007632ed087816 */ /* 0x000fe20000000008 */
[----:B------:R0:W-:Y:S01]  /*49670*/  @P3 STG.E.U16 desc[UR6][R246.64], R237 ;  /* 0x000000edf6003986 */ /* 0x0001e2000c101506 */
[----:B------:R-:W-:Y:S01]  /*49680*/  VIADD R0, R4, 0x1e4 ;  /* 0x000001e404007836 */ /* 0x000fe20000000000 */
[----:B------:R-:W-:-:S08]  /*49690*/  ULDC UR4, c[0x0][0x22c] ;  /* 0x00008b0000047ab9 */ /* 0x000fd00000000800 */
[----:B------:R1:W-:Y:S04]  /*496a0*/  @P4 STG.E.U16 desc[UR6][R240.64], R8 ;  /* 0x00000008f0004986 */ /* 0x0003e8000c101506 */
[----:B0-----:R-:W4:Y:S04]  /*496b0*/  LDL.LU.64 R246, [R1+0x1378] ;  /* 0x0013780001f67983 */ /* 0x001f280000300a00 */
[----:B-1----:R-:W2:Y:S01]  /*496c0*/  LDL.LU.64 R240, [R1+0x1370] ;  /* 0x0013700001f07983 */ /* 0x002ea20000300a00 */
        /* <DEDUP_REMOVED lines=15> */
[----:B---3--:R0:W-:Y:S04]  /*497c0*/  @P5 STG.E.U16 desc[UR6][R242.64], R238 ;  /* 0x000000eef2005986 */ /* 0x0081e8000c101506 */
[----:B0-----:R-:W3:Y:S04]  /*497d0*/  LDL.LU.64 R242, [R1+0x1368] ;  /* 0x0013680001f27983 */ /* 0x001ee80000300a00 */
[----:B------:R-:W3:Y:S01]  /*497e0*/  LDL.LU R252, [R1+0xbfc] ;  /* 0x000bfc0001fc7983 */ /* 0x000ee20000300800 */
[----:B------:R-:W-:Y:S01]  /*497f0*/  ISETP.LT.AND P4, PT, R0, UR4, !P0 ;  /* 0x0000000400007c0c */ /* 0x000fe2000c781270 */
[----:B------:R-:W-:Y:S01]  /*49800*/  VIADD R0, R4, 0x1ea ;  /* 0x000001ea04007836 */ /* 0x000fe20000000000 */
[----:B------:R-:W-:Y:S01]  /*49810*/  ULDC UR4, c[0x0][0x22c] ;  /* 0x00008b0000047ab9 */ /* 0x000fe20000000800 */
[----:B------:R-:W-:-:S03]  /*49820*/  PRMT R125, R238, 0x7632, R125 ;  /* 0x00007632ee7d7816 */ /* 0x000fc6000000007d */
[----:B------:R-:W-:Y:S01]  /*49830*/  ISETP.LT.AND P5, PT, R0, UR4, !P0 ;  /* 0x0000000400007c0c */ /* 0x000fe2000c7a1270 */
[----:B------:R-:W-:Y:S01]  /*49840*/  VIADD R0, R4, 0x1eb ;  /* 0x000001eb04007836 */ /* 0x000fe20000000000 */
[----:B------:R-:W-:Y:S01]  /*49850*/  ULDC UR4, c[0x0][0x22c] ;  /* 0x00008b0000047ab9 */ /* 0x000fe20000000800 */
[----:B------:R-:W-:Y:S03]  /*49860*/  @P6 STG.E.U16 desc[UR6][R250.64], R125 ;  /* 0x0000007dfa006986 */ /* 0x000fe6000c101506 */
[----:B------:R-:W-:Y:S01]  /*49870*/  ISETP.LT.AND P6, PT, R0, UR4, !P0 ;  /* 0x0000000400007c0c */ /* 0x000fe2000c7c1270 */
[----:B------:R-:W-:Y:S01]  /*49880*/  VIADD R0, R4, 0x1ec ;  /* 0x000001ec04007836 */ /* 0x000fe20000000000 */
[----:B------:R-:W-:Y:S01]  /*49890*/  ULDC UR4, c[0x0][0x22c] ;  /* 0x00008b0000047ab9 */ /* 0x000fe20000000800 */
[----:B------:R-:W-:Y:S01]  /*498a0*/  @P1 STG.E.U16 desc[UR6][R64.64], R239 ;  /* 0x000000ef40001986 */ /* 0x000fe2000c101506 */
[----:B------:R-:W-:-:S02]  /*498b0*/  PRMT R33, R239, 0x7632, R33 ;  /* 0x00007632ef217816 */ /* 0x000fc40000000021 */
[----:B------:R-:W-:Y:S01]  /*498c0*/  ISETP.LT.AND P1, PT, R0, UR4, !P0 ;  /* 0x0000000400007c0c */ /* 0x000fe2000c721270 */
[----:B------:R-:W-:Y:S01]  /*498d0*/  VIADD R0, R4, 0x1ed ;  /* 0x000001ed04007836 */ /* 0x000fe20000000000 */
[----:B------:R-:W-:Y:S01]  /*498e0*/  ULDC UR4, c[0x0][0x22c] ;  /* 0x00008b0000047ab9 */ /* 0x000fe20000000800 */
[----:B------:R-:W-:Y:S03]  /*498f0*/  @P2 STG.E.U16 desc[UR6][R66.64], R33 ;  /* 0x0000002142002986 */ /* 0x000fe6000c101506 */
[----:B------:R-:W-:Y:S01]  /*49900*/  ISETP.LT.AND P2, PT, R0, UR4, !P0 ;  /* 0x0000000400007c0c */ /* 0x000fe2000c741270 */
[----:B------:R-:W-:Y:S01]  /*49910*/  VIADD R0, R4, 0x1ee ;  /* 0x000001ee04007836 */ /* 0x000fe20000000000 */
[----:B------:R-:W-:Y:S01]  /*49920*/  ULDC UR4, c[0x0][0x22c] ;  /* 0x00008b0000047ab9 */ /* 0x000fe20000000800 */
[----:B--2---:R-:W-:Y:S01]  /*49930*/  @P3 STG.E.U16 desc[UR6][R68.64], R240 ;  /* 0x000000f044003986 */ /* 0x004fe2000c101506 */
        /* <DEDUP_REMOVED lines=17> */
[----:B------:R-:W-:Y:S02]  /*49a50*/  PRMT R43, R244, 0x7632, R43 ;  /* 0x00007632f42b7816 */ /* 0x000fe4000000002b */
[----:B------:R-:W-:-:S02]  /*49a60*/  PRMT R46, R245, 0x7632, R46 ;  /* 0x00007632f52e7816 */ /* 0x000fc4000000002e */
[----:B----4-:R-:W-:Y:S02]  /*49a70*/  PRMT R48, R246, 0x7632, R48 ;  /* 0x00007632f6307816 */ /* 0x010fe40000000030 */
[----:B------:R-:W-:Y:S01]  /*49a80*/  PRMT R50, R247, 0x7632, R50 ;  /* 0x00007632f7327816 */ /* 0x000fe20000000032 */
[----:B---3--:R-:W-:Y:S01]  /*49a90*/  @P1 STG.E.U16 desc[UR6][R76.64], R242 ;  /* 0x000000f24c001986 */ /* 0x008fe2000c101506 */
[----:B------:R-:W-:Y:S02]  /*49aa0*/  PRMT R39, R242, 0x7632, R39 ;  /* 0x00007632f2277816 */ /* 0x000fe40000000027 */
        /* <DEDUP_REMOVED lines=22> */
[----:B------:R-:W0:Y:S01]  /*49c10*/  LDS.128 R8, [R252] ;  /* 0x00000000fc087984 */ /* 0x000e220000000c00 */
[----:B------:R-:W-:Y:S01]  /*49c20*/  VIADD R0, R4, 0x1f8 ;  /* 0x000001f804007836 */ /* 0x000fe20000000000 */
[----:B------:R-:W-:-:S02]  /*49c30*/  ULDC UR4, c[0x0][0x22c] ;  /* 0x00008b0000047ab9 */ /* 0x000fc40000000800 */
[----:B------:R1:W-:Y:S02]  /*49c40*/  @P1 STG.E.U16 desc[UR6][R88.64], R245 ;  /* 0x000000f558001986 */ /* 0x0003e4000c101506 */
[----:B------:R-:W-:Y:S01]  /*49c50*/  ISETP.LT.AND P1, PT, R0, UR4, !P0 ;  /* 0x0000000400007c0c */ /* 0x000fe2000c721270 */
[----:B------:R-:W-:Y:S01]  /*49c60*/  VIADD R0, R4, 0x1f9 ;  /* 0x000001f904007836 */ /* 0x000fe20000000000 */
[----:B------:R-:W-:Y:S01]  /*49c70*/  ULDC UR4, c[0x0][0x22c] ;  /* 0x00008b0000047ab9 */ /* 0x000fe20000000800 */
[----:B------:R1:W-:Y:S03]  /*49c80*/  @P2 STG.E.U16 desc[UR6][R92.64], R46 ;  /* 0x0000002e5c002986 */ /* 0x0003e6000c101506 */
        /* <DEDUP_REMOVED lines=16> */
[----:B------:R-:W-:-:S02]  /*49d90*/  ISETP.LT.AND P6, PT, R0, UR4, !P0 ;  /* 0x0000000400007c0c */ /* 0x000fc4000c7c1270 */
[----:B0-----:R-:W-:Y:S02]  /*49da0*/  PRMT R52, R8, 0x7632, R52 ;  /* 0x0000763208347816 */ /* 0x001fe40000000034 */
[----:B------:R-:W-:Y:S01]  /*49db0*/  PRMT R54, R9, 0x7632, R54 ;  /* 0x0000763209367816 */ /* 0x000fe20000000036 */
[----:B------:R1:W-:Y:S01]  /*49dc0*/  @P1 STG.E.U16 desc[UR6][R102.64], R8 ;  /* 0x0000000866001986 */ /* 0x0003e2000c101506 */
[----:B------:R-:W-:Y:S01]  /*49dd0*/  PRMT R124, R10, 0x7632, R124 ;  /* 0x000076320a7c7816 */ /* 0x000fe2000000007c */
[C---:B------:R-:W-:Y:S01]  /*49de0*/  VIADD R0, R4.reuse, 0x1ff ;  /* 0x000001ff04007836 */ /* 0x040fe20000000000 */
[----:B------:R-:W-:Y:S01]  /*49df0*/  ULDC UR4, c[0x0][0x22c] ;  /* 0x00008b0000047ab9 */ /* 0x000fe20000000800 */
[----:B------:R1:W-:Y:S04]  /*49e00*/  @P2 STG.E.U16 desc[UR6][R104.64], R52 ;  /* 0x0000003468002986 */ /* 0x0003e8000c101506 */
[----:B------:R1:W-:Y:S04]  /*49e10*/  @P3 STG.E.U16 desc[UR6][R106.64], R9 ;  /* 0x000000096a003986 */ /* 0x0003e8000c101506 */
[----:B------:R1:W-:Y:S04]  /*49e20*/  @P4 STG.E.U16 desc[UR6][R108.64], R54 ;  /* 0x000000366c004986 */ /* 0x0003e8000c101506 */
[----:B------:R1:W-:Y:S04]  /*49e30*/  @P5 STG.E.U16 desc[UR6][R110.64], R10 ;  /* 0x0000000a6e005986 */ /* 0x0003e8000c101506 */
[----:B------:R1:W-:Y:S01]  /*49e40*/  @P6 STG.E.U16 desc[UR6][R248.64], R124 ;  /* 0x0000007cf8006986 */ /* 0x0003e2000c101506 */
[----:B------:R-:W-:Y:S01]  /*49e50*/  VIADD R4, R4, 0x1fe ;  /* 0x000001fe04047836 */ /* 0x000fe20000000000 */
[----:B------:R-:W-:-:S04]  /*49e60*/  ISETP.LT.AND P1, PT, R0, UR5, !P0 ;  /* 0x0000000500007c0c */ /* 0x000fc8000c721270 */
[----:B------:R-:W-:-:S13]  /*49e70*/  ISETP.LT.AND P0, PT, R4, UR4, !P0 ;  /* 0x0000000404007c0c */ /* 0x000fda000c701270 */
[----:B------:R1:W-:Y:S01]  /*49e80*/  @P0 STG.E.U16 desc[UR6][R6.64], R11 ;  /* 0x0000000b06000986 */ /* 0x0003e2000c101506 */
[----:B------:R-:W-:Y:S05]  /*49e90*/  @!P1 EXIT ;  /* 0x000000000000994d */ /* 0x000fea0003800000 */
[----:B-1----:R-:W-:-:S05]  /*49ea0*/  PRMT R11, R11, 0x7632, R11 ;  /* 0x000076320b0b7816 */ /* 0x002fca000000000b */
[----:B------:R-:W-:Y:S01]  /*49eb0*/  STG.E.U16 desc[UR6][R2.64], R11 ;  /* 0x0000000b02007986 */ /* 0x000fe2000c101506 */
[----:B------:R-:W-:Y:S05]  /*49ec0*/  EXIT ;  /* 0x000000000000794d */ /* 0x000fea0003800000 */
.L_x_2:
[----:B------:R-:W-:-:S00]  /*49ed0*/  BRA `(.L_x_2) ;  /* 0xfffffffc00fc7947 */ /* 0x000fc0000383ffff */
[----:B------:R-:W-:-:S00]  /*49ee0*/  NOP ;  /* 0x0000000000007918 */ /* 0x000fc00000000000 */
        /* <DEDUP_REMOVED lines=9> */
.L_x_3:


//--------------------- .nv.shared.matmul_kernel  --------------------------
	.section	.nv.shared.matmul_kernel,"aw",@nobits
	.sectionflags	@""
	.align	16
	.zero		1024


//--------------------- .nv.shared.reserved.0     --------------------------
	.section	.nv.shared.reserved.0,"aw",@nobits
	.weak		__nv_reservedSMEM_offset_0_alias
	.size		__nv_reservedSMEM_offset_0_alias, 0, 0
	.other		__nv_reservedSMEM_offset_0_alias,@"STO_CUDA_RESERVED_SHARED STV_DEFAULT"
__nv_reservedSMEM_offset_0_alias:
	.zero		0


//--------------------- .nv.constant0.matmul_kernel --------------------------
	.section	.nv.constant0.matmul_kernel,"a",@progbits
	.sectionflags	@""
	.align	4
.nv.constant0.matmul_kernel:
	.zero		608


//--------------------- SYMBOLS --------------------------

	.type		.nv.reservedSmem.offset0,@object
	.size		.nv.reservedSmem.offset0,0x4
